	.target	sm_100a

	.elftype	@"ET_EXEC"


//--------------------- .note.nv.tkinfo           --------------------------
	.section	.note.nv.tkinfo,"",@"SHT_NOTE"
	.sectionflags	@"SHF_NOTE_NV_TKINFO"
	.tkinfo
        /*0018*/ 	.word	0x00000002
        /*0030*/ 	.string	""
        /*0030*/ 	.string	"ptxas"
        /*0030*/ 	.string	"Cuda compilation tools, release 13.0, V13.0.88"
        /*0030*/ 	.string	"Build cuda_13.0.r13.0/compiler.36424714_0"
        /*0030*/ 	.string	"-arch sm_100a -m 64 "



//--------------------- .note.nv.cuinfo           --------------------------
	.section	.note.nv.cuinfo,"",@"SHT_NOTE"
	.sectionflags	@"SHF_NOTE_NV_CUINFO"
        /*0018*/ 	.short	0x0002
        /*001a*/ 	.short	0x0064
        /*001c*/ 	.short	0x0082
	.zero		2


//--------------------- .nv.info                  --------------------------
	.section	.nv.info,"",@"SHT_CUDA_INFO"
	.align	4


	//----- nvinfo : EIATTR_REGCOUNT
	.align		4
        /*0000*/ 	.byte	0x04, 0x2f
        /*0002*/ 	.short	(.L_19 - .L_18)
	.align		4
.L_18:
        /*0004*/ 	.word	index@(_ZN7cutlass13device_kernelINS_4gemm6kernel13GemmUniversalIN4cute5tupleIJiiiiEEENS1_10collective13CollectiveMmaINS1_35MainloopSm100TmaUmmaWarpSpecializedILi15ELi2ELi2ENS5_IJNS4_1CILi1EEESB_SB_EEEEENS5_IJNSA_ILi128EEENSA_ILi224EEENSA_ILi32EEEEEENS_12float_e4m3_tENS5_IJlSB_lEEESI_SJ_NS4_8TiledMMAINS4_8MMA_AtomIJNS4_10MMA_TraitsINS4_19SM100_MMA_F8F6F4_SSEJSI_SI_fSE_SF_NS4_17integral_constantINS4_4UMMA5MajorELSQ_0EEESR_NSO_INSP_7ScaleInELSS_0EEEST_EEEEEENS4_6LayoutISC_NS5_IJNSA_ILi0EEESX_SX_EEEEENS5_IJNS4_10UnderscoreES10_S10_EEEEENS4_13SM90_TMA_LOADENS4_14ComposedLayoutINS4_7SwizzleILi1ELi4ELi3EEENS4_18smem_ptr_flag_bitsILi8EEENSW_INS5_IJNSA_ILi8EEESG_EEENS5_IJSG_SB_EEEEEEEvNS4_8identityES13_S1D_vS1E_EENS_8epilogue10collective18CollectiveEpilogueINS1G_23Sm100TmaWarpSpecializedILi1ELi1ELi224ELb0ELb0EEEJSH_NS5_IJNSW_ISE_SB_EENSW_ISF_SB_EEEEESI_SJ_SI_SJ_NS1G_6fusion15FusionCallbacksIS1K_NS1O_17LinearCombinationISI_fSI_fLNS_15FloatRoundStyleE2EEESH_S1N_JEEENS4_5SM1004TMEM4LOAD26SM100_TMEM_LOAD_32dp32b32xES13_S1D_NS4_39AutoVectorizingCopyWithAssumedAlignmentILi128EEENS4_14SM90_TMA_STOREES1D_S1Z_S1Z_EEEvvEEEEvNT_6ParamsE)
        /*0008*/ 	.word	0x000000ff


	//----- nvinfo : EIATTR_FRAME_SIZE
	.align		4
.L_19:
        /*000c*/ 	.byte	0x04, 0x11
        /*000e*/ 	.short	(.L_21 - .L_20)
	.align		4
.L_20:
        /*0010*/ 	.word	index@($__internal_2_$__cuda_sm10x_tcgen05_guardrail_trap_unallocated_columns_being_dealloced)
        /*0014*/ 	.word	0x00000120


	//----- nvinfo : EIATTR_FRAME_SIZE
	.align		4
.L_21:
        /*0018*/ 	.byte	0x04, 0x11
        /*001a*/ 	.short	(.L_23 - .L_22)
	.align		4
.L_22:
        /*001c*/ 	.word	index@($__internal_1_$__cuda_sm10x_tcgen05_guardrail_trap_phase_invalid_during_alloc)
        /*0020*/ 	.word	0x00000120


	//----- nvinfo : EIATTR_FRAME_SIZE
	.align		4
.L_23:
        /*0024*/ 	.byte	0x04, 0x11
        /*0026*/ 	.short	(.L_25 - .L_24)
	.align		4
.L_24:
        /*0028*/ 	.word	index@($__internal_0_$__cuda_sm10x_tcgen05_guardrail_trap_col_being_dealloced_not_returned_by_alloc)
        /*002c*/ 	.word	0x00000120


	//----- nvinfo : EIATTR_FRAME_SIZE
	.align		4
.L_25:
        /*0030*/ 	.byte	0x04, 0x11
        /*0032*/ 	.short	(.L_27 - .L_26)
	.align		4
.L_26:
        /*0034*/ 	.word	index@(_ZN7cutlass13device_kernelINS_4gemm6kernel13GemmUniversalIN4cute5tupleIJiiiiEEENS1_10collective13CollectiveMmaINS1_35MainloopSm100TmaUmmaWarpSpecializedILi15ELi2ELi2ENS5_IJNS4_1CILi1EEESB_SB_EEEEENS5_IJNSA_ILi128EEENSA_ILi224EEENSA_ILi32EEEEEENS_12float_e4m3_tENS5_IJlSB_lEEESI_SJ_NS4_8TiledMMAINS4_8MMA_AtomIJNS4_10MMA_TraitsINS4_19SM100_MMA_F8F6F4_SSEJSI_SI_fSE_SF_NS4_17integral_constantINS4_4UMMA5MajorELSQ_0EEESR_NSO_INSP_7ScaleInELSS_0EEEST_EEEEEENS4_6LayoutISC_NS5_IJNSA_ILi0EEESX_SX_EEEEENS5_IJNS4_10UnderscoreES10_S10_EEEEENS4_13SM90_TMA_LOADENS4_14ComposedLayoutINS4_7SwizzleILi1ELi4ELi3EEENS4_18smem_ptr_flag_bitsILi8EEENSW_INS5_IJNSA_ILi8EEESG_EEENS5_IJSG_SB_EEEEEEEvNS4_8identityES13_S1D_vS1E_EENS_8epilogue10collective18CollectiveEpilogueINS1G_23Sm100TmaWarpSpecializedILi1ELi1ELi224ELb0ELb0EEEJSH_NS5_IJNSW_ISE_SB_EENSW_ISF_SB_EEEEESI_SJ_SI_SJ_NS1G_6fusion15FusionCallbacksIS1K_NS1O_17LinearCombinationISI_fSI_fLNS_15FloatRoundStyleE2EEESH_S1N_JEEENS4_5SM1004TMEM4LOAD26SM100_TMEM_LOAD_32dp32b32xES13_S1D_NS4_39AutoVectorizingCopyWithAssumedAlignmentILi128EEENS4_14SM90_TMA_STOREES1D_S1Z_S1Z_EEEvvEEEEvNT_6ParamsE)
        /*0038*/ 	.word	0x00000120


	//----- nvinfo : EIATTR_MIN_STACK_SIZE
	.align		4
.L_27:
        /*003c*/ 	.byte	0x04, 0x12
        /*003e*/ 	.short	(.L_29 - .L_28)
	.align		4
.L_28:
        /*0040*/ 	.word	index@(_ZN7cutlass13device_kernelINS_4gemm6kernel13GemmUniversalIN4cute5tupleIJiiiiEEENS1_10collective13CollectiveMmaINS1_35MainloopSm100TmaUmmaWarpSpecializedILi15ELi2ELi2ENS5_IJNS4_1CILi1EEESB_SB_EEEEENS5_IJNSA_ILi128EEENSA_ILi224EEENSA_ILi32EEEEEENS_12float_e4m3_tENS5_IJlSB_lEEESI_SJ_NS4_8TiledMMAINS4_8MMA_AtomIJNS4_10MMA_TraitsINS4_19SM100_MMA_F8F6F4_SSEJSI_SI_fSE_SF_NS4_17integral_constantINS4_4UMMA5MajorELSQ_0EEESR_NSO_INSP_7ScaleInELSS_0EEEST_EEEEEENS4_6LayoutISC_NS5_IJNSA_ILi0EEESX_SX_EEEEENS5_IJNS4_10UnderscoreES10_S10_EEEEENS4_13SM90_TMA_LOADENS4_14ComposedLayoutINS4_7SwizzleILi1ELi4ELi3EEENS4_18smem_ptr_flag_bitsILi8EEENSW_INS5_IJNSA_ILi8EEESG_EEENS5_IJSG_SB_EEEEEEEvNS4_8identityES13_S1D_vS1E_EENS_8epilogue10collective18CollectiveEpilogueINS1G_23Sm100TmaWarpSpecializedILi1ELi1ELi224ELb0ELb0EEEJSH_NS5_IJNSW_ISE_SB_EENSW_ISF_SB_EEEEESI_SJ_SI_SJ_NS1G_6fusion15FusionCallbacksIS1K_NS1O_17LinearCombinationISI_fSI_fLNS_15FloatRoundStyleE2EEESH_S1N_JEEENS4_5SM1004TMEM4LOAD26SM100_TMEM_LOAD_32dp32b32xES13_S1D_NS4_39AutoVectorizingCopyWithAssumedAlignmentILi128EEENS4_14SM90_TMA_STOREES1D_S1Z_S1Z_EEEvvEEEEvNT_6ParamsE)
        /*0044*/ 	.word	0x00000120
.L_29:


//--------------------- .nv.compat                --------------------------
	.section	.nv.compat,"",@"SHT_CUDA_COMPAT_INFO"
	.align	4
        /*0000*/ 	.byte	0x02, 0x09, 0x01, 0x00, 0x02, 0x02, 0x02, 0x00, 0x02, 0x05, 0x05, 0x00, 0x03, 0x07, 0x01, 0x01
        /*0010*/ 	.byte	0x02, 0x03, 0x01, 0x00, 0x02, 0x06, 0x01, 0x00, 0x04, 0x0b, 0x08, 0x00, 0x09, 0x00, 0x00, 0x00
        /*0020*/ 	.byte	0x00, 0x00, 0x00, 0x00


//--------------------- .nv.info._ZN7cutlass13device_kernelINS_4gemm6kernel13GemmUniversalIN4cute5tupleIJiiiiEEENS1_10collective13CollectiveMmaINS1_35MainloopSm100TmaUmmaWarpSpecializedILi15ELi2ELi2ENS5_IJNS4_1CILi1EEESB_SB_EEEEENS5_IJNSA_ILi128EEENSA_ILi224EEENSA_ILi32EEEEEENS_12float_e4m3_tENS5_IJlSB_lEEESI_SJ_NS4_8TiledMMAINS4_8MMA_AtomIJNS4_10MMA_TraitsINS4_19SM100_MMA_F8F6F4_SSEJSI_SI_fSE_SF_NS4_17integral_constantINS4_4UMMA5MajorELSQ_0EEESR_NSO_INSP_7ScaleInELSS_0EEEST_EEEEEENS4_6LayoutISC_NS5_IJNSA_ILi0EEESX_SX_EEEEENS5_IJNS4_10UnderscoreES10_S10_EEEEENS4_13SM90_TMA_LOADENS4_14ComposedLayoutINS4_7SwizzleILi1ELi4ELi3EEENS4_18smem_ptr_flag_bitsILi8EEENSW_INS5_IJNSA_ILi8EEESG_EEENS5_IJSG_SB_EEEEEEEvNS4_8identityES13_S1D_vS1E_EENS_8epilogue10collective18CollectiveEpilogueINS1G_23Sm100TmaWarpSpecializedILi1ELi1ELi224ELb0ELb0EEEJSH_NS5_IJNSW_ISE_SB_EENSW_ISF_SB_EEEEESI_SJ_SI_SJ_NS1G_6fusion15FusionCallbacksIS1K_NS1O_17LinearCombinationISI_fSI_fLNS_15FloatRoundStyleE2EEESH_S1N_JEEENS4_5SM1004TMEM4LOAD26SM100_TMEM_LOAD_32dp32b32xES13_S1D_NS4_39AutoVectorizingCopyWithAssumedAlignmentILi128EEENS4_14SM90_TMA_STOREES1D_S1Z_S1Z_EEEvvEEEEvNT_6ParamsE --------------------------
	.section	.nv.info._ZN7cutlass13device_kernelINS_4gemm6kernel13GemmUniversalIN4cute5tupleIJiiiiEEENS1_10collective13CollectiveMmaINS1_35MainloopSm100TmaUmmaWarpSpecializedILi15ELi2ELi2ENS5_IJNS4_1CILi1EEESB_SB_EEEEENS5_IJNSA_ILi128EEENSA_ILi224EEENSA_ILi32EEEEEENS_12float_e4m3_tENS5_IJlSB_lEEESI_SJ_NS4_8TiledMMAINS4_8MMA_AtomIJNS4_10MMA_TraitsINS4_19SM100_MMA_F8F6F4_SSEJSI_SI_fSE_SF_NS4_17integral_constantINS4_4UMMA5MajorELSQ_0EEESR_NSO_INSP_7ScaleInELSS_0EEEST_EEEEEENS4_6LayoutISC_NS5_IJNSA_ILi0EEESX_SX_EEEEENS5_IJNS4_10UnderscoreES10_S10_EEEEENS4_13SM90_TMA_LOADENS4_14ComposedLayoutINS4_7SwizzleILi1ELi4ELi3EEENS4_18smem_ptr_flag_bitsILi8EEENSW_INS5_IJNSA_ILi8EEESG_EEENS5_IJSG_SB_EEEEEEEvNS4_8identityES13_S1D_vS1E_EENS_8epilogue10collective18CollectiveEpilogueINS1G_23Sm100TmaWarpSpecializedILi1ELi1ELi224ELb0ELb0EEEJSH_NS5_IJNSW_ISE_SB_EENSW_ISF_SB_EEEEESI_SJ_SI_SJ_NS1G_6fusion15FusionCallbacksIS1K_NS1O_17LinearCombinationISI_fSI_fLNS_15FloatRoundStyleE2EEESH_S1N_JEEENS4_5SM1004TMEM4LOAD26SM100_TMEM_LOAD_32dp32b32xES13_S1D_NS4_39AutoVectorizingCopyWithAssumedAlignmentILi128EEENS4_14SM90_TMA_STOREES1D_S1Z_S1Z_EEEvvEEEEvNT_6ParamsE,"",@"SHT_CUDA_INFO"
	.sectionflags	@""
	.align	4


	//----- nvinfo : EIATTR_CUDA_API_VERSION
	.align		4
        /*0000*/ 	.byte	0x04, 0x37
        /*0002*/ 	.short	(.L_31 - .L_30)
.L_30:
        /*0004*/ 	.word	0x00000082


	//----- nvinfo : EIATTR_KPARAM_INFO
	.align		4
.L_31:
        /*0008*/ 	.byte	0x04, 0x17
        /*000a*/ 	.short	(.L_33 - .L_32)
.L_32:
        /*000c*/ 	.word	0x00000000
        /*0010*/ 	.short	0x0000
        /*0012*/ 	.short	0x0000
        /*0014*/ 	.byte	0x00, 0xf0, 0x01, 0x20


	//----- nvinfo : EIATTR_AT_ENTRY_FRAGMENTS
	.align		4
.L_33:
        /*0018*/ 	.byte	0x04, 0x4f
        /*001a*/ 	.short	(.L_35 - .L_34)


	//   ....[0]....
.L_34:
        /*001c*/ 	.word	0x00000006


	//----- nvinfo : EIATTR_RESERVED_SMEM_USED
	.align		4
.L_35:
        /*0020*/ 	.byte	0x01, 0x41
	.zero		2


	//----- nvinfo : EIATTR_SPARSE_MMA_MASK
	.align		4
        /*0024*/ 	.byte	0x03, 0x50
        /*0026*/ 	.short	0x0000


	//----- nvinfo : EIATTR_TCGEN05_1CTA_USED
	.align		4
        /*0028*/ 	.byte	0x01, 0x51
	.zero		2


	//----- nvinfo : EIATTR_MAXREG_COUNT
	.align		4
        /*002c*/ 	.byte	0x03, 0x1b
        /*002e*/ 	.short	0x00ff


	//----- nvinfo : EIATTR_NUM_BARRIERS
	.align		4
        /*0030*/ 	.byte	0x02, 0x4c
        /*0032*/ 	.byte	0x07
	.zero		1


	//----- nvinfo : EIATTR_EXTERNS
	.align		4
        /*0034*/ 	.byte	0x04, 0x0f
        /*0036*/ 	.short	(.L_37 - .L_36)


	//   ....[0]....
	.align		4
.L_36:
        /*0038*/ 	.word	index@(__assertfail)


	//----- nvinfo : EIATTR_ANNOTATIONS
	.align		4
.L_37:
        /*003c*/ 	.byte	0x04, 0x55
        /*003e*/ 	.short	(.L_39 - .L_38)


	//   ....[0]....
.L_38:
        /*0040*/ 	.word	0x00000001
        /*0044*/ 	.byte	0xb0, 0x00, 0x00, 0x00, 0x01, 0x00, 0x00, 0x00, 0x50, 0x01, 0x00, 0x00, 0x01, 0x00, 0x00, 0x00
        /* <DEDUP_REMOVED lines=101> */
        /*06a4*/ 	.byte	0x80, 0xb7, 0x00, 0x00


	//----- nvinfo : EIATTR_MERCURY_ISA_VERSION
	.align		4
.L_39:
        /*06a8*/ 	.byte	0x03, 0x5f
        /*06aa*/ 	.short	0x0101


	//----- nvinfo : EIATTR_INT_WARP_WIDE_INSTR_OFFSETS
	.align		4
        /*06ac*/ 	.byte	0x04, 0x31
        /*06ae*/ 	.short	(.L_41 - .L_40)


	//   ....[0]....
.L_40:
        /*06b0*/ 	.word	0x00003ec0


	//   ....[1]....
        /*06b4*/ 	.word	0x00003ef0


	//   ....[2]....
        /*06b8*/ 	.word	0x00003f10


	//   ....[3]....
        /*06bc*/ 	.word	0x00004b40


	//   ....[4]....
        /*06c0*/ 	.word	0x00004bc0


	//   ....[5]....
        /*06c4*/ 	.word	0x00004c20


	//   ....[6]....
        /*06c8*/ 	.word	0x00004c80


	//   ....[7]....
        /*06cc*/ 	.word	0x00004ce0


	//   ....[8]....
        /*06d0*/ 	.word	0x00004d20


	//   ....[9]....
        /*06d4*/ 	.word	0x00004dc0


	//   ....[10]....
        /*06d8*/ 	.word	0x00004de0


	//----- nvinfo : EIATTR_COOP_GROUP_MASK_REGIDS
	.align		4
.L_41:
        /*06dc*/ 	.byte	0x04, 0x29
        /*06de*/ 	.short	(.L_43 - .L_42)


	//   ....[0]....
.L_42:
        /*06e0*/ 	.word	0xffffffff


	//   ....[1]....
        /*06e4*/ 	.word	0xffffffff


	//   ....[2]....
        /*06e8*/ 	.word	0xffffffff


	//   ....[3]....
        /*06ec*/ 	.word	0xffffffff


	//   ....[4]....
        /*06f0*/ 	.word	0xffffffff


	//   ....[5]....
        /*06f4*/ 	.word	0xffffffff


	//   ....[6]....
        /*06f8*/ 	.word	0xffffffff


	//   ....[7]....
        /*06fc*/ 	.word	0xffffffff


	//   ....[8]....
        /*0700*/ 	.word	0xffffffff


	//   ....[9]....
        /*0704*/ 	.word	0xffffffff


	//   ....[10]....
        /*0708*/ 	.word	0xffffffff


	//   ....[11]....
        /*070c*/ 	.word	0xffffffff


	//   ....[12]....
        /*0710*/ 	.word	0xffffffff


	//----- nvinfo : EIATTR_COOP_GROUP_INSTR_OFFSETS
	.align		4
.L_43:
        /*0714*/ 	.byte	0x04, 0x28
        /*0716*/ 	.short	(.L_45 - .L_44)


	//   ....[0]....
.L_44:
        /*0718*/ 	.word	0x00000080


	//   ....[1]....
        /*071c*/ 	.word	0x00000520


	//   ....[2]....
        /*0720*/ 	.word	0x00000820


	//   ....[3]....
        /*0724*/ 	.word	0x00000960


	//   ....[4]....
        /*0728*/ 	.word	0x00000a60


	//   ....[5]....
        /*072c*/ 	.word	0x00000bd0


	//   ....[6]....
        /*0730*/ 	.word	0x00000d30


	//   ....[7]....
        /*0734*/ 	.word	0x00001e90


	//   ....[8]....
        /*0738*/ 	.word	0x00003390


	//   ....[9]....
        /*073c*/ 	.word	0x000035a0


	//   ....[10]....
        /*0740*/ 	.word	0x000035d0


	//   ....[11]....
        /*0744*/ 	.word	0x00003da0


	//   ....[12]....
        /*0748*/ 	.word	0x00003fd0


	//----- nvinfo : EIATTR_VRC_CTA_INIT_COUNT
	.align		4
.L_45:
        /*074c*/ 	.byte	0x02, 0x4a
        /*074e*/ 	.byte	0x80
	.zero		1


	//----- nvinfo : EIATTR_SYSCALL_OFFSETS
	.align		4
        /*0750*/ 	.byte	0x04, 0x46
        /*0752*/ 	.short	(.L_47 - .L_46)


	//   ....[0]....
.L_46:
        /*0754*/ 	.word	0x000057e0


	//   ....[1]....
        /*0758*/ 	.word	0x00005910


	//   ....[2]....
        /*075c*/ 	.word	0x000068a0


	//   ....[3]....
        /*0760*/ 	.word	0x00006a10


	//   ....[4]....
        /*0764*/ 	.word	0x00006b80


	//   ....[5]....
        /*0768*/ 	.word	0x00006cf0


	//   ....[6]....
        /*076c*/ 	.word	0x00006e60


	//   ....[7]....
        /*0770*/ 	.word	0x00006fd0


	//   ....[8]....
        /*0774*/ 	.word	0x00007140


	//----- nvinfo : EIATTR_MBARRIER_INSTR_OFFSETS
	.align		4
.L_47:
        /*0778*/ 	.byte	0x04, 0x39
        /*077a*/ 	.short	(.L_49 - .L_48)


	//   ....[0]....
.L_48:
        /*077c*/ 	.word	0x00000620
        /*0780*/ 	.word	0x000000ff
        /*0784*/ 	.word	0x00000000
        /*0788*/ 	.short	0x0100
        /*078a*/ 	.byte	0x04
	.zero		1


	//   ....[1]....
        /*078c*/ 	.word	0x00000630
        /*0790*/ 	.word	0x000000ff
        /*0794*/ 	.word	0x00000078
        /*0798*/ 	.short	0x0100
        /*079a*/ 	.byte	0x04
	.zero		1


	//   ....[2]....
        /*079c*/ 	.word	0x00000640
        /*07a0*/ 	.word	0x000000ff
        /*07a4*/ 	.word	0x00000008
        /*07a8*/ 	.short	0x0100
        /*07aa*/ 	.byte	0x04
	.zero		1


	//   ....[3]....
        /*07ac*/ 	.word	0x00000650
        /*07b0*/ 	.word	0x000000ff
        /*07b4*/ 	.word	0x00000080
        /*07b8*/ 	.short	0x0100
        /*07ba*/ 	.byte	0x04
	.zero		1


	//   ....[4]....
        /*07bc*/ 	.word	0x00000660
        /*07c0*/ 	.word	0x000000ff
        /*07c4*/ 	.word	0x00000010
        /*07c8*/ 	.short	0x0100
        /*07ca*/ 	.byte	0x04
	.zero		1


	//   ....[5]....
        /*07cc*/ 	.word	0x00000670
        /*07d0*/ 	.word	0x000000ff
        /*07d4*/ 	.word	0x00000088
        /*07d8*/ 	.short	0x0100
        /*07da*/ 	.byte	0x04
	.zero		1


	//   ....[6]....
        /*07dc*/ 	.word	0x00000680
        /*07e0*/ 	.word	0x000000ff
        /*07e4*/ 	.word	0x00000018
        /*07e8*/ 	.short	0x0100
        /*07ea*/ 	.byte	0x04
	.zero		1


	//   ....[7]....
        /*07ec*/ 	.word	0x00000690
        /*07f0*/ 	.word	0x000000ff
        /*07f4*/ 	.word	0x00000090
        /*07f8*/ 	.short	0x0100
        /*07fa*/ 	.byte	0x04
	.zero		1


	//   ....[8]....
        /*07fc*/ 	.word	0x000006a0
        /*0800*/ 	.word	0x000000ff
        /*0804*/ 	.word	0x00000020
        /*0808*/ 	.short	0x0100
        /*080a*/ 	.byte	0x04
	.zero		1


	//   ....[9]....
        /*080c*/ 	.word	0x000006b0
        /*0810*/ 	.word	0x000000ff
        /*0814*/ 	.word	0x00000098
        /*0818*/ 	.short	0x0100
        /*081a*/ 	.byte	0x04
	.zero		1


	//   ....[10]....
        /*081c*/ 	.word	0x000006c0
        /*0820*/ 	.word	0x000000ff
        /*0824*/ 	.word	0x00000028
        /*0828*/ 	.short	0x0100
        /*082a*/ 	.byte	0x04
	.zero		1


	//   ....[11]....
        /*082c*/ 	.word	0x000006d0
        /*0830*/ 	.word	0x000000ff
        /*0834*/ 	.word	0x000000a0
        /*0838*/ 	.short	0x0100
        /*083a*/ 	.byte	0x04
	.zero		1


	//   ....[12]....
        /*083c*/ 	.word	0x000006e0
        /*0840*/ 	.word	0x000000ff
        /*0844*/ 	.word	0x00000030
        /*0848*/ 	.short	0x0100
        /*084a*/ 	.byte	0x04
	.zero		1


	//   ....[13]....
        /*084c*/ 	.word	0x000006f0
        /*0850*/ 	.word	0x000000ff
        /*0854*/ 	.word	0x000000a8
        /*0858*/ 	.short	0x0100
        /*085a*/ 	.byte	0x04
	.zero		1


	//   ....[14]....
        /*085c*/ 	.word	0x00000700
        /*0860*/ 	.word	0x000000ff
        /*0864*/ 	.word	0x00000038
        /*0868*/ 	.short	0x0100
        /*086a*/ 	.byte	0x04
	.zero		1


	//   ....[15]....
        /*086c*/ 	.word	0x00000710
        /*0870*/ 	.word	0x000000ff
        /*0874*/ 	.word	0x000000b0
        /*0878*/ 	.short	0x0100
        /*087a*/ 	.byte	0x04
	.zero		1


	//   ....[16]....
        /*087c*/ 	.word	0x00000720
        /*0880*/ 	.word	0x000000ff
        /*0884*/ 	.word	0x00000040
        /*0888*/ 	.short	0x0100
        /*088a*/ 	.byte	0x04
	.zero		1


	//   ....[17]....
        /*088c*/ 	.word	0x00000730
        /*0890*/ 	.word	0x000000ff
        /*0894*/ 	.word	0x000000b8
        /*0898*/ 	.short	0x0100
        /*089a*/ 	.byte	0x04
	.zero		1


	//   ....[18]....
        /*089c*/ 	.word	0x00000740
        /*08a0*/ 	.word	0x000000ff
        /*08a4*/ 	.word	0x00000048
        /*08a8*/ 	.short	0x0100
        /*08aa*/ 	.byte	0x04
	.zero		1


	//   ....[19]....
        /*08ac*/ 	.word	0x00000750
        /*08b0*/ 	.word	0x000000ff
        /*08b4*/ 	.word	0x000000c0
        /*08b8*/ 	.short	0x0100
        /*08ba*/ 	.byte	0x04
	.zero		1


	//   ....[20]....
        /*08bc*/ 	.word	0x00000760
        /*08c0*/ 	.word	0x000000ff
        /*08c4*/ 	.word	0x00000050
        /*08c8*/ 	.short	0x0100
        /*08ca*/ 	.byte	0x04
	.zero		1


	//   ....[21]....
        /*08cc*/ 	.word	0x00000770
        /*08d0*/ 	.word	0x000000ff
        /*08d4*/ 	.word	0x000000c8
        /*08d8*/ 	.short	0x0100
        /*08da*/ 	.byte	0x04
	.zero		1


	//   ....[22]....
        /*08dc*/ 	.word	0x00000780
        /*08e0*/ 	.word	0x000000ff
        /*08e4*/ 	.word	0x00000058
        /*08e8*/ 	.short	0x0100
        /*08ea*/ 	.byte	0x04
	.zero		1


	//   ....[23]....
        /*08ec*/ 	.word	0x00000790
        /*08f0*/ 	.word	0x000000ff
        /*08f4*/ 	.word	0x000000d0
        /*08f8*/ 	.short	0x0100
        /*08fa*/ 	.byte	0x04
	.zero		1


	//   ....[24]....
        /*08fc*/ 	.word	0x000007a0
        /*0900*/ 	.word	0x000000ff
        /*0904*/ 	.word	0x00000060
        /*0908*/ 	.short	0x0100
        /*090a*/ 	.byte	0x04
	.zero		1


	//   ....[25]....
        /*090c*/ 	.word	0x000007b0
        /*0910*/ 	.word	0x000000ff
        /*0914*/ 	.word	0x000000d8
        /*0918*/ 	.short	0x0100
        /*091a*/ 	.byte	0x04
	.zero		1


	//   ....[26]....
        /*091c*/ 	.word	0x000007c0
        /*0920*/ 	.word	0x000000ff
        /*0924*/ 	.word	0x00000068
        /*0928*/ 	.short	0x0100
        /*092a*/ 	.byte	0x04
	.zero		1


	//   ....[27]....
        /*092c*/ 	.word	0x000007d0
        /*0930*/ 	.word	0x000000ff
        /*0934*/ 	.word	0x000000e0
        /*0938*/ 	.short	0x0100
        /*093a*/ 	.byte	0x04
	.zero		1


	//   ....[28]....
        /*093c*/ 	.word	0x000007e0
        /*0940*/ 	.word	0x000000ff
        /*0944*/ 	.word	0x00000070
        /*0948*/ 	.short	0x0100
        /*094a*/ 	.byte	0x04
	.zero		1


	//   ....[29]....
        /*094c*/ 	.word	0x000007f0
        /*0950*/ 	.word	0x000000ff
        /*0954*/ 	.word	0x000000e8
        /*0958*/ 	.short	0x0100
        /*095a*/ 	.byte	0x04
	.zero		1


	//   ....[30]....
        /*095c*/ 	.word	0x00000930
        /*0960*/ 	.word	0x000000ff
        /*0964*/ 	.word	0x000000f0
        /*0968*/ 	.short	0x0100
        /*096a*/ 	.byte	0x04
	.zero		1


	//   ....[31]....
        /*096c*/ 	.word	0x00000940
        /*0970*/ 	.word	0x000000ff
        /*0974*/ 	.word	0x000000f8
        /*0978*/ 	.short	0x0100
        /*097a*/ 	.byte	0x04
	.zero		1


	//   ....[32]....
        /*097c*/ 	.word	0x00000a30
        /*0980*/ 	.word	0x000000ff
        /*0984*/ 	.word	0x00000100
        /*0988*/ 	.short	0x0100
        /*098a*/ 	.byte	0x06
	.zero		1


	//   ....[33]....
        /*098c*/ 	.word	0x00000a40
        /*0990*/ 	.word	0x000000ff
        /*0994*/ 	.word	0x00000108
        /*0998*/ 	.short	0x0100
        /*099a*/ 	.byte	0x06
	.zero		1


	//   ....[34]....
        /*099c*/ 	.word	0x00000b80
        /*09a0*/ 	.word	0x000000ff
        /*09a4*/ 	.word	0x00000110
        /*09a8*/ 	.short	0x0100
        /*09aa*/ 	.byte	0x06
	.zero		1


	//   ....[35]....
        /*09ac*/ 	.word	0x00000b90
        /*09b0*/ 	.word	0x000000ff
        /*09b4*/ 	.word	0x00000120
        /*09b8*/ 	.short	0x0100
        /*09ba*/ 	.byte	0x06
	.zero		1


	//   ....[36]....
        /*09bc*/ 	.word	0x00000ba0
        /*09c0*/ 	.word	0x000000ff
        /*09c4*/ 	.word	0x00000118
        /*09c8*/ 	.short	0x0100
        /*09ca*/ 	.byte	0x06
	.zero		1


	//   ....[37]....
        /*09cc*/ 	.word	0x00000bb0
        /*09d0*/ 	.word	0x000000ff
        /*09d4*/ 	.word	0x00000128
        /*09d8*/ 	.short	0x0100
        /*09da*/ 	.byte	0x06
	.zero		1


	//   ....[38]....
        /*09dc*/ 	.word	0x00000ce0
        /*09e0*/ 	.word	0x000000ff
        /*09e4*/ 	.word	0x00000130
        /*09e8*/ 	.short	0x0100
        /*09ea*/ 	.byte	0x04
	.zero		1


	//   ....[39]....
        /*09ec*/ 	.word	0x00000cf0
        /*09f0*/ 	.word	0x000000ff
        /*09f4*/ 	.word	0x00000140
        /*09f8*/ 	.short	0x0100
        /*09fa*/ 	.byte	0x04
	.zero		1


	//   ....[40]....
        /*09fc*/ 	.word	0x00000d00
        /*0a00*/ 	.word	0x000000ff
        /*0a04*/ 	.word	0x00000138
        /*0a08*/ 	.short	0x0100
        /*0a0a*/ 	.byte	0x04
	.zero		1


	//   ....[41]....
        /*0a0c*/ 	.word	0x00000d10
        /*0a10*/ 	.word	0x000000ff
        /*0a14*/ 	.word	0x00000148
        /*0a18*/ 	.short	0x0100
        /*0a1a*/ 	.byte	0x04
	.zero		1


	//   ....[42]....
        /*0a1c*/ 	.word	0x00000e20
        /*0a20*/ 	.word	0x000000ff
        /*0a24*/ 	.word	0x00000150
        /*0a28*/ 	.short	0x0100
        /*0a2a*/ 	.byte	0x04
	.zero		1


	//   ....[43]....
        /*0a2c*/ 	.word	0x00000e30
        /*0a30*/ 	.word	0x000000ff
        /*0a34*/ 	.word	0x00000160
        /*0a38*/ 	.short	0x0100
        /*0a3a*/ 	.byte	0x04
	.zero		1


	//   ....[44]....
        /*0a3c*/ 	.word	0x00000e40
        /*0a40*/ 	.word	0x000000ff
        /*0a44*/ 	.word	0x00000158
        /*0a48*/ 	.short	0x0100
        /*0a4a*/ 	.byte	0x04
	.zero		1


	//   ....[45]....
        /*0a4c*/ 	.word	0x00000e50
        /*0a50*/ 	.word	0x000000ff
        /*0a54*/ 	.word	0x00000168
        /*0a58*/ 	.short	0x0100
        /*0a5a*/ 	.byte	0x04
	.zero		1


	//   ....[46]....
        /*0a5c*/ 	.word	0x000017b0
        /*0a60*/ 	.word	0x00000002
        /*0a64*/ 	.word	0x00000160
        /*0a68*/ 	.short	0x010a
        /*0a6a*/ 	.byte	0xff
	.zero		1


	//   ....[47]....
        /*0a6c*/ 	.word	0x000017d0
        /*0a70*/ 	.word	0x00000002
        /*0a74*/ 	.word	0x00000150
        /*0a78*/ 	.short	0x0101
        /*0a7a*/ 	.byte	0xff
	.zero		1


	//   ....[48]....
        /*0a7c*/ 	.word	0x000018b0
        /*0a80*/ 	.word	0x000000ff
        /*0a84*/ 	.word	0x00000078
        /*0a88*/ 	.short	0x010a
        /*0a8a*/ 	.byte	0x06
	.zero		1


	//   ....[49]....
        /*0a8c*/ 	.word	0x00001930
        /*0a90*/ 	.word	0x000000ff
        /*0a94*/ 	.word	0x00000078
        /*0a98*/ 	.short	0x010a
        /*0a9a*/ 	.byte	0x21
	.zero		1


	//   ....[50]....
        /*0a9c*/ 	.word	0x00001a80
        /*0aa0*/ 	.word	0x000000ff
        /*0aa4*/ 	.word	0x00000078
        /*0aa8*/ 	.short	0x010a
        /*0aaa*/ 	.byte	0x08
	.zero		1


	//   ....[51]....
        /*0aac*/ 	.word	0x00001b90
        /*0ab0*/ 	.word	0x000000ff
        /*0ab4*/ 	.word	0x00000108
        /*0ab8*/ 	.short	0x0101
        /*0aba*/ 	.byte	0x04
	.zero		1


	//   ....[52]....
        /*0abc*/ 	.word	0x00001bb0
        /*0ac0*/ 	.word	0x000000ff
        /*0ac4*/ 	.word	0x00000078
        /*0ac8*/ 	.short	0x010a
        /*0aca*/ 	.byte	0x06
	.zero		1


	//   ....[53]....
        /*0acc*/ 	.word	0x00001c30
        /*0ad0*/ 	.word	0x000000ff
        /*0ad4*/ 	.word	0x00000078
        /*0ad8*/ 	.short	0x010a
        /*0ada*/ 	.byte	0x11
	.zero		1


	//   ....[54]....
        /*0adc*/ 	.word	0x00001d80
        /*0ae0*/ 	.word	0x000000ff
        /*0ae4*/ 	.word	0x00000078
        /*0ae8*/ 	.short	0x010a
        /*0aea*/ 	.byte	0x08
	.zero		1


	//   ....[55]....
        /*0aec*/ 	.word	0x00001ec0
        /*0af0*/ 	.word	0x00000003
        /*0af4*/ 	.word	0x00000110
        /*0af8*/ 	.short	0x010a
        /*0afa*/ 	.byte	0xff
	.zero		1


	//   ....[56]....
        /*0afc*/ 	.word	0x00002010
        /*0b00*/ 	.word	0x00000002
        /*0b04*/ 	.word	0x00000000
        /*0b08*/ 	.short	0x0101
        /*0b0a*/ 	.byte	0xff
	.zero		1


	//   ....[57]....
        /*0b0c*/ 	.word	0x000025b0
        /*0b10*/ 	.word	0x000000ff
        /*0b14*/ 	.word	0x00000000
        /*0b18*/ 	.short	0x010a
        /*0b1a*/ 	.byte	0x04
	.zero		1


	//   ....[58]....
        /*0b1c*/ 	.word	0x00002640
        /*0b20*/ 	.word	0x000000ff
        /*0b24*/ 	.word	0x00000000
        /*0b28*/ 	.short	0x010a
        /*0b2a*/ 	.byte	0x05
	.zero		1


	//   ....[59]....
        /*0b2c*/ 	.word	0x000026d0
        /*0b30*/ 	.word	0x000000ff
        /*0b34*/ 	.word	0x00000000
        /*0b38*/ 	.short	0x010a
        /*0b3a*/ 	.byte	0x05
	.zero		1


	//   ....[60]....
        /*0b3c*/ 	.word	0x00002760
        /*0b40*/ 	.word	0x000000ff
        /*0b44*/ 	.word	0x00000000
        /*0b48*/ 	.short	0x010a
        /*0b4a*/ 	.byte	0x05
	.zero		1


	//   ....[61]....
        /*0b4c*/ 	.word	0x000027f0
        /*0b50*/ 	.word	0x000000ff
        /*0b54*/ 	.word	0x00000000
        /*0b58*/ 	.short	0x010a
        /*0b5a*/ 	.byte	0x05
	.zero		1


	//   ....[62]....
        /*0b5c*/ 	.word	0x00002880
        /*0b60*/ 	.word	0x000000ff
        /*0b64*/ 	.word	0x00000000
        /*0b68*/ 	.short	0x010a
        /*0b6a*/ 	.byte	0x05
	.zero		1


	//   ....[63]....
        /*0b6c*/ 	.word	0x00002910
        /*0b70*/ 	.word	0x000000ff
        /*0b74*/ 	.word	0x00000000
        /*0b78*/ 	.short	0x010a
        /*0b7a*/ 	.byte	0x05
	.zero		1


	//   ....[64]....
        /*0b7c*/ 	.word	0x000029a0
        /*0b80*/ 	.word	0x000000ff
        /*0b84*/ 	.word	0x00000000
        /*0b88*/ 	.short	0x010a
        /*0b8a*/ 	.byte	0x05
	.zero		1


	//   ....[65]....
        /*0b8c*/ 	.word	0x00002a30
        /*0b90*/ 	.word	0x000000ff
        /*0b94*/ 	.word	0x00000000
        /*0b98*/ 	.short	0x010a
        /*0b9a*/ 	.byte	0x05
	.zero		1


	//   ....[66]....
        /*0b9c*/ 	.word	0x00002ac0
        /*0ba0*/ 	.word	0x000000ff
        /*0ba4*/ 	.word	0x00000000
        /*0ba8*/ 	.short	0x010a
        /*0baa*/ 	.byte	0x05
	.zero		1


	//   ....[67]....
        /*0bac*/ 	.word	0x00002b50
        /*0bb0*/ 	.word	0x000000ff
        /*0bb4*/ 	.word	0x00000000
        /*0bb8*/ 	.short	0x010a
        /*0bba*/ 	.byte	0x05
	.zero		1


	//   ....[68]....
        /*0bbc*/ 	.word	0x00002be0
        /*0bc0*/ 	.word	0x000000ff
        /*0bc4*/ 	.word	0x00000000
        /*0bc8*/ 	.short	0x010a
        /*0bca*/ 	.byte	0x05
	.zero		1


	//   ....[69]....
        /*0bcc*/ 	.word	0x00002c70
        /*0bd0*/ 	.word	0x000000ff
        /*0bd4*/ 	.word	0x00000000
        /*0bd8*/ 	.short	0x010a
        /*0bda*/ 	.byte	0x05
	.zero		1


	//   ....[70]....
        /*0bdc*/ 	.word	0x00002d00
        /*0be0*/ 	.word	0x000000ff
        /*0be4*/ 	.word	0x00000000
        /*0be8*/ 	.short	0x010a
        /*0bea*/ 	.byte	0x05
	.zero		1


	//   ....[71]....
        /*0bec*/ 	.word	0x00002da0
        /*0bf0*/ 	.word	0x00000000
        /*0bf4*/ 	.word	0x00000000
        /*0bf8*/ 	.short	0x010a
        /*0bfa*/ 	.byte	0xff
	.zero		1


	//   ....[72]....
        /*0bfc*/ 	.word	0x00002ee0
        /*0c00*/ 	.word	0x00000000
        /*0c04*/ 	.word	0x00000150
        /*0c08*/ 	.short	0x010a
        /*0c0a*/ 	.byte	0xff
	.zero		1


	//   ....[73]....
        /*0c0c*/ 	.word	0x00002f50
        /*0c10*/ 	.word	0x00000000
        /*0c14*/ 	.word	0x00000000
        /*0c18*/ 	.short	0x0101
        /*0c1a*/ 	.byte	0xff
	.zero		1


	//   ....[74]....
        /*0c1c*/ 	.word	0x00002f60
        /*0c20*/ 	.word	0x000000ff
        /*0c24*/ 	.word	0x00000120
        /*0c28*/ 	.short	0x010a
        /*0c2a*/ 	.byte	0x04
	.zero		1


	//   ....[75]....
        /*0c2c*/ 	.word	0x00003080
        /*0c30*/ 	.word	0x00000000
        /*0c34*/ 	.word	0x00000110
        /*0c38*/ 	.short	0x010a
        /*0c3a*/ 	.byte	0xff
	.zero		1


	//   ....[76]....
        /*0c3c*/ 	.word	0x00003170
        /*0c40*/ 	.word	0x00000000
        /*0c44*/ 	.word	0x00000000
        /*0c48*/ 	.short	0x0101
        /*0c4a*/ 	.byte	0xff
	.zero		1


	//   ....[77]....
        /*0c4c*/ 	.word	0x00003220
        /*0c50*/ 	.word	0x000000ff
        /*0c54*/ 	.word	0x00000120
        /*0c58*/ 	.short	0x0106
        /*0c5a*/ 	.byte	0x04
	.zero		1


	//   ....[78]....
        /*0c5c*/ 	.word	0x00003240
        /*0c60*/ 	.word	0x000000ff
        /*0c64*/ 	.word	0x00000120
        /*0c68*/ 	.short	0x010a
        /*0c6a*/ 	.byte	0x04
	.zero		1


	//   ....[79]....
        /*0c6c*/ 	.word	0x000032d0
        /*0c70*/ 	.word	0x000000ff
        /*0c74*/ 	.word	0x00000120
        /*0c78*/ 	.short	0x0106
        /*0c7a*/ 	.byte	0x07
	.zero		1


	//   ....[80]....
        /*0c7c*/ 	.word	0x00003310
        /*0c80*/ 	.word	0x00000000
        /*0c84*/ 	.word	0x00000120
        /*0c88*/ 	.short	0x010a
        /*0c8a*/ 	.byte	0xff
	.zero		1


	//   ....[81]....
        /*0c8c*/ 	.word	0x00003800
        /*0c90*/ 	.word	0x00000002
        /*0c94*/ 	.word	0x00000110
        /*0c98*/ 	.short	0x010a
        /*0c9a*/ 	.byte	0xff
	.zero		1


	//   ....[82]....
        /*0c9c*/ 	.word	0x00003900
        /*0ca0*/ 	.word	0x00000005
        /*0ca4*/ 	.word	0x00000000
        /*0ca8*/ 	.short	0x0101
        /*0caa*/ 	.byte	0xff
	.zero		1


	//   ....[83]....
        /*0cac*/ 	.word	0x00003910
        /*0cb0*/ 	.word	0x000000ff
        /*0cb4*/ 	.word	0x00000000
        /*0cb8*/ 	.short	0x010a
        /*0cba*/ 	.byte	0x05
	.zero		1


	//   ....[84]....
        /*0cbc*/ 	.word	0x00003920
        /*0cc0*/ 	.word	0x000000ff
        /*0cc4*/ 	.word	0x00000140
        /*0cc8*/ 	.short	0x010a
        /*0cca*/ 	.byte	0x11
	.zero		1


	//   ....[85]....
        /*0ccc*/ 	.word	0x00003a00
        /*0cd0*/ 	.word	0x000000ff
        /*0cd4*/ 	.word	0x00000000
        /*0cd8*/ 	.short	0x010a
        /*0cda*/ 	.byte	0x07
	.zero		1


	//   ....[86]....
        /*0cdc*/ 	.word	0x00003b10
        /*0ce0*/ 	.word	0x000000ff
        /*0ce4*/ 	.word	0x00000000
        /*0ce8*/ 	.short	0x010a
        /*0cea*/ 	.byte	0x0a
	.zero		1


	//   ....[87]....
        /*0cec*/ 	.word	0x00003cf0
        /*0cf0*/ 	.word	0x000000ff
        /*0cf4*/ 	.word	0x00000000
        /*0cf8*/ 	.short	0x010a
        /*0cfa*/ 	.byte	0x04
	.zero		1


	//   ....[88]....
        /*0cfc*/ 	.word	0x00003d80
        /*0d00*/ 	.word	0x000000ff
        /*0d04*/ 	.word	0x00000000
        /*0d08*/ 	.short	0x010a
        /*0d0a*/ 	.byte	0x04
	.zero		1


	//   ....[89]....
        /*0d0c*/ 	.word	0x00004260
        /*0d10*/ 	.word	0x00000002
        /*0d14*/ 	.word	0x00000110
        /*0d18*/ 	.short	0x010a
        /*0d1a*/ 	.byte	0xff
	.zero		1


	//   ....[90]....
        /*0d1c*/ 	.word	0x000043d0
        /*0d20*/ 	.word	0x00000000
        /*0d24*/ 	.word	0x00000000
        /*0d28*/ 	.short	0x0101
        /*0d2a*/ 	.byte	0xff
	.zero		1


	//   ....[91]....
        /*0d2c*/ 	.word	0x00004890
        /*0d30*/ 	.word	0x000000ff
        /*0d34*/ 	.word	0x00000108
        /*0d38*/ 	.short	0x010a
        /*0d3a*/ 	.byte	0x1d
	.zero		1


	//   ....[92]....
        /*0d3c*/ 	.word	0x00004a60
        /*0d40*/ 	.word	0x000000ff
        /*0d44*/ 	.word	0x000000f8
        /*0d48*/ 	.short	0x010a
        /*0d4a*/ 	.byte	0x1d
	.zero		1


	//   ....[93]....
        /*0d4c*/ 	.word	0x00004e00
        /*0d50*/ 	.word	0x000000ff
        /*0d54*/ 	.word	0x000000f0
        /*0d58*/ 	.short	0x010b
        /*0d5a*/ 	.byte	0x1d
	.zero		1


	//   ....[94]....
        /*0d5c*/ 	.word	0x00004e10
        /*0d60*/ 	.word	0x000000ff
        /*0d64*/ 	.word	0x00000000
        /*0d68*/ 	.short	0x0101
        /*0d6a*/ 	.byte	0x2c
	.zero		1


	//   ....[95]....
        /*0d6c*/ 	.word	0x00004e50
        /*0d70*/ 	.word	0x00000002
        /*0d74*/ 	.word	0x000000f8
        /*0d78*/ 	.short	0x010a
        /*0d7a*/ 	.byte	0xff
	.zero		1


	//   ....[96]....
        /*0d7c*/ 	.word	0x00005050
        /*0d80*/ 	.word	0x000000ff
        /*0d84*/ 	.word	0x00000110
        /*0d88*/ 	.short	0x010a
        /*0d8a*/ 	.byte	0x04
	.zero		1


	//   ....[97]....
        /*0d8c*/ 	.word	0x00005120
        /*0d90*/ 	.word	0x000000ff
        /*0d94*/ 	.word	0x00000000
        /*0d98*/ 	.short	0x0101
        /*0d9a*/ 	.byte	0x04
	.zero		1


	//   ....[98]....
        /*0d9c*/ 	.word	0x00005f10
        /*0da0*/ 	.word	0x000000ff
        /*0da4*/ 	.word	0x000000f0
        /*0da8*/ 	.short	0x010a
        /*0daa*/ 	.byte	0x2c
	.zero		1


	//   ....[99]....
        /*0dac*/ 	.word	0x00005f40
        /*0db0*/ 	.word	0x0000000a
        /*0db4*/ 	.word	0x00000130
        /*0db8*/ 	.short	0x010a
        /*0dba*/ 	.byte	0xff
	.zero		1


	//   ....[100]....
        /*0dbc*/ 	.word	0x00006230
        /*0dc0*/ 	.word	0x000000ff
        /*0dc4*/ 	.word	0x000000f0
        /*0dc8*/ 	.short	0x010a
        /*0dca*/ 	.byte	0x2c
	.zero		1


	//   ....[101]....
        /*0dcc*/ 	.word	0x00006680
        /*0dd0*/ 	.word	0x000000ff
        /*0dd4*/ 	.word	0x00000000
        /*0dd8*/ 	.short	0x0101
        /*0dda*/ 	.byte	0x04
	.zero		1


	//   ....[102]....
        /*0ddc*/ 	.word	0x00006780
        /*0de0*/ 	.word	0x0000000a
        /*0de4*/ 	.word	0x00000130
        /*0de8*/ 	.short	0x010a
        /*0dea*/ 	.byte	0xff
	.zero		1


	//   ....[103]....
        /*0dec*/ 	.word	0x0000ad50
        /*0df0*/ 	.word	0x000000ff
        /*0df4*/ 	.word	0x00000000
        /*0df8*/ 	.short	0x0101
        /*0dfa*/ 	.byte	0x05
	.zero		1


	//   ....[104]....
        /*0dfc*/ 	.word	0x0000bd50
        /*0e00*/ 	.word	0x00000002
        /*0e04*/ 	.word	0x00000160
        /*0e08*/ 	.short	0x010a
        /*0e0a*/ 	.byte	0xff
	.zero		1


	//   ....[105]....
        /*0e0c*/ 	.word	0x0000bdb0
        /*0e10*/ 	.word	0x00000003
        /*0e14*/ 	.word	0x00000078
        /*0e18*/ 	.short	0x010a
        /*0e1a*/ 	.byte	0xff
	.zero		1


	//   ....[106]....
        /*0e1c*/ 	.word	0x0000be10
        /*0e20*/ 	.word	0x00000003
        /*0e24*/ 	.word	0x00000078
        /*0e28*/ 	.short	0x010a
        /*0e2a*/ 	.byte	0xff
	.zero		1


	//   ....[107]....
        /*0e2c*/ 	.word	0x0000be60
        /*0e30*/ 	.word	0x00000003
        /*0e34*/ 	.word	0x00000110
        /*0e38*/ 	.short	0x010a
        /*0e3a*/ 	.byte	0xff
	.zero		1


	//   ....[108]....
        /*0e3c*/ 	.word	0x0000bec0
        /*0e40*/ 	.word	0x00000003
        /*0e44*/ 	.word	0x00000000
        /*0e48*/ 	.short	0x010a
        /*0e4a*/ 	.byte	0xff
	.zero		1


	//   ....[109]....
        /*0e4c*/ 	.word	0x0000bf20
        /*0e50*/ 	.word	0x00000003
        /*0e54*/ 	.word	0x00000000
        /*0e58*/ 	.short	0x010a
        /*0e5a*/ 	.byte	0xff
	.zero		1


	//   ....[110]....
        /*0e5c*/ 	.word	0x0000bf80
        /*0e60*/ 	.word	0x00000003
        /*0e64*/ 	.word	0x00000000
        /*0e68*/ 	.short	0x010a
        /*0e6a*/ 	.byte	0xff
	.zero		1


	//   ....[111]....
        /*0e6c*/ 	.word	0x0000bfe0
        /*0e70*/ 	.word	0x00000003
        /*0e74*/ 	.word	0x00000000
        /*0e78*/ 	.short	0x010a
        /*0e7a*/ 	.byte	0xff
	.zero		1


	//   ....[112]....
        /*0e7c*/ 	.word	0x0000c040
        /*0e80*/ 	.word	0x00000003
        /*0e84*/ 	.word	0x00000000
        /*0e88*/ 	.short	0x010a
        /*0e8a*/ 	.byte	0xff
	.zero		1


	//   ....[113]....
        /*0e8c*/ 	.word	0x0000c0a0
        /*0e90*/ 	.word	0x00000003
        /*0e94*/ 	.word	0x00000000
        /*0e98*/ 	.short	0x010a
        /*0e9a*/ 	.byte	0xff
	.zero		1


	//   ....[114]....
        /*0e9c*/ 	.word	0x0000c100
        /*0ea0*/ 	.word	0x00000003
        /*0ea4*/ 	.word	0x00000000
        /*0ea8*/ 	.short	0x010a
        /*0eaa*/ 	.byte	0xff
	.zero		1


	//   ....[115]....
        /*0eac*/ 	.word	0x0000c160
        /*0eb0*/ 	.word	0x00000003
        /*0eb4*/ 	.word	0x00000000
        /*0eb8*/ 	.short	0x010a
        /*0eba*/ 	.byte	0xff
	.zero		1


	//   ....[116]....
        /*0ebc*/ 	.word	0x0000c1c0
        /*0ec0*/ 	.word	0x00000003
        /*0ec4*/ 	.word	0x00000000
        /*0ec8*/ 	.short	0x010a
        /*0eca*/ 	.byte	0xff
	.zero		1


	//   ....[117]....
        /*0ecc*/ 	.word	0x0000c220
        /*0ed0*/ 	.word	0x00000003
        /*0ed4*/ 	.word	0x00000000
        /*0ed8*/ 	.short	0x010a
        /*0eda*/ 	.byte	0xff
	.zero		1


	//   ....[118]....
        /*0edc*/ 	.word	0x0000c280
        /*0ee0*/ 	.word	0x00000003
        /*0ee4*/ 	.word	0x00000000
        /*0ee8*/ 	.short	0x010a
        /*0eea*/ 	.byte	0xff
	.zero		1


	//   ....[119]....
        /*0eec*/ 	.word	0x0000c2e0
        /*0ef0*/ 	.word	0x00000003
        /*0ef4*/ 	.word	0x00000000
        /*0ef8*/ 	.short	0x010a
        /*0efa*/ 	.byte	0xff
	.zero		1


	//   ....[120]....
        /*0efc*/ 	.word	0x0000c340
        /*0f00*/ 	.word	0x00000003
        /*0f04*/ 	.word	0x00000000
        /*0f08*/ 	.short	0x010a
        /*0f0a*/ 	.byte	0xff
	.zero		1


	//   ....[121]....
        /*0f0c*/ 	.word	0x0000c3a0
        /*0f10*/ 	.word	0x00000003
        /*0f14*/ 	.word	0x00000000
        /*0f18*/ 	.short	0x010a
        /*0f1a*/ 	.byte	0xff
	.zero		1


	//   ....[122]....
        /*0f1c*/ 	.word	0x0000c3f0
        /*0f20*/ 	.word	0x00000000
        /*0f24*/ 	.word	0x00000150
        /*0f28*/ 	.short	0x010a
        /*0f2a*/ 	.byte	0xff
	.zero		1


	//   ....[123]....
        /*0f2c*/ 	.word	0x0000c450
        /*0f30*/ 	.word	0x00000003
        /*0f34*/ 	.word	0x00000120
        /*0f38*/ 	.short	0x010a
        /*0f3a*/ 	.byte	0xff
	.zero		1


	//   ....[124]....
        /*0f3c*/ 	.word	0x0000c4a0
        /*0f40*/ 	.word	0x00000000
        /*0f44*/ 	.word	0x00000110
        /*0f48*/ 	.short	0x010a
        /*0f4a*/ 	.byte	0xff
	.zero		1


	//   ....[125]....
        /*0f4c*/ 	.word	0x0000c500
        /*0f50*/ 	.word	0x00000002
        /*0f54*/ 	.word	0x00000120
        /*0f58*/ 	.short	0x010a
        /*0f5a*/ 	.byte	0xff
	.zero		1


	//   ....[126]....
        /*0f5c*/ 	.word	0x0000c550
        /*0f60*/ 	.word	0x00000002
        /*0f64*/ 	.word	0x00000110
        /*0f68*/ 	.short	0x010a
        /*0f6a*/ 	.byte	0xff
	.zero		1


	//   ....[127]....
        /*0f6c*/ 	.word	0x0000c5b0
        /*0f70*/ 	.word	0x00000004
        /*0f74*/ 	.word	0x00000140
        /*0f78*/ 	.short	0x010a
        /*0f7a*/ 	.byte	0xff
	.zero		1


	//   ....[128]....
        /*0f7c*/ 	.word	0x0000c610
        /*0f80*/ 	.word	0x00000002
        /*0f84*/ 	.word	0x00000000
        /*0f88*/ 	.short	0x010a
        /*0f8a*/ 	.byte	0xff
	.zero		1


	//   ....[129]....
        /*0f8c*/ 	.word	0x0000c670
        /*0f90*/ 	.word	0x00000002
        /*0f94*/ 	.word	0x00000000
        /*0f98*/ 	.short	0x010a
        /*0f9a*/ 	.byte	0xff
	.zero		1


	//   ....[130]....
        /*0f9c*/ 	.word	0x0000c6d0
        /*0fa0*/ 	.word	0x00000002
        /*0fa4*/ 	.word	0x00000000
        /*0fa8*/ 	.short	0x010a
        /*0faa*/ 	.byte	0xff
	.zero		1


	//   ....[131]....
        /*0fac*/ 	.word	0x0000c720
        /*0fb0*/ 	.word	0x00000002
        /*0fb4*/ 	.word	0x00000110
        /*0fb8*/ 	.short	0x010a
        /*0fba*/ 	.byte	0xff
	.zero		1


	//   ....[132]....
        /*0fbc*/ 	.word	0x0000c780
        /*0fc0*/ 	.word	0x00000002
        /*0fc4*/ 	.word	0x00000108
        /*0fc8*/ 	.short	0x010a
        /*0fca*/ 	.byte	0xff
	.zero		1


	//   ....[133]....
        /*0fcc*/ 	.word	0x0000c7e0
        /*0fd0*/ 	.word	0x00000002
        /*0fd4*/ 	.word	0x000000f8
        /*0fd8*/ 	.short	0x010a
        /*0fda*/ 	.byte	0xff
	.zero		1


	//   ....[134]....
        /*0fdc*/ 	.word	0x0000c840
        /*0fe0*/ 	.word	0x00000002
        /*0fe4*/ 	.word	0x00000110
        /*0fe8*/ 	.short	0x010a
        /*0fea*/ 	.byte	0xff
	.zero		1


	//   ....[135]....
        /*0fec*/ 	.word	0x0000c8a0
        /*0ff0*/ 	.word	0x00000003
        /*0ff4*/ 	.word	0x000000f0
        /*0ff8*/ 	.short	0x010a
        /*0ffa*/ 	.byte	0xff
	.zero		1


	//   ....[136]....
        /*0ffc*/ 	.word	0x0000c8f0
        /*1000*/ 	.word	0x0000000a
        /*1004*/ 	.word	0x00000130
        /*1008*/ 	.short	0x010a
        /*100a*/ 	.byte	0xff
	.zero		1


	//----- nvinfo : EIATTR_NUM_MBARRIERS
	.align		4
.L_49:
        /*100c*/ 	.byte	0x03, 0x38
        /*100e*/ 	.short	0x002e


	//----- nvinfo : EIATTR_EXIT_INSTR_OFFSETS
	.align		4
        /*1010*/ 	.byte	0x04, 0x1c
        /*1012*/ 	.short	(.L_51 - .L_50)


	//   ....[0]....
.L_50:
        /*1014*/ 	.word	0x00002dd0


	//   ....[1]....
        /*1018*/ 	.word	0x000032e0


	//   ....[2]....
        /*101c*/ 	.word	0x00003340


	//   ....[3]....
        /*1020*/ 	.word	0x00003fe0


	//   ....[4]....
        /*1024*/ 	.word	0x00004e80


	//   ....[5]....
        /*1028*/ 	.word	0x00004ec0


	//   ....[6]....
        /*102c*/ 	.word	0x0000bd40


	//----- nvinfo : EIATTR_MAX_THREADS
	.align		4
.L_51:
        /*1030*/ 	.byte	0x04, 0x05
        /*1032*/ 	.short	(.L_53 - .L_52)
.L_52:
        /*1034*/ 	.word	0x00000100
        /*1038*/ 	.word	0x00000001
        /*103c*/ 	.word	0x00000001


	//----- nvinfo : EIATTR_CRS_STACK_SIZE
	.align		4
.L_53:
        /*1040*/ 	.byte	0x04, 0x1e
        /*1042*/ 	.short	(.L_55 - .L_54)
.L_54:
        /*1044*/ 	.word	0x00000000


	//----- nvinfo : EIATTR_CBANK_PARAM_SIZE
	.align		4
.L_55:
        /*1048*/ 	.byte	0x03, 0x19
        /*104a*/ 	.short	0x0800


	//----- nvinfo : EIATTR_PARAM_CBANK
	.align		4
        /*104c*/ 	.byte	0x04, 0x0a
        /*104e*/ 	.short	(.L_57 - .L_56)
	.align		4
.L_56:
        /*1050*/ 	.word	index@(.nv.constant0._ZN7cutlass13device_kernelINS_4gemm6kernel13GemmUniversalIN4cute5tupleIJiiiiEEENS1_10collective13CollectiveMmaINS1_35MainloopSm100TmaUmmaWarpSpecializedILi15ELi2ELi2ENS5_IJNS4_1CILi1EEESB_SB_EEEEENS5_IJNSA_ILi128EEENSA_ILi224EEENSA_ILi32EEEEEENS_12float_e4m3_tENS5_IJlSB_lEEESI_SJ_NS4_8TiledMMAINS4_8MMA_AtomIJNS4_10MMA_TraitsINS4_19SM100_MMA_F8F6F4_SSEJSI_SI_fSE_SF_NS4_17integral_constantINS4_4UMMA5MajorELSQ_0EEESR_NSO_INSP_7ScaleInELSS_0EEEST_EEEEEENS4_6LayoutISC_NS5_IJNSA_ILi0EEESX_SX_EEEEENS5_IJNS4_10UnderscoreES10_S10_EEEEENS4_13SM90_TMA_LOADENS4_14ComposedLayoutINS4_7SwizzleILi1ELi4ELi3EEENS4_18smem_ptr_flag_bitsILi8EEENSW_INS5_IJNSA_ILi8EEESG_EEENS5_IJSG_SB_EEEEEEEvNS4_8identityES13_S1D_vS1E_EENS_8epilogue10collective18CollectiveEpilogueINS1G_23Sm100TmaWarpSpecializedILi1ELi1ELi224ELb0ELb0EEEJSH_NS5_IJNSW_ISE_SB_EENSW_ISF_SB_EEEEESI_SJ_SI_SJ_NS1G_6fusion15FusionCallbacksIS1K_NS1O_17LinearCombinationISI_fSI_fLNS_15FloatRoundStyleE2EEESH_S1N_JEEENS4_5SM1004TMEM4LOAD26SM100_TMEM_LOAD_32dp32b32xES13_S1D_NS4_39AutoVectorizingCopyWithAssumedAlignmentILi128EEENS4_14SM90_TMA_STOREES1D_S1Z_S1Z_EEEvvEEEEvNT_6ParamsE)
        /*1054*/ 	.short	0x0380
        /*1056*/ 	.short	0x0800


	//----- nvinfo : EIATTR_SW_WAR
	.align		4
.L_57:
        /*1058*/ 	.byte	0x04, 0x36
        /*105a*/ 	.short	(.L_59 - .L_58)
.L_58:
        /*105c*/ 	.word	0x00000008
.L_59:


//--------------------- .nv.callgraph             --------------------------
	.section	.nv.callgraph,"",@"SHT_CUDA_CALLGRAPH"
	.align	4
	.sectionentsize	8
	.align		4
        /*0000*/ 	.word	0x00000000
	.align		4
        /*0004*/ 	.word	0xffffffff
	.align		4
        /*0008*/ 	.word	index@(_ZN7cutlass13device_kernelINS_4gemm6kernel13GemmUniversalIN4cute5tupleIJiiiiEEENS1_10collective13CollectiveMmaINS1_35MainloopSm100TmaUmmaWarpSpecializedILi15ELi2ELi2ENS5_IJNS4_1CILi1EEESB_SB_EEEEENS5_IJNSA_ILi128EEENSA_ILi224EEENSA_ILi32EEEEEENS_12float_e4m3_tENS5_IJlSB_lEEESI_SJ_NS4_8TiledMMAINS4_8MMA_AtomIJNS4_10MMA_TraitsINS4_19SM100_MMA_F8F6F4_SSEJSI_SI_fSE_SF_NS4_17integral_constantINS4_4UMMA5MajorELSQ_0EEESR_NSO_INSP_7ScaleInELSS_0EEEST_EEEEEENS4_6LayoutISC_NS5_IJNSA_ILi0EEESX_SX_EEEEENS5_IJNS4_10UnderscoreES10_S10_EEEEENS4_13SM90_TMA_LOADENS4_14ComposedLayoutINS4_7SwizzleILi1ELi4ELi3EEENS4_18smem_ptr_flag_bitsILi8EEENSW_INS5_IJNSA_ILi8EEESG_EEENS5_IJSG_SB_EEEEEEEvNS4_8identityES13_S1D_vS1E_EENS_8epilogue10collective18CollectiveEpilogueINS1G_23Sm100TmaWarpSpecializedILi1ELi1ELi224ELb0ELb0EEEJSH_NS5_IJNSW_ISE_SB_EENSW_ISF_SB_EEEEESI_SJ_SI_SJ_NS1G_6fusion15FusionCallbacksIS1K_NS1O_17LinearCombinationISI_fSI_fLNS_15FloatRoundStyleE2EEESH_S1N_JEEENS4_5SM1004TMEM4LOAD26SM100_TMEM_LOAD_32dp32b32xES13_S1D_NS4_39AutoVectorizingCopyWithAssumedAlignmentILi128EEENS4_14SM90_TMA_STOREES1D_S1Z_S1Z_EEEvvEEEEvNT_6ParamsE)
	.align		4
        /*000c*/ 	.word	index@(__assertfail)
	.align		4
        /*0010*/ 	.word	0x00000000
	.align		4
        /*0014*/ 	.word	0xfffffffe
	.align		4
        /*0018*/ 	.word	0x00000000
	.align		4
        /*001c*/ 	.word	0xfffffffd
	.align		4
        /*0020*/ 	.word	0x00000000
	.align		4
        /*0024*/ 	.word	0xfffffffc


//--------------------- .nv.constant4             --------------------------
	.section	.nv.constant4,"a",@progbits
	.align	8
	.align		8
.nv.constant4:
        /*0000*/ 	.dword	__assertfail
	.align		8
        /*0008*/ 	.dword	__unnamed_1
	.align		8
        /*0010*/ 	.dword	__unnamed_2
	.align		8
        /*0018*/ 	.dword	_ZN40_INTERNAL_d24538a2_4_k_cu_2bab3052_245554cuda3std3__45__cpo5beginE
	.align		8
        /*0020*/ 	.dword	_ZN40_INTERNAL_d24538a2_4_k_cu_2bab3052_245554cuda3std3__45__cpo3endE
	.align		8
        /*0028*/ 	.dword	_ZN40_INTERNAL_d24538a2_4_k_cu_2bab3052_245554cuda3std3__45__cpo6cbeginE
	.align		8
        /*0030*/ 	.dword	_ZN40_INTERNAL_d24538a2_4_k_cu_2bab3052_245554cuda3std3__45__cpo4cendE
	.align		8
        /*0038*/ 	.dword	_ZN40_INTERNAL_d24538a2_4_k_cu_2bab3052_245554cuda3std3__442_GLOBAL__N__d24538a2_4_k_cu_2bab3052_245556ignoreE
	.align		8
        /*0040*/ 	.dword	_ZN40_INTERNAL_d24538a2_4_k_cu_2bab3052_245554cuda3std3__419piecewise_constructE
	.align		8
        /*0048*/ 	.dword	_ZN40_INTERNAL_d24538a2_4_k_cu_2bab3052_245554cuda3std3__48in_placeE
	.align		8
        /*0050*/ 	.dword	_ZN40_INTERNAL_d24538a2_4_k_cu_2bab3052_245554cuda3std6ranges3__45__cpo4swapE
	.align		8
        /*0058*/ 	.dword	_ZN40_INTERNAL_d24538a2_4_k_cu_2bab3052_245554cuda3std6ranges3__45__cpo9iter_moveE
	.align		8
        /*0060*/ 	.dword	_ZN40_INTERNAL_d24538a2_4_k_cu_2bab3052_245554cute7productE
	.align		8
        /*0068*/ 	.dword	_ZN40_INTERNAL_d24538a2_4_k_cu_2bab3052_245554cute1_E
	.align		8
        /*0070*/ 	.dword	$str$25
	.align		8
        /*0078*/ 	.dword	$str$26
	.align		8
        /*0080*/ 	.dword	$str$27
	.align		8
        /*0088*/ 	.dword	$str$28


//--------------------- .text._ZN7cutlass13device_kernelINS_4gemm6kernel13GemmUniversalIN4cute5tupleIJiiiiEEENS1_10collective13CollectiveMmaINS1_35MainloopSm100TmaUmmaWarpSpecializedILi15ELi2ELi2ENS5_IJNS4_1CILi1EEESB_SB_EEEEENS5_IJNSA_ILi128EEENSA_ILi224EEENSA_ILi32EEEEEENS_12float_e4m3_tENS5_IJlSB_lEEESI_SJ_NS4_8TiledMMAINS4_8MMA_AtomIJNS4_10MMA_TraitsINS4_19SM100_MMA_F8F6F4_SSEJSI_SI_fSE_SF_NS4_17integral_constantINS4_4UMMA5MajorELSQ_0EEESR_NSO_INSP_7ScaleInELSS_0EEEST_EEEEEENS4_6LayoutISC_NS5_IJNSA_ILi0EEESX_SX_EEEEENS5_IJNS4_10UnderscoreES10_S10_EEEEENS4_13SM90_TMA_LOADENS4_14ComposedLayoutINS4_7SwizzleILi1ELi4ELi3EEENS4_18smem_ptr_flag_bitsILi8EEENSW_INS5_IJNSA_ILi8EEESG_EEENS5_IJSG_SB_EEEEEEEvNS4_8identityES13_S1D_vS1E_EENS_8epilogue10collective18CollectiveEpilogueINS1G_23Sm100TmaWarpSpecializedILi1ELi1ELi224ELb0ELb0EEEJSH_NS5_IJNSW_ISE_SB_EENSW_ISF_SB_EEEEESI_SJ_SI_SJ_NS1G_6fusion15FusionCallbacksIS1K_NS1O_17LinearCombinationISI_fSI_fLNS_15FloatRoundStyleE2EEESH_S1N_JEEENS4_5SM1004TMEM4LOAD26SM100_TMEM_LOAD_32dp32b32xES13_S1D_NS4_39AutoVectorizingCopyWithAssumedAlignmentILi128EEENS4_14SM90_TMA_STOREES1D_S1Z_S1Z_EEEvvEEEEvNT_6ParamsE --------------------------
	.section	.text._ZN7cutlass13device_kernelINS_4gemm6kernel13GemmUniversalIN4cute5tupleIJiiiiEEENS1_10collective13CollectiveMmaINS1_35MainloopSm100TmaUmmaWarpSpecializedILi15ELi2ELi2ENS5_IJNS4_1CILi1EEESB_SB_EEEEENS5_IJNSA_ILi128EEENSA_ILi224EEENSA_ILi32EEEEEENS_12float_e4m3_tENS5_IJlSB_lEEESI_SJ_NS4_8TiledMMAINS4_8MMA_AtomIJNS4_10MMA_TraitsINS4_19SM100_MMA_F8F6F4_SSEJSI_SI_fSE_SF_NS4_17integral_constantINS4_4UMMA5MajorELSQ_0EEESR_NSO_INSP_7ScaleInELSS_0EEEST_EEEEEENS4_6LayoutISC_NS5_IJNSA_ILi0EEESX_SX_EEEEENS5_IJNS4_10UnderscoreES10_S10_EEEEENS4_13SM90_TMA_LOADENS4_14ComposedLayoutINS4_7SwizzleILi1ELi4ELi3EEENS4_18smem_ptr_flag_bitsILi8EEENSW_INS5_IJNSA_ILi8EEESG_EEENS5_IJSG_SB_EEEEEEEvNS4_8identityES13_S1D_vS1E_EENS_8epilogue10collective18CollectiveEpilogueINS1G_23Sm100TmaWarpSpecializedILi1ELi1ELi224ELb0ELb0EEEJSH_NS5_IJNSW_ISE_SB_EENSW_ISF_SB_EEEEESI_SJ_SI_SJ_NS1G_6fusion15FusionCallbacksIS1K_NS1O_17LinearCombinationISI_fSI_fLNS_15FloatRoundStyleE2EEESH_S1N_JEEENS4_5SM1004TMEM4LOAD26SM100_TMEM_LOAD_32dp32b32xES13_S1D_NS4_39AutoVectorizingCopyWithAssumedAlignmentILi128EEENS4_14SM90_TMA_STOREES1D_S1Z_S1Z_EEEvvEEEEvNT_6ParamsE,"ax",@progbits
	.align	128
.text._ZN7cutlass13device_kernelINS_4gemm6kernel13GemmUniversalIN4cute5tupleIJiiiiEEENS1_10collective13CollectiveMmaINS1_35MainloopSm100TmaUmmaWarpSpecializedILi15ELi2ELi2ENS5_IJNS4_1CILi1EEESB_SB_EEEEENS5_IJNSA_ILi128EEENSA_ILi224EEENSA_ILi32EEEEEENS_12float_e4m3_tENS5_IJlSB_lEEESI_SJ_NS4_8TiledMMAINS4_8MMA_AtomIJNS4_10MMA_TraitsINS4_19SM100_MMA_F8F6F4_SSEJSI_SI_fSE_SF_NS4_17integral_constantINS4_4UMMA5MajorELSQ_0EEESR_NSO_INSP_7ScaleInELSS_0EEEST_EEEEEENS4_6LayoutISC_NS5_IJNSA_ILi0EEESX_SX_EEEEENS5_IJNS4_10UnderscoreES10_S10_EEEEENS4_13SM90_TMA_LOADENS4_14ComposedLayoutINS4_7SwizzleILi1ELi4ELi3EEENS4_18smem_ptr_flag_bitsILi8EEENSW_INS5_IJNSA_ILi8EEESG_EEENS5_IJSG_SB_EEEEEEEvNS4_8identityES13_S1D_vS1E_EENS_8epilogue10collective18CollectiveEpilogueINS1G_23Sm100TmaWarpSpecializedILi1ELi1ELi224ELb0ELb0EEEJSH_NS5_IJNSW_ISE_SB_EENSW_ISF_SB_EEEEESI_SJ_SI_SJ_NS1G_6fusion15FusionCallbacksIS1K_NS1O_17LinearCombinationISI_fSI_fLNS_15FloatRoundStyleE2EEESH_S1N_JEEENS4_5SM1004TMEM4LOAD26SM100_TMEM_LOAD_32dp32b32xES13_S1D_NS4_39AutoVectorizingCopyWithAssumedAlignmentILi128EEENS4_14SM90_TMA_STOREES1D_S1Z_S1Z_EEEvvEEEEvNT_6ParamsE:
        .type           _ZN7cutlass13device_kernelINS_4gemm6kernel13GemmUniversalIN4cute5tupleIJiiiiEEENS1_10collective13CollectiveMmaINS1_35MainloopSm100TmaUmmaWarpSpecializedILi15ELi2ELi2ENS5_IJNS4_1CILi1EEESB_SB_EEEEENS5_IJNSA_ILi128EEENSA_ILi224EEENSA_ILi32EEEEEENS_12float_e4m3_tENS5_IJlSB_lEEESI_SJ_NS4_8TiledMMAINS4_8MMA_AtomIJNS4_10MMA_TraitsINS4_19SM100_MMA_F8F6F4_SSEJSI_SI_fSE_SF_NS4_17integral_constantINS4_4UMMA5MajorELSQ_0EEESR_NSO_INSP_7ScaleInELSS_0EEEST_EEEEEENS4_6LayoutISC_NS5_IJNSA_ILi0EEESX_SX_EEEEENS5_IJNS4_10UnderscoreES10_S10_EEEEENS4_13SM90_TMA_LOADENS4_14ComposedLayoutINS4_7SwizzleILi1ELi4ELi3EEENS4_18smem_ptr_flag_bitsILi8EEENSW_INS5_IJNSA_ILi8EEESG_EEENS5_IJSG_SB_EEEEEEEvNS4_8identityES13_S1D_vS1E_EENS_8epilogue10collective18CollectiveEpilogueINS1G_23Sm100TmaWarpSpecializedILi1ELi1ELi224ELb0ELb0EEEJSH_NS5_IJNSW_ISE_SB_EENSW_ISF_SB_EEEEESI_SJ_SI_SJ_NS1G_6fusion15FusionCallbacksIS1K_NS1O_17LinearCombinationISI_fSI_fLNS_15FloatRoundStyleE2EEESH_S1N_JEEENS4_5SM1004TMEM4LOAD26SM100_TMEM_LOAD_32dp32b32xES13_S1D_NS4_39AutoVectorizingCopyWithAssumedAlignmentILi128EEENS4_14SM90_TMA_STOREES1D_S1Z_S1Z_EEEvvEEEEvNT_6ParamsE,@function
        .size           _ZN7cutlass13device_kernelINS_4gemm6kernel13GemmUniversalIN4cute5tupleIJiiiiEEENS1_10collective13CollectiveMmaINS1_35MainloopSm100TmaUmmaWarpSpecializedILi15ELi2ELi2ENS5_IJNS4_1CILi1EEESB_SB_EEEEENS5_IJNSA_ILi128EEENSA_ILi224EEENSA_ILi32EEEEEENS_12float_e4m3_tENS5_IJlSB_lEEESI_SJ_NS4_8TiledMMAINS4_8MMA_AtomIJNS4_10MMA_TraitsINS4_19SM100_MMA_F8F6F4_SSEJSI_SI_fSE_SF_NS4_17integral_constantINS4_4UMMA5MajorELSQ_0EEESR_NSO_INSP_7ScaleInELSS_0EEEST_EEEEEENS4_6LayoutISC_NS5_IJNSA_ILi0EEESX_SX_EEEEENS5_IJNS4_10UnderscoreES10_S10_EEEEENS4_13SM90_TMA_LOADENS4_14ComposedLayoutINS4_7SwizzleILi1ELi4ELi3EEENS4_18smem_ptr_flag_bitsILi8EEENSW_INS5_IJNSA_ILi8EEESG_EEENS5_IJSG_SB_EEEEEEEvNS4_8identityES13_S1D_vS1E_EENS_8epilogue10collective18CollectiveEpilogueINS1G_23Sm100TmaWarpSpecializedILi1ELi1ELi224ELb0ELb0EEEJSH_NS5_IJNSW_ISE_SB_EENSW_ISF_SB_EEEEESI_SJ_SI_SJ_NS1G_6fusion15FusionCallbacksIS1K_NS1O_17LinearCombinationISI_fSI_fLNS_15FloatRoundStyleE2EEESH_S1N_JEEENS4_5SM1004TMEM4LOAD26SM100_TMEM_LOAD_32dp32b32xES13_S1D_NS4_39AutoVectorizingCopyWithAssumedAlignmentILi128EEENS4_14SM90_TMA_STOREES1D_S1Z_S1Z_EEEvvEEEEvNT_6ParamsE,(.L_x_162 - _ZN7cutlass13device_kernelINS_4gemm6kernel13GemmUniversalIN4cute5tupleIJiiiiEEENS1_10collective13CollectiveMmaINS1_35MainloopSm100TmaUmmaWarpSpecializedILi15ELi2ELi2ENS5_IJNS4_1CILi1EEESB_SB_EEEEENS5_IJNSA_ILi128EEENSA_ILi224EEENSA_ILi32EEEEEENS_12float_e4m3_tENS5_IJlSB_lEEESI_SJ_NS4_8TiledMMAINS4_8MMA_AtomIJNS4_10MMA_TraitsINS4_19SM100_MMA_F8F6F4_SSEJSI_SI_fSE_SF_NS4_17integral_constantINS4_4UMMA5MajorELSQ_0EEESR_NSO_INSP_7ScaleInELSS_0EEEST_EEEEEENS4_6LayoutISC_NS5_IJNSA_ILi0EEESX_SX_EEEEENS5_IJNS4_10UnderscoreES10_S10_EEEEENS4_13SM90_TMA_LOADENS4_14ComposedLayoutINS4_7SwizzleILi1ELi4ELi3EEENS4_18smem_ptr_flag_bitsILi8EEENSW_INS5_IJNSA_ILi8EEESG_EEENS5_IJSG_SB_EEEEEEEvNS4_8identityES13_S1D_vS1E_EENS_8epilogue10collective18CollectiveEpilogueINS1G_23Sm100TmaWarpSpecializedILi1ELi1ELi224ELb0ELb0EEEJSH_NS5_IJNSW_ISE_SB_EENSW_ISF_SB_EEEEESI_SJ_SI_SJ_NS1G_6fusion15FusionCallbacksIS1K_NS1O_17LinearCombinationISI_fSI_fLNS_15FloatRoundStyleE2EEESH_S1N_JEEENS4_5SM1004TMEM4LOAD26SM100_TMEM_LOAD_32dp32b32xES13_S1D_NS4_39AutoVectorizingCopyWithAssumedAlignmentILi128EEENS4_14SM90_TMA_STOREES1D_S1Z_S1Z_EEEvvEEEEvNT_6ParamsE)
        .other          _ZN7cutlass13device_kernelINS_4gemm6kernel13GemmUniversalIN4cute5tupleIJiiiiEEENS1_10collective13CollectiveMmaINS1_35MainloopSm100TmaUmmaWarpSpecializedILi15ELi2ELi2ENS5_IJNS4_1CILi1EEESB_SB_EEEEENS5_IJNSA_ILi128EEENSA_ILi224EEENSA_ILi32EEEEEENS_12float_e4m3_tENS5_IJlSB_lEEESI_SJ_NS4_8TiledMMAINS4_8MMA_AtomIJNS4_10MMA_TraitsINS4_19SM100_MMA_F8F6F4_SSEJSI_SI_fSE_SF_NS4_17integral_constantINS4_4UMMA5MajorELSQ_0EEESR_NSO_INSP_7ScaleInELSS_0EEEST_EEEEEENS4_6LayoutISC_NS5_IJNSA_ILi0EEESX_SX_EEEEENS5_IJNS4_10UnderscoreES10_S10_EEEEENS4_13SM90_TMA_LOADENS4_14ComposedLayoutINS4_7SwizzleILi1ELi4ELi3EEENS4_18smem_ptr_flag_bitsILi8EEENSW_INS5_IJNSA_ILi8EEESG_EEENS5_IJSG_SB_EEEEEEEvNS4_8identityES13_S1D_vS1E_EENS_8epilogue10collective18CollectiveEpilogueINS1G_23Sm100TmaWarpSpecializedILi1ELi1ELi224ELb0ELb0EEEJSH_NS5_IJNSW_ISE_SB_EENSW_ISF_SB_EEEEESI_SJ_SI_SJ_NS1G_6fusion15FusionCallbacksIS1K_NS1O_17LinearCombinationISI_fSI_fLNS_15FloatRoundStyleE2EEESH_S1N_JEEENS4_5SM1004TMEM4LOAD26SM100_TMEM_LOAD_32dp32b32xES13_S1D_NS4_39AutoVectorizingCopyWithAssumedAlignmentILi128EEENS4_14SM90_TMA_STOREES1D_S1Z_S1Z_EEEvvEEEEvNT_6ParamsE,@"STO_CUDA_ENTRY STV_DEFAULT"
_ZN7cutlass13device_kernelINS_4gemm6kernel13GemmUniversalIN4cute5tupleIJiiiiEEENS1_10collective13CollectiveMmaINS1_35MainloopSm100TmaUmmaWarpSpecializedILi15ELi2ELi2ENS5_IJNS4_1CILi1EEESB_SB_EEEEENS5_IJNSA_ILi128EEENSA_ILi224EEENSA_ILi32EEEEEENS_12float_e4m3_tENS5_IJlSB_lEEESI_SJ_NS4_8TiledMMAINS4_8MMA_AtomIJNS4_10MMA_TraitsINS4_19SM100_MMA_F8F6F4_SSEJSI_SI_fSE_SF_NS4_17integral_constantINS4_4UMMA5MajorELSQ_0EEESR_NSO_INSP_7ScaleInELSS_0EEEST_EEEEEENS4_6LayoutISC_NS5_IJNSA_ILi0EEESX_SX_EEEEENS5_IJNS4_10UnderscoreES10_S10_EEEEENS4_13SM90_TMA_LOADENS4_14ComposedLayoutINS4_7SwizzleILi1ELi4ELi3EEENS4_18smem_ptr_flag_bitsILi8EEENSW_INS5_IJNSA_ILi8EEESG_EEENS5_IJSG_SB_EEEEEEEvNS4_8identityES13_S1D_vS1E_EENS_8epilogue10collective18CollectiveEpilogueINS1G_23Sm100TmaWarpSpecializedILi1ELi1ELi224ELb0ELb0EEEJSH_NS5_IJNSW_ISE_SB_EENSW_ISF_SB_EEEEESI_SJ_SI_SJ_NS1G_6fusion15FusionCallbacksIS1K_NS1O_17LinearCombinationISI_fSI_fLNS_15FloatRoundStyleE2EEESH_S1N_JEEENS4_5SM1004TMEM4LOAD26SM100_TMEM_LOAD_32dp32b32xES13_S1D_NS4_39AutoVectorizingCopyWithAssumedAlignmentILi128EEENS4_14SM90_TMA_STOREES1D_S1Z_S1Z_EEEvvEEEEvNT_6ParamsE:
[----:B------:R-:W1:Y:S01]  /*0000*/  LDC R1, c[0x0][0x37c] ;  /* 0x0000df00ff017b82 */ /* 0x000e620000000800 */
[----:B------:R-:W2:Y:S01]  /*0010*/  S2R R6, SR_TID.X ;  /* 0x0000000000067919 */ /* 0x000ea20000002100 */
[----:B------:R-:W3:Y:S01]  /*0020*/  LDCU.64 UR8, c[0x0][0x890] ;  /* 0x00011200ff0877ac */ /* 0x000ee20008000a00 */
[----:B-1----:R-:W-:Y:S01]  /*0030*/  VIADD R1, R1, 0xfffffee0 ;  /* 0xfffffee001017836 */ /* 0x002fe20000000000 */
[----:B------:R-:W-:Y:S01]  /*0040*/  ELECT P3, URZ, PT ;  /* 0x0000000000ff782f */ /* 0x000fe20003860000 */
[----:B---3--:R-:W-:-:S04]  /*0050*/  UISETP.NE.U32.AND UP0, UPT, UR8, URZ, UPT ;  /* 0x000000ff0800728c */ /* 0x008fc8000bf05070 */
[----:B------:R-:W-:Y:S01]  /*0060*/  UISETP.NE.AND.EX UP0, UPT, UR9, URZ, UPT, UP0 ;  /* 0x000000ff0900728c */ /* 0x000fe2000bf05300 */
[----:B--2---:R-:W-:-:S05]  /*0070*/  SHF.R.U32.HI R2, RZ, 0x5, R6 ;  /* 0x00000005ff027819 */ /* 0x004fca0000011606 */
[----:B------:R-:W1:Y:S02]  /*0080*/  SHFL.IDX PT, R0, R2, RZ, 0x1f ;  /* 0x00001fff02007589 */ /* 0x000e6400000e0000 */
[----:B-1----:R-:W-:Y:S02]  /*0090*/  R2UR UR18, R0 ;  /* 0x00000000001272ca */ /* 0x002fe400000e0000 */
[----:B------:R-:W-:-:S05]  /*00a0*/  PRMT R0, RZ, 0x7610, R0 ;  /* 0x00007610ff007816 */ /* 0x000fca0000000000 */
[----:B------:R1:W-:Y:S01]  /*00b0*/  STL.S16 [R1+0x60], R0 ;  /* 0x0000600001007387 */ /* 0x0003e20000100600 */
[----:B------:R-:W-:Y:S07]  /*00c0*/  BRA.U UP0, `(.L_x_0) ;  /* 0x0000000100387547 */ /* 0x000fee000b800000 */
[----:B------:R-:W2:Y:S02]  /*00d0*/  LDCU.64 UR4, c[0x0][0x888] ;  /* 0x00011100ff0477ac */ /* 0x000ea40008000a00 */
[----:B--2---:R-:W-:-:S04]  /*00e0*/  UISETP.NE.U32.AND UP0, UPT, UR4, URZ, UPT ;  /* 0x000000ff0400728c */ /* 0x004fc8000bf05070 */
[----:B------:R-:W-:-:S09]  /*00f0*/  UISETP.NE.AND.EX UP0, UPT, UR5, URZ, UPT, UP0 ;  /* 0x000000ff0500728c */ /* 0x000fd2000bf05300 */
[----:B------:R-:W-:Y:S05]  /*0100*/  BRA.U !UP0, `(.L_x_1) ;  /* 0x0000000108187547 */ /* 0x000fea000b800000 */
[----:B------:R-:W2:Y:S01]  /*0110*/  LDC.64 R4, c[0x0][0x888] ;  /* 0x00022200ff047b82 */ /* 0x000ea20000000a00 */
[----:B------:R-:W2:Y:S02]  /*0120*/  LDCU.64 UR4, c[0x0][0x358] ;  /* 0x00006b00ff0477ac */ /* 0x000ea40008000a00 */
[----:B--2---:R2:W5:Y:S01]  /*0130*/  LDG.E R219, desc[UR4][R4.64] ;  /* 0x0000000404db7981 */ /* 0x004562000c1e1900 */
[----:B-1----:R-:W-:-:S05]  /*0140*/  HFMA2 R0, -RZ, RZ, 0, 5.9604644775390625e-08 ;  /* 0x00000001ff007431 */ /* 0x002fca00000001ff */
[----:B------:R2:W-:Y:S01]  /*0150*/  STL.S16 [R1+0x60], R0 ;  /* 0x0000600001007387 */ /* 0x0005e20000100600 */
[----:B------:R-:W-:Y:S05]  /*0160*/  BRA `(.L_x_0) ;  /* 0x0000000000107947 */ /* 0x000fea0003800000 */
.L_x_1:
[----:B-1----:R-:W-:Y:S01]  /*0170*/  HFMA2 R0, -RZ, RZ, 0, 5.9604644775390625e-08 ;  /* 0x00000001ff007431 */ /* 0x002fe200000001ff */
[----:B------:R-:W1:Y:S04]  /*0180*/  LDCU UR4, c[0x0][0x880] ;  /* 0x00011000ff0477ac */ /* 0x000e680008000800 */
[----:B------:R3:W-:Y:S01]  /*0190*/  STL.S16 [R1+0x60], R0 ;  /* 0x0000600001007387 */ /* 0x0007e20000100600 */
[----:B-1----:R-:W-:-:S07]  /*01a0*/  MOV R219, UR4 ;  /* 0x0000000400db7c02 */ /* 0x002fce0008000f00 */
.L_x_0:
[----:B------:R-:W4:Y:S02]  /*01b0*/  LDCU.64 UR4, c[0x0][0x8b0] ;  /* 0x00011600ff0477ac */ /* 0x000f240008000a00 */
[----:B----4-:R-:W-:-:S04]  /*01c0*/  UISETP.NE.U32.AND UP0, UPT, UR4, URZ, UPT ;  /* 0x000000ff0400728c */ /* 0x010fc8000bf05070 */
[----:B------:R-:W-:-:S09]  /*01d0*/  UISETP.NE.AND.EX UP0, UPT, UR5, URZ, UPT, UP0 ;  /* 0x000000ff0500728c */ /* 0x000fd2000bf05300 */
[----:B------:R-:W-:Y:S05]  /*01e0*/  BRA.U UP0, `(.L_x_2) ;  /* 0x0000000100287547 */ /* 0x000fea000b800000 */
[----:B------:R-:W4:Y:S02]  /*01f0*/  LDCU.64 UR4, c[0x0][0x8a8] ;  /* 0x00011500ff0477ac */ /* 0x000f240008000a00 */
[----:B----4-:R-:W-:-:S04]  /*0200*/  UISETP.NE.U32.AND UP0, UPT, UR4, URZ, UPT ;  /* 0x000000ff0400728c */ /* 0x010fc8000bf05070 */
[----:B------:R-:W-:-:S09]  /*0210*/  UISETP.NE.AND.EX UP0, UPT, UR5, URZ, UPT, UP0 ;  /* 0x000000ff0500728c */ /* 0x000fd2000bf05300 */
[----:B------:R-:W-:Y:S05]  /*0220*/  BRA.U !UP0, `(.L_x_3) ;  /* 0x0000000108107547 */ /* 0x000fea000b800000 */
[----:B--2---:R-:W2:Y:S01]  /*0230*/  LDC.64 R4, c[0x0][0x8a8] ;  /* 0x00022a00ff047b82 */ /* 0x004ea20000000a00 */
[----:B------:R-:W2:Y:S02]  /*0240*/  LDCU.64 UR4, c[0x0][0x358] ;  /* 0x00006b00ff0477ac */ /* 0x000ea40008000a00 */
[----:B--2---:R4:W5:Y:S01]  /*0250*/  LDG.E R217, desc[UR4][R4.64] ;  /* 0x0000000404d97981 */ /* 0x004962000c1e1900 */
[----:B------:R-:W-:Y:S05]  /*0260*/  BRA `(.L_x_2) ;  /* 0x0000000000087947 */ /* 0x000fea0003800000 */
.L_x_3:
[----:B------:R-:W4:Y:S02]  /*0270*/  LDCU UR4, c[0x0][0x8a0] ;  /* 0x00011400ff0477ac */ /* 0x000f240008000800 */
[----:B----4-:R-:W-:Y:S02]  /*0280*/  MOV R217, UR4 ;  /* 0x0000000400d97c02 */ /* 0x010fe40008000f00 */
.L_x_2:
[----:B--2-4-:R-:W-:Y:S01]  /*0290*/  IMAD.U32 R4, RZ, RZ, UR18 ;  /* 0x00000012ff047e24 */ /* 0x014fe2000f8e00ff */
[----:B------:R-:W-:Y:S04]  /*02a0*/  BSSY.RECONVERGENT B0, `(.L_x_4) ;  /* 0x000000c000007945 */ /* 0x000fe80003800200 */
[C---:B------:R-:W-:Y:S02]  /*02b0*/  ISETP.NE.OR P1, PT, R4.reuse, 0x1, !P3 ;  /* 0x000000010400780c */ /* 0x040fe40005f25670 */
[----:B------:R-:W-:-:S11]  /*02c0*/  ISETP.NE.OR P0, PT, R4, 0x3, !P3 ;  /* 0x000000030400780c */ /* 0x000fd60005f05670 */
[----:B------:R-:W-:Y:S05]  /*02d0*/  @P1 BRA `(.L_x_5) ;  /* 0x0000000000201947 */ /* 0x000fea0003800000 */
[----:B------:R-:W2:Y:S02]  /*02e0*/  LDCU.64 UR4, c[0x0][0x348] ;  /* 0x00006900ff0477ac */ /* 0x000ea40008000a00 */
[----:B--2---:R-:W-:Y:S02]  /*02f0*/  UIADD3 UR6, UP1, UPT, UR4, 0x80, URZ ;  /* 0x0000008004067890 */ /* 0x004fe4000ff3e0ff */
[----:B------:R-:W-:Y:S02]  /*0300*/  UIADD3 UR4, UP0, UPT, UR4, 0x180, URZ ;  /* 0x0000018004047890 */ /* 0x000fe4000ff1e0ff */
[----:B------:R-:W-:Y:S02]  /*0310*/  UIADD3.X UR7, UPT, UPT, URZ, UR5, URZ, UP1, !UPT ;  /* 0x00000005ff077290 */ /* 0x000fe40008ffe4ff */
[----:B------:R-:W-:-:S07]  /*0320*/  UIADD3.X UR5, UPT, UPT, URZ, UR5, URZ, UP0, !UPT ;  /* 0x00000005ff057290 */ /* 0x000fce00087fe4ff */
[----:B------:R2:W-:Y:S02]  /*0330*/  UTMACCTL.PF [UR6] ;  /* 0x00000000060079b9 */ /* 0x0005e40008040000 */
[----:B------:R2:W-:Y:S02]  /*0340*/  UTMACCTL.PF [UR4] ;  /* 0x00000000040079b9 */ /* 0x0005e40008040000 */
[----:B--2---:R-:W-:Y:S01]  /*0350*/  NOP ;  /* 0x0000000000007918 */ /* 0x004fe20000000000 */
.L_x_5:
[----:B------:R-:W-:Y:S05]  /*0360*/  BSYNC.RECONVERGENT B0 ;  /* 0x0000000000007941 */ /* 0x000fea0003800200 */
.L_x_4:
[----:B------:R-:W-:Y:S04]  /*0370*/  BSSY.RECONVERGENT B0, `(.L_x_6) ;  /* 0x000000a000007945 */ /* 0x000fe80003800200 */
        /* <DEDUP_REMOVED lines=9> */
.L_x_7:
[----:B------:R-:W-:Y:S05]  /*0410*/  BSYNC.RECONVERGENT B0 ;  /* 0x0000000000007941 */ /* 0x000fea0003800200 */
.L_x_6:
[----:B------:R-:W2:Y:S01]  /*0420*/  LDCU.64 UR4, c[0x0][0x888] ;  /* 0x00011100ff0477ac */ /* 0x000ea20008000a00 */
[----:B------:R-:W-:Y:S02]  /*0430*/  UISETP.EQ.U32.AND UP1, UPT, UR8, URZ, UPT ;  /* 0x000000ff0800728c */ /* 0x000fe4000bf22070 */
[----:B------:R-:W-:Y:S02]  /*0440*/  UPLOP3.LUT UP3, UPT, UPT, UPT, UPT, 0x80, 0x8 ;  /* 0x000000000008789c */ /* 0x000fe40003f6f070 */
[----:B--2---:R-:W-:-:S04]  /*0450*/  UISETP.NE.U32.AND UP0, UPT, UR4, URZ, UPT ;  /* 0x000000ff0400728c */ /* 0x004fc8000bf05070 */
[----:B------:R-:W-:-:S04]  /*0460*/  UISETP.NE.AND.EX UP2, UPT, UR5, URZ, UPT, UP0 ;  /* 0x000000ff0500728c */ /* 0x000fc8000bf45300 */
[----:B------:R-:W-:-:S04]  /*0470*/  UISETP.EQ.OR.EX UP4, UPT, UR9, URZ, !UP2, UP1 ;  /* 0x000000ff0900728c */ /* 0x000fc8000d782710 */
[----:B------:R-:W-:-:S05]  /*0480*/  UP2UR UR60, UPR, URZ, 0x10 ;  /* 0x00000010ff3c7883 */ /* 0x000fca0008000000 */
[----:B------:R-:W-:Y:S07]  /*0490*/  BRA.U !UP4, `(.L_x_8) ;  /* 0x000000010c207547 */ /* 0x000fee000b800000 */
[----:B------:R-:W-:Y:S01]  /*04a0*/  UISETP.NE.U32.AND UP1, UPT, UR8, URZ, UPT ;  /* 0x000000ff0800728c */ /* 0x000fe2000bf25070 */
[----:B-----5:R-:W-:Y:S01]  /*04b0*/  FSETP.NEU.AND P0, PT, R219, RZ, PT ;  /* 0x000000ffdb00720b */ /* 0x020fe20003f0d000 */
[----:B------:R-:W-:Y:S02]  /*04c0*/  USEL UR4, URZ, 0xffffffff, UP2 ;  /* 0xffffffffff047887 */ /* 0x000fe40009000000 */
[----:B------:R-:W-:-:S10]  /*04d0*/  UISETP.NE.AND.EX UP1, UPT, UR9, URZ, UPT, UP1 ;  /* 0x000000ff0900728c */ /* 0x000fd4000bf25310 */
[----:B------:R-:W-:Y:S01]  /*04e0*/  VOTEU.ANY UP0, P0 ;  /* 0x0000000000ff7886 */ /* 0x000fe20000000100 */
[----:B------:R-:W-:-:S04]  /*04f0*/  @!UP1 USEL UR4, URZ, 0xffffffff, UP0 ;  /* 0xffffffffff049887 */ /* 0x000fc80008000000 */
[----:B------:R-:W-:-:S04]  /*0500*/  ULOP3.LUT UR4, UR4, 0x1, URZ, 0xc0, !UPT ;  /* 0x0000000104047892 */ /* 0x000fc8000f8ec0ff */
[----:B------:R-:W-:-:S11]  /*0510*/  UISETP.NE.U32.AND UP3, UPT, UR4, 0x1, UPT ;  /* 0x000000010400788c */ /* 0x000fd6000bf65070 */
.L_x_8:
[----:B-1-3--:R-:W1:Y:S01]  /*0520*/  SHFL.IDX PT, R0, R2, RZ, 0x1f ;  /* 0x00001fff02007589 */ /* 0x00ae6200000e0000 */
[----:B------:R-:W-:-:S04]  /*0530*/  UISETP.NE.AND UP0, UPT, UR18, 0x2, UPT ;  /* 0x000000021200788c */ /* 0x000fc8000bf05270 */
[----:B------:R-:W-:Y:S01]  /*0540*/  USEL UR50, URZ, 0x1, UP0 ;  /* 0x00000001ff327887 */ /* 0x000fe20008000000 */
[----:B-1----:R-:W-:-:S13]  /*0550*/  ISETP.NE.AND P0, PT, R0, RZ, PT ;  /* 0x000000ff0000720c */ /* 0x002fda0003f05270 */
[----:B------:R-:W-:Y:S05]  /*0560*/  @P0 BRA `(.L_x_9) ;  /* 0x0000000000ac0947 */ /* 0x000fea0003800000 */
[----:B------:R-:W-:Y:S01]  /*0570*/  ELECT P0, URZ, PT ;  /* 0x0000000000ff782f */ /* 0x000fe20003800000 */
[----:B------:R-:W-:-:S12]  /*0580*/  BSSY.RECONVERGENT B0, `(.L_x_9) ;  /* 0x0000029000007945 */ /* 0x000fd80003800200 */
[----:B------:R-:W-:Y:S05]  /*0590*/  @!P0 BRA `(.L_x_10) ;  /* 0x00000000009c8947 */ /* 0x000fea0003800000 */
[----:B------:R-:W1:Y:S01]  /*05a0*/  S2UR UR4, SR_CgaCtaId ;  /* 0x00000000000479c3 */ /* 0x000e620000008800 */
[----:B------:R-:W-:Y:S01]  /*05b0*/  UMOV UR5, 0x400 ;  /* 0x0000040000057882 */ /* 0x000fe20000000000 */
[----:B------:R-:W-:Y:S02]  /*05c0*/  UMOV UR6, 0x1 ;  /* 0x0000000100067882 */ /* 0x000fe40000000000 */
[----:B------:R-:W-:-:S04]  /*05d0*/  UIADD3 UR6, UPT, UPT, -UR6, 0x100000, URZ ;  /* 0x0010000006067890 */ /* 0x000fc8000fffe1ff */
[----:B------:R-:W-:Y:S02]  /*05e0*/  USHF.L.U32 UR7, UR6, 0xb, URZ ;  /* 0x0000000b06077899 */ /* 0x000fe400080006ff */
[----:B------:R-:W-:Y:S02]  /*05f0*/  USHF.L.U32 UR6, UR6, 0x1, URZ ;  /* 0x0000000106067899 */ /* 0x000fe400080006ff */
[----:B-1----:R-:W-:Y:S01]  /*0600*/  ULEA UR4, UR4, UR5, 0x18 ;  /* 0x0000000504047291 */ /* 0x002fe2000f8ec0ff */
[----:B------:R-:W1:Y:S11]  /*0610*/  FENCE.VIEW.ASYNC.S ;  /* 0x00000000000073c6 */ /* 0x000e760000000000 */
[----:B-1----:R1:W2:Y:S01]  /*0620*/  SYNCS.EXCH.64 URZ, [UR4], UR6 ;  /* 0x0000000604ff75b2 */ /* 0x0022a20008000100 */
[----:B------:R1:W3:Y:S01]  /*0630*/  SYNCS.EXCH.64 URZ, [UR4+0x78], UR6 ;  /* 0x0000780604ff75b2 */ /* 0x0002e20008000100 */
[----:B------:R1:W4:Y:S01]  /*0640*/  SYNCS.EXCH.64 URZ, [UR4+0x8], UR6 ;  /* 0x0000080604ff75b2 */ /* 0x0003220008000100 */
[----:B------:R1:W1:Y:S01]  /*0650*/  SYNCS.EXCH.64 URZ, [UR4+0x80], UR6 ;  /* 0x0000800604ff75b2 */ /* 0x0002620008000100 */
        /* <DEDUP_REMOVED lines=26> */
[----:B--234-:R-:W-:Y:S01]  /*0800*/  NOP ;  /* 0x0000000000007918 */ /* 0x01cfe20000000000 */
.L_x_10:
[----:B-1----:R-:W-:Y:S05]  /*0810*/  BSYNC.RECONVERGENT B0 ;  /* 0x0000000000007941 */ /* 0x002fea0003800200 */
.L_x_9:
[----:B------:R-:W1:Y:S01]  /*0820*/  SHFL.IDX PT, R0, R2, RZ, 0x1f ;  /* 0x00001fff02007589 */ /* 0x000e6200000e0000 */
[----:B------:R-:W-:Y:S01]  /*0830*/  NOP ;  /* 0x0000000000007918 */ /* 0x000fe20000000000 */
[----:B-1----:R-:W-:-:S13]  /*0840*/  ISETP.NE.AND P0, PT, R0, 0x1, PT ;  /* 0x000000010000780c */ /* 0x002fda0003f05270 */
[----:B------:R-:W-:Y:S05]  /*0850*/  @P0 BRA `(.L_x_11) ;  /* 0x0000000000400947 */ /* 0x000fea0003800000 */
[----:B------:R-:W1:Y:S01]  /*0860*/  S2UR UR4, SR_CgaCtaId ;  /* 0x00000000000479c3 */ /* 0x000e620000008800 */
[----:B------:R-:W-:Y:S01]  /*0870*/  UMOV UR5, 0x400 ;  /* 0x0000040000057882 */ /* 0x000fe20000000000 */
[----:B------:R-:W-:Y:S01]  /*0880*/  UMOV UR8, 0x20 ;  /* 0x0000002000087882 */ /* 0x000fe20000000000 */
[----:B------:R-:W-:Y:S01]  /*0890*/  UMOV UR6, 0x80 ;  /* 0x0000008000067882 */ /* 0x000fe20000000000 */
[----:B------:R-:W-:-:S04]  /*08a0*/  UIADD3 UR8, UPT, UPT, -UR8, 0x100000, URZ ;  /* 0x0010000008087890 */ /* 0x000fc8000fffe1ff */
[----:B------:R-:W-:Y:S02]  /*08b0*/  USHF.L.U32 UR9, UR8, 0xb, URZ ;  /* 0x0000000b08097899 */ /* 0x000fe400080006ff */
[----:B------:R-:W-:Y:S02]  /*08c0*/  USHF.L.U32 UR8, UR8, 0x1, URZ ;  /* 0x0000000108087899 */ /* 0x000fe400080006ff */
[----:B------:R-:W-:-:S04]  /*08d0*/  UIADD3 UR6, UPT, UPT, -UR6, 0x100000, URZ ;  /* 0x0010000006067890 */ /* 0x000fc8000fffe1ff */
[----:B------:R-:W-:Y:S02]  /*08e0*/  USHF.L.U32 UR7, UR6, 0xb, URZ ;  /* 0x0000000b06077899 */ /* 0x000fe400080006ff */
[----:B------:R-:W-:Y:S01]  /*08f0*/  USHF.L.U32 UR6, UR6, 0x1, URZ ;  /* 0x0000000106067899 */ /* 0x000fe200080006ff */
[----:B------:R-:W-:Y:S01]  /*0900*/  ELECT P0, URZ, PT ;  /* 0x0000000000ff782f */ /* 0x000fe20003800000 */
[----:B-1----:R-:W-:Y:S01]  /*0910*/  ULEA UR4, UR4, UR5, 0x18 ;  /* 0x0000000504047291 */ /* 0x002fe2000f8ec0ff */
[----:B------:R-:W1:Y:S11]  /*0920*/  FENCE.VIEW.ASYNC.S ;  /* 0x00000000000073c6 */ /* 0x000e760000000000 */
[----:B-1----:R1:W2:Y:S01]  /*0930*/  SYNCS.EXCH.64 URZ, [UR4+0xf0], UR8 ;  /* 0x0000f00804ff75b2 */ /* 0x0022a20008000100 */
[----:B------:R1:W3:Y:S01]  /*0940*/  SYNCS.EXCH.64 URZ, [UR4+0xf8], UR6 ;  /* 0x0000f80604ff75b2 */ /* 0x0002e20008000100 */
[----:B------:R-:W-:Y:S01]  /*0950*/  NOP ;  /* 0x0000000000007918 */ /* 0x000fe20000000000 */
.L_x_11:
[----:B------:R-:W4:Y:S01]  /*0960*/  SHFL.IDX PT, R0, R2, RZ, 0x1f ;  /* 0x00001fff02007589 */ /* 0x000f2200000e0000 */
[----:B------:R-:W-:Y:S01]  /*0970*/  NOP ;  /* 0x0000000000007918 */ /* 0x000fe20000000000 */
[----:B----4-:R-:W-:-:S13]  /*0980*/  ISETP.NE.AND P0, PT, R0, 0x3, PT ;  /* 0x000000030000780c */ /* 0x010fda0003f05270 */
[----:B------:R-:W-:Y:S05]  /*0990*/  @P0 BRA `(.L_x_12) ;  /* 0x0000000000300947 */ /* 0x000fea0003800000 */
[----:B-1----:R-:W1:Y:S01]  /*09a0*/  S2UR UR4, SR_CgaCtaId ;  /* 0x00000000000479c3 */ /* 0x002e620000008800 */
[----:B------:R-:W-:Y:S01]  /*09b0*/  UMOV UR6, 0x400 ;  /* 0x0000040000067882 */ /* 0x000fe20000000000 */
[----:B------:R-:W-:Y:S01]  /*09c0*/  UMOV UR5, 0x20 ;  /* 0x0000002000057882 */ /* 0x000fe20000000000 */
[----:B------:R-:W-:Y:S01]  /*09d0*/  ELECT P0, URZ, PT ;  /* 0x0000000000ff782f */ /* 0x000fe20003800000 */
[----:B-1----:R-:W-:Y:S02]  /*09e0*/  ULEA UR6, UR4, UR6, 0x18 ;  /* 0x0000000604067291 */ /* 0x002fe4000f8ec0ff */
[----:B------:R-:W-:-:S04]  /*09f0*/  UIADD3 UR4, UPT, UPT, -UR5, 0x100000, URZ ;  /* 0x0010000005047890 */ /* 0x000fc8000fffe1ff */
[----:B------:R-:W-:Y:S02]  /*0a00*/  USHF.L.U32 UR5, UR4, 0xb, URZ ;  /* 0x0000000b04057899 */ /* 0x000fe400080006ff */
[----:B------:R-:W-:Y:S01]  /*0a10*/  USHF.L.U32 UR4, UR4, 0x1, URZ ;  /* 0x0000000104047899 */ /* 0x000fe200080006ff */
[----:B------:R-:W1:Y:S11]  /*0a20*/  FENCE.VIEW.ASYNC.S ;  /* 0x00000000000073c6 */ /* 0x000e760000000000 */
[----:B-1----:R4:W1:Y:S01]  /*0a30*/  SYNCS.EXCH.64 URZ, [UR6+0x100], UR4 ;  /* 0x0001000406ff75b2 */ /* 0x0028620008000100 */
[----:B------:R4:W1:Y:S02]  /*0a40*/  SYNCS.EXCH.64 URZ, [UR6+0x108], UR4 ;  /* 0x0001080406ff75b2 */ /* 0x0008640008000100 */
[----:B----4-:R-:W-:Y:S01]  /*0a50*/  NOP ;  /* 0x0000000000007918 */ /* 0x010fe20000000000 */
.L_x_12:
[----:B------:R-:W4:Y:S01]  /*0a60*/  SHFL.IDX PT, R0, R2, RZ, 0x1f ;  /* 0x00001fff02007589 */ /* 0x000f2200000e0000 */
[----:B------:R-:W-:Y:S01]  /*0a70*/  NOP ;  /* 0x0000000000007918 */ /* 0x000fe20000000000 */
[----:B----4-:R-:W-:-:S13]  /*0a80*/  ISETP.NE.AND P0, PT, R0, 0x4, PT ;  /* 0x000000040000780c */ /* 0x010fda0003f05270 */
[----:B------:R-:W-:Y:S05]  /*0a90*/  @P0 BRA `(.L_x_13) ;  /* 0x00000000004c0947 */ /* 0x000fea0003800000 */
[----:B-1----:R-:W1:Y:S01]  /*0aa0*/  S2UR UR6, SR_CgaCtaId ;  /* 0x00000000000679c3 */ /* 0x002e620000008800 */
[----:B------:R-:W-:Y:S01]  /*0ab0*/  UMOV UR4, 0x100 ;  /* 0x0000010000047882 */ /* 0x000fe20000000000 */
[----:B------:R-:W-:Y:S01]  /*0ac0*/  UMOV UR5, 0x400 ;  /* 0x0000040000057882 */ /* 0x000fe20000000000 */
[----:B------:R-:W-:Y:S01]  /*0ad0*/  USEL UR4, UR4, 0xe0, UP3 ;  /* 0x000000e004047887 */ /* 0x000fe20009800000 */
[----:B------:R-:W-:Y:S01]  /*0ae0*/  UMOV UR8, 0x1 ;  /* 0x0000000100087882 */ /* 0x000fe20000000000 */
[----:B------:R-:W-:Y:S01]  /*0af0*/  ELECT P0, URZ, PT ;  /* 0x0000000000ff782f */ /* 0x000fe20003800000 */
[----:B------:R-:W-:-:S04]  /*0b00*/  UIADD3 UR8, UPT, UPT, -UR8, 0x100000, URZ ;  /* 0x0010000008087890 */ /* 0x000fc8000fffe1ff */
[----:B------:R-:W-:Y:S02]  /*0b10*/  USHF.L.U32 UR9, UR8, 0xb, URZ ;  /* 0x0000000b08097899 */ /* 0x000fe400080006ff */
[----:B------:R-:W-:Y:S02]  /*0b20*/  USHF.L.U32 UR8, UR8, 0x1, URZ ;  /* 0x0000000108087899 */ /* 0x000fe400080006ff */
[----:B-1----:R-:W-:Y:S02]  /*0b30*/  ULEA UR6, UR6, UR5, 0x18 ;  /* 0x0000000506067291 */ /* 0x002fe4000f8ec0ff */
[----:B------:R-:W-:-:S04]  /*0b40*/  UIADD3 UR4, UPT, UPT, -UR4, 0x100000, URZ ;  /* 0x0010000004047890 */ /* 0x000fc8000fffe1ff */
[----:B------:R-:W-:Y:S02]  /*0b50*/  USHF.L.U32 UR5, UR4, 0xb, URZ ;  /* 0x0000000b04057899 */ /* 0x000fe400080006ff */
[----:B------:R-:W-:Y:S01]  /*0b60*/  USHF.L.U32 UR4, UR4, 0x1, URZ ;  /* 0x0000000104047899 */ /* 0x000fe200080006ff */
[----:B------:R-:W1:Y:S03]  /*0b70*/  FENCE.VIEW.ASYNC.S ;  /* 0x00000000000073c6 */ /* 0x000e660000000000 */
[----:B-1----:R4:W1:Y:S08]  /*0b80*/  SYNCS.EXCH.64 URZ, [UR6+0x110], UR8 ;  /* 0x0001100806ff75b2 */ /* 0x0028700008000100 */
[----:B------:R4:W1:Y:S01]  /*0b90*/  SYNCS.EXCH.64 URZ, [UR6+0x120], UR4 ;  /* 0x0001200406ff75b2 */ /* 0x0008620008000100 */
[----:B------:R4:W1:Y:S01]  /*0ba0*/  SYNCS.EXCH.64 URZ, [UR6+0x118], UR8 ;  /* 0x0001180806ff75b2 */ /* 0x0008620008000100 */
[----:B------:R4:W1:Y:S02]  /*0bb0*/  SYNCS.EXCH.64 URZ, [UR6+0x128], UR4 ;  /* 0x0001280406ff75b2 */ /* 0x0008640008000100 */
[----:B----4-:R-:W-:Y:S01]  /*0bc0*/  NOP ;  /* 0x0000000000007918 */ /* 0x010fe20000000000 */
.L_x_13:
[----:B------:R-:W4:Y:S01]  /*0bd0*/  SHFL.IDX PT, R0, R2, RZ, 0x1f ;  /* 0x00001fff02007589 */ /* 0x000f2200000e0000 */
[----:B------:R-:W-:Y:S01]  /*0be0*/  NOP ;  /* 0x0000000000007918 */ /* 0x000fe20000000000 */
[----:B----4-:R-:W-:-:S13]  /*0bf0*/  ISETP.NE.AND P0, PT, R0, 0x5, PT ;  /* 0x000000050000780c */ /* 0x010fda0003f05270 */
[----:B------:R-:W-:Y:S05]  /*0c00*/  @P0 BRA `(.L_x_14) ;  /* 0x0000000000480947 */ /* 0x000fea0003800000 */
[----:B-1----:R-:W1:Y:S01]  /*0c10*/  S2UR UR4, SR_CgaCtaId ;  /* 0x00000000000479c3 */ /* 0x002e620000008800 */
        /* <DEDUP_REMOVED lines=12> */
[----:B-1----:R4:W1:Y:S01]  /*0ce0*/  SYNCS.EXCH.64 URZ, [UR4+0x130], UR8 ;  /* 0x0001300804ff75b2 */ /* 0x0028620008000100 */
[----:B------:R4:W1:Y:S01]  /*0cf0*/  SYNCS.EXCH.64 URZ, [UR4+0x140], UR6 ;  /* 0x0001400604ff75b2 */ /* 0x0008620008000100 */
[----:B------:R4:W1:Y:S01]  /*0d00*/  SYNCS.EXCH.64 URZ, [UR4+0x138], UR8 ;  /* 0x0001380804ff75b2 */ /* 0x0008620008000100 */
[----:B------:R4:W1:Y:S02]  /*0d10*/  SYNCS.EXCH.64 URZ, [UR4+0x148], UR6 ;  /* 0x0001480604ff75b2 */ /* 0x0008640008000100 */
[----:B----4-:R-:W-:Y:S01]  /*0d20*/  NOP ;  /* 0x0000000000007918 */ /* 0x010fe20000000000 */
.L_x_14:
[----:B------:R-:W4:Y:S01]  /*0d30*/  SHFL.IDX PT, R0, R2, RZ, 0x1f ;  /* 0x00001fff02007589 */ /* 0x000f2200000e0000 */
[----:B------:R-:W1:Y:S01]  /*0d40*/  S2UR UR46, SR_CTAID.X ;  /* 0x00000000002e79c3 */ /* 0x000e620000002500 */
[----:B------:R-:W-:-:S07]  /*0d50*/  NOP ;  /* 0x0000000000007918 */ /* 0x000fce0000000000 */
[----:B------:R-:W1:Y:S01]  /*0d60*/  S2UR UR47, SR_CTAID.Y ;  /* 0x00000000002f79c3 */ /* 0x000e620000002600 */
[----:B----4-:R-:W-:-:S13]  /*0d70*/  ISETP.NE.AND P0, PT, R0, 0x3, PT ;  /* 0x000000030000780c */ /* 0x010fda0003f05270 */
[----:B-1----:R-:W-:Y:S05]  /*0d80*/  @P0 BRA `(.L_x_15) ;  /* 0x0000000000380947 */ /* 0x002fea0003800000 */
[----:B------:R-:W1:Y:S01]  /*0d90*/  S2UR UR4, SR_CgaCtaId ;  /* 0x00000000000479c3 */ /* 0x000e620000008800 */
[----:B------:R-:W-:Y:S01]  /*0da0*/  UMOV UR5, 0x400 ;  /* 0x0000040000057882 */ /* 0x000fe20000000000 */
[----:B------:R-:W-:Y:S01]  /*0db0*/  UMOV UR6, 0x20 ;  /* 0x0000002000067882 */ /* 0x000fe20000000000 */
[----:B------:R-:W-:Y:S01]  /*0dc0*/  ELECT P0, URZ, PT ;  /* 0x0000000000ff782f */ /* 0x000fe20003800000 */
[----:B------:R-:W-:-:S04]  /*0dd0*/  UIADD3 UR6, UPT, UPT, -UR6, 0x100000, URZ ;  /* 0x0010000006067890 */ /* 0x000fc8000fffe1ff */
[----:B------:R-:W-:Y:S02]  /*0de0*/  USHF.L.U32 UR7, UR6, 0xb, URZ ;  /* 0x0000000b06077899 */ /* 0x000fe400080006ff */
[----:B------:R-:W-:Y:S02]  /*0df0*/  USHF.L.U32 UR6, UR6, 0x1, URZ ;  /* 0x0000000106067899 */ /* 0x000fe400080006ff */
[----:B-1----:R-:W-:Y:S01]  /*0e00*/  ULEA UR4, UR4, UR5, 0x18 ;  /* 0x0000000504047291 */ /* 0x002fe2000f8ec0ff */
[----:B------:R-:W1:Y:S11]  /*0e10*/  FENCE.VIEW.ASYNC.S ;  /* 0x00000000000073c6 */ /* 0x000e760000000000 */
[----:B-1----:R1:W4:Y:S01]  /*0e20*/  SYNCS.EXCH.64 URZ, [UR4+0x150], UR6 ;  /* 0x0001500604ff75b2 */ /* 0x0023220008000100 */
[----:B------:R1:W1:Y:S01]  /*0e30*/  SYNCS.EXCH.64 URZ, [UR4+0x160], UR6 ;  /* 0x0001600604ff75b2 */ /* 0x0002620008000100 */
[----:B------:R1:W1:Y:S01]  /*0e40*/  SYNCS.EXCH.64 URZ, [UR4+0x158], UR6 ;  /* 0x0001580604ff75b2 */ /* 0x0002620008000100 */
[----:B------:R1:W1:Y:S01]  /*0e50*/  SYNCS.EXCH.64 URZ, [UR4+0x168], UR6 ;  /* 0x0001680604ff75b2 */ /* 0x0002620008000100 */
[----:B------:R-:W-:Y:S01]  /*0e60*/  NOP ;  /* 0x0000000000007918 */ /* 0x000fe20000000000 */
.L_x_15:
[----:B------:R-:W-:-:S05]  /*0e70*/  CS2R.32 R3, SR_CgaSize ;  /* 0x0000000000037805 */ /* 0x000fca0000008a00 */
[----:B------:R-:W-:-:S05]  /*0e80*/  IMAD R3, R3, -0xa0, RZ ;  /* 0xffffff6003037824 */ /* 0x000fca00078e02ff */
[----:B------:R-:W-:-:S14]  /*0e90*/  R2UR UR5, R3 ;  /* 0x00000000030572ca */ /* 0x000fdc00000e0000 */
[----:B------:R-:W2:Y:S01]  /*0ea0*/  LDCU UR5, c[0x0][UR5+0x2b0] ;  /* 0x00005600050577ac */ /* 0x000ea20008000800 */
[----:B------:R-:W-:Y:S01]  /*0eb0*/  I2FP.F32.U32 R0, UR46 ;  /* 0x0000002e00007c45 */ /* 0x000fe20008201000 */
[----:B------:R-:W-:Y:S01]  /*0ec0*/  NOP ;  /* 0x0000000000007918 */ /* 0x000fe20000000000 */
[----:B------:R-:W-:Y:S02]  /*0ed0*/  I2FP.F32.U32 R3, UR47 ;  /* 0x0000002f00037c45 */ /* 0x000fe40008201000 */
[----:B------:R-:W-:-:S05]  /*0ee0*/  CS2R.32 R2, SR_CgaSize ;  /* 0x0000000000027805 */ /* 0x000fca0000008a00 */
[----:B------:R-:W-:-:S05]  /*0ef0*/  IMAD R2, R2, -0xa0, RZ ;  /* 0xffffff6002027824 */ /* 0x000fca00078e02ff */
[----:B-1----:R-:W-:-:S14]  /*0f00*/  R2UR UR4, R2 ;  /* 0x00000000020472ca */ /* 0x002fdc00000e0000 */
[----:B------:R-:W1:Y:S01]  /*0f10*/  LDCU UR4, c[0x0][UR4+0x2b4] ;  /* 0x00005680040477ac */ /* 0x000e620008000800 */
[----:B------:R-:W1:Y:S01]  /*0f20*/  S2UR UR36, SR_CTAID.Z ;  /* 0x00000000002479c3 */ /* 0x000e620000002700 */
[----:B------:R-:W3:Y:S01]  /*0f30*/  LDCU UR19, c[0x0][0xb24] ;  /* 0x00016480ff1377ac */ /* 0x000ee20008000800 */
[----:B------:R-:W-:-:S05]  /*0f40*/  CS2R.32 R2, SR_CgaSize ;  /* 0x0000000000027805 */ /* 0x000fca0000008a00 */
[----:B------:R-:W-:-:S05]  /*0f50*/  IMAD R2, R2, -0xa0, RZ ;  /* 0xffffff6002027824 */ /* 0x000fca00078e02ff */
[----:B------:R-:W-:-:S14]  /*0f60*/  R2UR UR57, R2 ;  /* 0x00000000023972ca */ /* 0x000fdc00000e0000 */
[----:B------:R-:W4:Y:S01]  /*0f70*/  LDCU UR57, c[0x0][UR57+0x2a0] ;  /* 0x00005400393977ac */ /* 0x000f220008000800 */
[----:B------:R-:W-:-:S05]  /*0f80*/  CS2R.32 R2, SR_CgaSize ;  /* 0x0000000000027805 */ /* 0x000fca0000008a00 */
[----:B------:R-:W-:-:S05]  /*0f90*/  IMAD R2, R2, -0xa0, RZ ;  /* 0xffffff6002027824 */ /* 0x000fca00078e02ff */
[----:B------:R-:W-:-:S14]  /*0fa0*/  R2UR UR56, R2 ;  /* 0x00000000023872ca */ /* 0x000fdc00000e0000 */
[----:B------:R-:W4:Y:S01]  /*0fb0*/  LDCU UR56, c[0x0][UR56+0x2a4] ;  /* 0x00005480383877ac */ /* 0x000f220008000800 */
[----:B--2---:R-:W-:-:S04]  /*0fc0*/  FMUL R0, R0, UR5 ;  /* 0x0000000500007c20 */ /* 0x004fc80008400000 */
[----:B------:R1:W2:Y:S01]  /*0fd0*/  F2I.U32.TRUNC.NTZ R2, R0 ;  /* 0x0000000000027305 */ /* 0x0002a2000020f000 */
[----:B---3--:R-:W-:Y:S01]  /*0fe0*/  UISETP.GE.AND UP0, UPT, UR19, 0x1, UPT ;  /* 0x000000011300788c */ /* 0x008fe2000bf06270 */
[----:B-1----:R-:W-:Y:S01]  /*0ff0*/  FMUL R0, R3, UR4 ;  /* 0x0000000403007c20 */ /* 0x002fe20008400000 */
[----:B--2---:R-:W-:-:S05]  /*1000*/  R2UR UR4, R2 ;  /* 0x00000000020472ca */ /* 0x004fca00000e0000 */
[----:B------:R-:W1:Y:S08]  /*1010*/  F2I.U32.TRUNC.NTZ R0, R0 ;  /* 0x0000000000007305 */ /* 0x000e70000020f000 */
[----:B------:R-:W-:-:S04]  /*1020*/  UIADD3 UR5, UPT, UPT, -UR4, URZ, URZ ;  /* 0x000000ff04057290 */ /* 0x000fc8000fffe1ff */
[----:B----4-:R-:W-:Y:S01]  /*1030*/  UIMAD UR57, UR57, UR5, UR46 ;  /* 0x00000005393972a4 */ /* 0x010fe2000f8e022e */
[----:B-1----:R-:W-:-:S13]  /*1040*/  R2UR UR6, R0 ;  /* 0x00000000000672ca */ /* 0x002fda00000e0000 */
[----:B------:R-:W-:-:S04]  /*1050*/  UIADD3 UR4, UPT, UPT, -UR6, URZ, URZ ;  /* 0x000000ff06047290 */ /* 0x000fc8000fffe1ff */
[----:B------:R-:W-:Y:S01]  /*1060*/  UIMAD UR56, UR56, UR4, UR47 ;  /* 0x00000004383872a4 */ /* 0x000fe2000f8e022f */
[----:B------:R-:W-:Y:S06]  /*1070*/  BAR.SYNC.DEFER_BLOCKING 0x0 ;  /* 0x0000000000007b1d */ /* 0x000fec0000010000 */
[----:B------:R-:W-:Y:S05]  /*1080*/  BRA.U !UP0, `(.L_x_16) ;  /* 0x0000000108d47547 */ /* 0x000fea000b800000 */
[----:B------:R-:W1:Y:S01]  /*1090*/  LDCU.128 UR20, c[0x0][0xb10] ;  /* 0x00016200ff1477ac */ /* 0x000e620008000c00 */
[----:B------:R-:W2:Y:S01]  /*10a0*/  LDCU UR6, c[0x0][0x370] ;  /* 0x00006e00ff0677ac */ /* 0x000ea20008000800 */
[----:B------:R-:W3:Y:S01]  /*10b0*/  LDCU UR4, c[0x0][0x374] ;  /* 0x00006e80ff0477ac */ /* 0x000ee20008000800 */
[----:B------:R-:W4:Y:S01]  /*10c0*/  LDCU UR24, c[0x0][0xb0c] ;  /* 0x00016180ff1877ac */ /* 0x000f220008000800 */
[----:B------:R-:W4:Y:S01]  /*10d0*/  LDCU UR5, c[0x0][0xb20] ;  /* 0x00016400ff0577ac */ /* 0x000f220008000800 */
[----:B------:R-:W4:Y:S01]  /*10e0*/  LDCU.64 UR16, c[0x0][0xb28] ;  /* 0x00016500ff1077ac */ /* 0x000f220008000a00 */
[----:B-1----:R-:W-:Y:S02]  /*10f0*/  UISETP.NE.AND UP0, UPT, UR22, 0x1, UPT ;  /* 0x000000011600788c */ /* 0x002fe4000bf05270 */
[----:B---3--:R-:W-:Y:S02]  /*1100*/  UIMAD.WIDE.U32 UR8, UR4, UR23, URZ ;  /* 0x00000017040872a5 */ /* 0x008fe4000f8e00ff */
[----:B--2---:R-:W-:-:S02]  /*1110*/  UIMAD.WIDE.U32 UR10, UR6, UR20, URZ ;  /* 0x00000014060a72a5 */ /* 0x004fc4000f8e00ff */
[----:B----4-:R-:W-:Y:S02]  /*1120*/  UISETP.NE.AND UP1, UPT, UR24, 0x1, UPT ;  /* 0x000000011800788c */ /* 0x010fe4000bf25270 */
[----:B------:R-:W-:Y:S01]  /*1130*/  UISETP.NE.AND UP4, UPT, UR19, 0x1, UPT ;  /* 0x000000011300788c */ /* 0x000fe2000bf85270 */
[----:B------:R-:W-:Y:S02]  /*1140*/  UMOV UR8, UR9 ;  /* 0x0000000900087c82 */ /* 0x000fe40008000000 */
[----:B------:R-:W-:Y:S01]  /*1150*/  UMOV UR10, UR11 ;  /* 0x0000000b000a7c82 */ /* 0x000fe20008000000 */
[----:B------:R-:W-:Y:S02]  /*1160*/  @UP0 USHF.R.U32.HI UR4, URZ, UR5, UR8 ;  /* 0x00000005ff040299 */ /* 0x000fe40008011608 */
[----:B------:R-:W-:Y:S02]  /*1170*/  UIMAD.WIDE.U32 UR12, UR47, UR23, URZ ;  /* 0x000000172f0c72a5 */ /* 0x000fe4000f8e00ff */
[----:B------:R-:W-:-:S02]  /*1180*/  UIMAD.WIDE.U32 UR8, UR4, UR16, URZ ;  /* 0x00000010040872a5 */ /* 0x000fc4000f8e00ff */
[----:B------:R-:W-:Y:S02]  /*1190*/  @UP1 USHF.R.U32.HI UR6, URZ, UR21, UR10 ;  /* 0x00000015ff061299 */ /* 0x000fe4000801160a */
[----:B------:R-:W-:Y:S02]  /*11a0*/  UIMAD.WIDE.U32 UR14, UR46, UR20, URZ ;  /* 0x000000142e0e72a5 */ /* 0x000fe4000f8e00ff */
[----:B------:R-:W-:Y:S01]  /*11b0*/  UIMAD.WIDE.U32 UR10, UR6, UR16, URZ ;  /* 0x00000010060a72a5 */ /* 0x000fe2000f8e00ff */
[----:B------:R-:W-:Y:S01]  /*11c0*/  UMOV UR12, UR13 ;  /* 0x0000000d000c7c82 */ /* 0x000fe20008000000 */
[----:B------:R-:W-:Y:S01]  /*11d0*/  UMOV UR8, UR9 ;  /* 0x0000000900087c82 */ /* 0x000fe20008000000 */
[----:B------:R-:W-:Y:S02]  /*11e0*/  USHF.R.U32.HI UR12, URZ, UR5, UR12 ;  /* 0x00000005ff0c7299 */ /* 0x000fe4000801160c */
[----:B------:R-:W-:Y:S01]  /*11f0*/  @UP4 USHF.R.U32.HI UR4, URZ, UR17, UR8 ;  /* 0x00000011ff044299 */ /* 0x000fe20008011608 */
[----:B------:R-:W-:Y:S01]  /*1200*/  UMOV UR14, UR15 ;  /* 0x0000000f000e7c82 */ /* 0x000fe20008000000 */
[----:B------:R-:W-:Y:S01]  /*1210*/  UMOV UR10, UR11 ;  /* 0x0000000b000a7c82 */ /* 0x000fe20008000000 */
[----:B------:R-:W-:-:S02]  /*1220*/  USHF.R.U32.HI UR14, URZ, UR21, UR14 ;  /* 0x00000015ff0e7299 */ /* 0x000fc4000801160e */
[----:B------:R-:W-:Y:S02]  /*1230*/  USEL UR5, UR47, UR12, !UP0 ;  /* 0x0000000c2f057287 */ /* 0x000fe4000c000000 */
[----:B------:R-:W-:Y:S02]  /*1240*/  @UP4 USHF.R.U32.HI UR6, URZ, UR17, UR10 ;  /* 0x00000011ff064299 */ /* 0x000fe4000801160a */
[----:B------:R-:W-:Y:S02]  /*1250*/  UIMAD UR7, UR4, UR19, URZ ;  /* 0x00000013040772a4 */ /* 0x000fe4000f8e02ff */
[----:B------:R-:W-:Y:S02]  /*1260*/  USEL UR4, UR46, UR14, !UP1 ;  /* 0x0000000e2e047287 */ /* 0x000fe4000c800000 */
[----:B------:R-:W-:Y:S02]  /*1270*/  UIMAD UR10, UR6, UR19, URZ ;  /* 0x00000013060a72a4 */ /* 0x000fe4000f8e02ff */
[----:B------:R-:W-:-:S02]  /*1280*/  UISETP.GE.AND UP0, UPT, UR5, UR7, UPT ;  /* 0x000000070500728c */ /* 0x000fc4000bf06270 */
[----:B------:R-:W-:Y:S02]  /*1290*/  UIMAD.WIDE.U32 UR8, UR5, UR16, URZ ;  /* 0x00000010050872a5 */ /* 0x000fe4000f8e00ff */
[----:B------:R-:W-:Y:S02]  /*12a0*/  UISETP.GE.OR UP0, UPT, UR4, UR10, UP0 ;  /* 0x0000000a0400728c */ /* 0x000fe40008706670 */
[----:B------:R-:W-:Y:S02]  /*12b0*/  UIMAD.WIDE.U32 UR10, UR4, UR16, URZ ;  /* 0x00000010040a72a5 */ /* 0x000fe4000f8e00ff */
[----:B------:R-:W-:Y:S01]  /*12c0*/  UIADD3 UR10, UPT, UPT, -UR4, URZ, URZ ;  /* 0x000000ff040a7290 */ /* 0x000fe2000fffe1ff */
[----:B------:R-:W-:Y:S01]  /*12d0*/  UMOV UR8, UR9 ;  /* 0x0000000900087c82 */ /* 0x000fe20008000000 */
[----:B------:R-:W-:Y:S02]  /*12e0*/  UIADD3 UR9, UPT, UPT, -UR5, URZ, URZ ;  /* 0x000000ff05097290 */ /* 0x000fe4000fffe1ff */
[----:B------:R-:W-:-:S03]  /*12f0*/  USHF.R.U32.HI UR8, URZ, UR17, UR8 ;  /* 0x00000011ff087299 */ /* 0x000fc60008011608 */
[----:B------:R-:W-:Y:S01]  /*1300*/  @!UP0 UMOV UR7, UR11 ;  /* 0x0000000b00078c82 */ /* 0x000fe20008000000 */
[----:B------:R-:W-:Y:S02]  /*1310*/  UIMAD UR47, UR22, UR9, UR47 ;  /* 0x00000009162f72a4 */ /* 0x000fe4000f8e022f */
[----:B------:R-:W-:Y:S02]  /*1320*/  USEL UR8, UR5, UR8, !UP4 ;  /* 0x0000000805087287 */ /* 0x000fe4000e000000 */
[----:B------:R-:W-:Y:S02]  /*1330*/  @!UP0 USHF.R.U32.HI UR7, URZ, UR17, UR7 ;  /* 0x00000011ff078299 */ /* 0x000fe40008011607 */
[----:B------:R-:W-:Y:S02]  /*1340*/  UIADD3 UR9, UPT, UPT, -UR8, URZ, URZ ;  /* 0x000000ff08097290 */ /* 0x000fe4000fffe1ff */
[----:B------:R-:W-:Y:S02]  /*1350*/  @!UP0 USEL UR7, UR4, UR7, !UP4 ;  /* 0x0000000704078287 */ /* 0x000fe4000e000000 */
[----:B------:R-:W-:-:S02]  /*1360*/  UIMAD UR9, UR19, UR9, UR5 ;  /* 0x00000009130972a4 */ /* 0x000fc4000f8e0205 */
[----:B------:R-:W-:Y:S02]  /*1370*/  @!UP0 UIADD3 UR8, UPT, UPT, UR8, -UR7, URZ ;  /* 0x8000000708088290 */ /* 0x000fe4000fffe0ff */
[----:B------:R-:W-:Y:S02]  /*1380*/  @!UP0 UIMAD UR7, UR9, UR6, UR7 ;  /* 0x00000006090782a4 */ /* 0x000fe4000f8e0207 */
[----:B------:R-:W-:Y:S02]  /*1390*/  @!UP0 UIMAD UR5, UR8, UR19, UR4 ;  /* 0x00000013080582a4 */ /* 0x000fe4000f8e0204 */
[----:B------:R-:W-:Y:S02]  /*13a0*/  UIMAD UR6, UR24, UR10, UR46 ;  /* 0x0000000a180672a4 */ /* 0x000fe4000f8e022e */
[----:B------:R-:W-:Y:S01]  /*13b0*/  UIMAD UR47, UR5, UR22, UR47 ;  /* 0x00000016052f72a4 */ /* 0x000fe2000f8e022f */
[----:B------:R-:W-:Y:S02]  /*13c0*/  @!UP0 UMOV UR4, UR7 ;  /* 0x0000000700048c82 */ /* 0x000fe40008000000 */
[----:B------:R-:W-:-:S12]  /*13d0*/  UIMAD UR46, UR4, UR24, UR6 ;  /* 0x00000018042e72a4 */ /* 0x000fd8000f8e0206 */
.L_x_16:
[----:B------:R-:W1:Y:S01]  /*13e0*/  LDCU UR4, c[0x0][0xb30] ;  /* 0x00016600ff0477ac */ /* 0x000e620008000800 */
[----:B------:R-:W2:Y:S01]  /*13f0*/  S2UR UR5, SR_CgaCtaId ;  /* 0x00000000000579c3 */ /* 0x000ea20000008800 */
[----:B-1----:R-:W-:-:S09]  /*1400*/  UISETP.NE.AND UP0, UPT, UR4, 0x1, UPT ;  /* 0x000000010400788c */ /* 0x002fd2000bf05270 */
[----:B--2---:R-:W-:Y:S05]  /*1410*/  BRA.U UP0, `(.L_x_17) ;  /* 0x0000000100447547 */ /* 0x004fea000b800000 */
[----:B------:R-:W1:Y:S01]  /*1420*/  LDCU.128 UR12, c[0x0][0xb10] ;  /* 0x00016200ff0c77ac */ /* 0x000e620008000c00 */
[----:B------:R-:W2:Y:S01]  /*1430*/  LDCU UR10, c[0x0][0xb0c] ;  /* 0x00016180ff0a77ac */ /* 0x000ea20008000800 */
[----:B------:R-:W3:Y:S01]  /*1440*/  LDCU UR4, c[0x0][0xb20] ;  /* 0x00016400ff0477ac */ /* 0x000ee20008000800 */
[----:B-1----:R-:W-:Y:S02]  /*1450*/  UIMAD.WIDE.U32 UR8, UR46, UR12, URZ ;  /* 0x0000000c2e0872a5 */ /* 0x002fe4000f8e00ff */
[----:B------:R-:W-:Y:S02]  /*1460*/  UIMAD.WIDE.U32 UR6, UR47, UR15, URZ ;  /* 0x0000000f2f0672a5 */ /* 0x000fe4000f8e00ff */
[----:B--2---:R-:W-:Y:S02]  /*1470*/  UISETP.NE.AND UP1, UPT, UR10, 0x1, UPT ;  /* 0x000000010a00788c */ /* 0x004fe4000bf25270 */
[----:B------:R-:W-:Y:S01]  /*1480*/  UISETP.NE.AND UP0, UPT, UR14, 0x1, UPT ;  /* 0x000000010e00788c */ /* 0x000fe2000bf05270 */
[----:B------:R-:W-:-:S02]  /*1490*/  UMOV UR8, UR9 ;  /* 0x0000000900087c82 */ /* 0x000fc40008000000 */
[----:B------:R-:W-:Y:S01]  /*14a0*/  UMOV UR6, UR7 ;  /* 0x0000000700067c82 */ /* 0x000fe20008000000 */
[----:B------:R-:W-:Y:S02]  /*14b0*/  USHF.R.U32.HI UR8, URZ, UR13, UR8 ;  /* 0x0000000dff087299 */ /* 0x000fe40008011608 */
[----:B---3--:R-:W-:Y:S02]  /*14c0*/  USHF.R.U32.HI UR4, URZ, UR4, UR6 ;  /* 0x00000004ff047299 */ /* 0x008fe40008011606 */
[----:B------:R-:W-:Y:S02]  /*14d0*/  USEL UR6, UR46, UR8, !UP1 ;  /* 0x000000082e067287 */ /* 0x000fe4000c800000 */
[----:B------:R-:W-:-:S04]  /*14e0*/  USEL UR4, UR47, UR4, !UP0 ;  /* 0x000000042f047287 */ /* 0x000fc8000c000000 */
[----:B------:R-:W-:Y:S02]  /*14f0*/  UIADD3 UR7, UPT, UPT, UR6, -UR4, URZ ;  /* 0x8000000406077290 */ /* 0x000fe4000fffe0ff */
[----:B------:R-:W-:Y:S02]  /*1500*/  UIADD3 UR4, UPT, UPT, -UR6, UR4, URZ ;  /* 0x0000000406047290 */ /* 0x000fe4000fffe1ff */
[----:B------:R-:W-:Y:S02]  /*1510*/  UIMAD UR47, UR7, UR14, UR47 ;  /* 0x0000000e072f72a4 */ /* 0x000fe4000f8e022f */
[----:B------:R-:W-:-:S12]  /*1520*/  UIMAD UR46, UR4, UR10, UR46 ;  /* 0x0000000a042e72a4 */ /* 0x000fd8000f8e022e */
.L_x_17:
[----:B------:R-:W-:Y:S01]  /*1530*/  BAR.SYNC.DEFER_BLOCKING 0x0 ;  /* 0x0000000000007b1d */ /* 0x000fe20000010000 */
[----:B------:R-:W-:Y:S01]  /*1540*/  UISETP.NE.AND UP0, UPT, UR18, 0x2, UPT ;  /* 0x000000021200788c */ /* 0x000fe2000bf05270 */
[----:B------:R-:W-:Y:S02]  /*1550*/  ISETP.NE.OR P3, PT, R4, 0x2, !P3 ;  /* 0x000000020400780c */ /* 0x000fe40005f65670 */
[----:B------:R-:W-:Y:S02]  /*1560*/  LOP3.LUT R14, R6, 0x1f, RZ, 0xc0, !PT ;  /* 0x0000001f060e7812 */ /* 0x000fe400078ec0ff */
[----:B------:R-:W1:Y:S04]  /*1570*/  LDCU UR15, c[0x0][0xb24] ;  /* 0x00016480ff0f77ac */ /* 0x000e680008000800 */
[----:B------:R-:W-:Y:S05]  /*1580*/  BRA.U UP0, `(.L_x_18) ;  /* 0x0000001900187547 */ /* 0x000fea000b800000 */
[----:B------:R-:W2:Y:S01]  /*1590*/  LDCU UR7, c[0x0][0x38c] ;  /* 0x00007180ff0777ac */ /* 0x000ea20008000800 */
[----:B------:R-:W-:Y:S01]  /*15a0*/  PLOP3.LUT P1, PT, PT, PT, UP3, 0x80, 0x8 ;  /* 0x000000000008781c */ /* 0x000fe20003f2f038 */
[----:B------:R-:W-:Y:S01]  /*15b0*/  HFMA2 R12, -RZ, RZ, 0, 0 ;  /* 0x00000000ff0c7431 */ /* 0x000fe200000001ff */
[----:B------:R-:W-:Y:S01]  /*15c0*/  ISETP.EQ.OR P2, PT, R14, RZ, P3 ;  /* 0x000000ff0e00720c */ /* 0x000fe20001f42670 */
[----:B------:R-:W-:Y:S01]  /*15d0*/  IMAD.MOV.U32 R0, RZ, RZ, 0x1 ;  /* 0x00000001ff007424 */ /* 0x000fe200078e00ff */
[----:B------:R-:W-:Y:S01]  /*15e0*/  PLOP3.LUT P1, PT, P1, PT, PT, 0x8, 0x80 ;  /* 0x000000000080781c */ /* 0x000fe20000f2e170 */
[----:B------:R-:W-:Y:S01]  /*15f0*/  IMAD.MOV.U32 R9, RZ, RZ, RZ ;  /* 0x000000ffff097224 */ /* 0x000fe200078e00ff */
[----:B------:R-:W-:Y:S01]  /*1600*/  MOV R11, 0x1 ;  /* 0x00000001000b7802 */ /* 0x000fe20000000f00 */
[----:B------:R-:W-:Y:S01]  /*1610*/  IMAD.MOV.U32 R10, RZ, RZ, RZ ;  /* 0x000000ffff0a7224 */ /* 0x000fe200078e00ff */
[----:B------:R-:W3:Y:S01]  /*1620*/  LDCU UR40, c[0x0][0x370] ;  /* 0x00006e00ff2877ac */ /* 0x000ee20008000800 */
[----:B------:R-:W4:Y:S01]  /*1630*/  LDCU.64 UR26, c[0x0][0x348] ;  /* 0x00006900ff1a77ac */ /* 0x000f220008000a00 */
[----:B------:R-:W1:Y:S01]  /*1640*/  LDCU UR39, c[0x0][0x374] ;  /* 0x00006e80ff2777ac */ /* 0x000e620008000800 */
[----:B--2---:R-:W-:-:S02]  /*1650*/  UIADD3 UR6, UPT, UPT, UR7, 0x1f, URZ ;  /* 0x0000001f07067890 */ /* 0x004fc4000fffe0ff */
[----:B------:R-:W-:Y:S02]  /*1660*/  UIADD3 UR44, UPT, UPT, UR7, 0x3e, URZ ;  /* 0x0000003e072c7890 */ /* 0x000fe4000fffe0ff */
[----:B------:R-:W-:-:S04]  /*1670*/  USHF.R.S32.HI UR4, URZ, 0x1f, UR6 ;  /* 0x0000001fff047899 */ /* 0x000fc80008011406 */
[----:B------:R-:W-:Y:S02]  /*1680*/  ULEA.HI UR4, UR4, UR6, URZ, 0x5 ;  /* 0x0000000604047291 */ /* 0x000fe4000f8f28ff */
[----:B------:R-:W-:Y:S02]  /*1690*/  UIADD3 UR6, UPT, UPT, UR7, -0x1, URZ ;  /* 0xffffffff07067890 */ /* 0x000fe4000fffe0ff */
[----:B------:R-:W-:Y:S02]  /*16a0*/  USHF.R.S32.HI UR42, URZ, 0x5, UR4 ;  /* 0x00000005ff2a7899 */ /* 0x000fe40008011404 */
[----:B------:R-:W-:Y:S02]  /*16b0*/  UISETP.GE.U32.AND UP1, UPT, UR6, -0x3f, UPT ;  /* 0xffffffc10600788c */ /* 0x000fe4000bf26070 */
[----:B------:R-:W-:Y:S01]  /*16c0*/  UISETP.LT.U32.AND UP0, UPT, UR42, 0xf, UPT ;  /* 0x0000000f2a00788c */ /* 0x000fe2000bf01070 */
[----:B------:R-:W-:-:S03]  /*16d0*/  UMOV UR7, URZ ;  /* 0x000000ff00077c82 */ /* 0x000fc60008000000 */
[----:B------:R-:W-:-:S04]  /*16e0*/  USEL UR41, UR42, 0xf, UP0 ;  /* 0x0000000f2a297887 */ /* 0x000fc80008000000 */
[----:B------:R-:W-:Y:S02]  /*16f0*/  UIADD3 UR21, UPT, UPT, UR41, -0x1, URZ ;  /* 0xffffffff29157890 */ /* 0x000fe4000fffe0ff */
[----:B------:R-:W-:Y:S02]  /*1700*/  @UP1 UIADD3 UR21, UPT, UPT, UR41, URZ, URZ ;  /* 0x000000ff29151290 */ /* 0x000fe4000fffe0ff */
[----:B------:R-:W-:Y:S02]  /*1710*/  UIADD3 UR43, UPT, UPT, UR42, -UR41, URZ ;  /* 0x800000292a2b7290 */ /* 0x000fe4000fffe0ff */
[----:B-1-34-:R-:W-:-:S12]  /*1720*/  UIADD3 UR21, UPT, UPT, UR21, 0x1, URZ ;  /* 0x0000000115157890 */ /* 0x01afd8000fffe0ff */
.L_x_36:
[----:B------:R-:W-:Y:S01]  /*1730*/  UISETP.NE.AND UP0, UPT, UR5, URZ, UPT ;  /* 0x000000ff0500728c */ /* 0x000fe2000bf05270 */
[----:B------:R-:W1:Y:S08]  /*1740*/  S2UR UR5, SR_CgaCtaId ;  /* 0x00000000000579c3 */ /* 0x000e700000008800 */
[----:B------:R-:W-:Y:S05]  /*1750*/  BRA.U UP0, `(.L_x_19) ;  /* 0x0000000100347547 */ /* 0x000fea000b800000 */
[----:B------:R-:W2:Y:S01]  /*1760*/  S2R R2, SR_CgaCtaId ;  /* 0x0000000000027919 */ /* 0x000ea20000008800 */
[----:B------:R-:W-:-:S04]  /*1770*/  MOV R3, 0x400 ;  /* 0x0000040000037802 */ /* 0x000fc80000000f00 */
[----:B--2---:R-:W-:Y:S02]  /*1780*/  LEA R2, R2, R3, 0x18 ;  /* 0x0000000302027211 */ /* 0x004fe400078ec0ff */
[----:B------:R-:W-:-:S03]  /*1790*/  SHF.L.U32 R3, R11, 0x1f, RZ ;  /* 0x0000001f0b037819 */ /* 0x000fc600000006ff */
[----:B------:R-:W-:-:S04]  /*17a0*/  IMAD R2, R10, 0x8, R2 ;  /* 0x000000080a027824 */ /* 0x000fc800078e0202 */
[----:B------:R-:W2:Y:S02]  /*17b0*/  SYNCS.PHASECHK.TRANS64.TRYWAIT P0, [R2+URZ+0x160], R3 ;  /* 0x00016003020075a7 */ /* 0x000ea400080011ff */
[----:B--2---:R-:W-:Y:S05]  /*17c0*/  @!P0 BRA `(.L_x_20) ;  /* 0x000000a400608947 */ /* 0x004fea0003800000 */
.L_x_110:
[----:B------:R2:W-:Y:S02]  /*17d0*/  SYNCS.ARRIVE.TRANS64.A1T0 RZ, [R2+URZ+0x150], RZ ;  /* 0x000150ff02ff79a7 */ /* 0x0005e400081000ff */
[----:B--2---:R-:W-:-:S05]  /*17e0*/  VIADD R2, R10, 0x1 ;  /* 0x000000010a027836 */ /* 0x004fca0000000000 */
[----:B------:R-:W-:-:S04]  /*17f0*/  ISETP.NE.AND P0, PT, R2, 0x2, PT ;  /* 0x000000020200780c */ /* 0x000fc80003f05270 */
[----:B------:R-:W-:Y:S02]  /*1800*/  SEL R3, RZ, 0x1, P0 ;  /* 0x00000001ff037807 */ /* 0x000fe40000000000 */
[----:B------:R-:W-:Y:S02]  /*1810*/  SEL R10, R2, RZ, P0 ;  /* 0x000000ff020a7207 */ /* 0x000fe40000000000 */
[----:B------:R-:W-:-:S07]  /*1820*/  LOP3.LUT R11, R11, R3, RZ, 0x3c, !PT ;  /* 0x000000030b0b7212 */ /* 0x000fce00078e3cff */
.L_x_19:
[----:B------:R-:W-:Y:S01]  /*1830*/  UMOV UR4, 0x400 ;  /* 0x0000040000047882 */ /* 0x000fe20000000000 */
[----:B------:R-:W-:Y:S01]  /*1840*/  SHF.L.U32 R2, R0, 0x1f, RZ ;  /* 0x0000001f00027819 */ /* 0x000fe200000006ff */
[----:B-1----:R-:W-:Y:S02]  /*1850*/  ULEA UR4, UR5, UR4, 0x18 ;  /* 0x0000000405047291 */ /* 0x002fe4000f8ec0ff */
[----:B------:R-:W-:Y:S02]  /*1860*/  UISETP.GE.U32.AND UP0, UPT, UR44, 0x3f, UPT ;  /* 0x0000003f2c00788c */ /* 0x000fe4000bf06070 */
[----:B------:R-:W-:Y:S02]  /*1870*/  ULEA UR6, UR7, UR4, 0x3 ;  /* 0x0000000407067291 */ /* 0x000fe4000f8e18ff */
[----:B------:R-:W-:Y:S02]  /*1880*/  USHF.L.U32 UR35, UR46, 0x7, URZ ;  /* 0x000000072e237899 */ /* 0x000fe400080006ff */
[----:B------:R-:W-:Y:S01]  /*1890*/  UIMAD UR11, UR47, 0xe0, URZ ;  /* 0x000000e02f0b78a4 */ /* 0x000fe2000f8e02ff */
[----:B------:R-:W-:-:S04]  /*18a0*/  UMOV UR14, URZ ;  /* 0x000000ff000e7c82 */ /* 0x000fc80008000000 */
[----:B------:R1:W2:Y:S01]  /*18b0*/  SYNCS.PHASECHK.TRANS64.TRYWAIT P0, [UR6+0x78], R2 ;  /* 0x00007802ff0075a7 */ /* 0x0002a20008001106 */
[----:B------:R-:W-:Y:S06]  /*18c0*/  BRA.U !UP0, `(.L_x_21) ;  /* 0x0000000108a87547 */ /* 0x000fec000b800000 */
[----:B------:R-:W-:Y:S01]  /*18d0*/  UMOV UR13, URZ ;  /* 0x000000ff000d7c82 */ /* 0x000fe20008000000 */
[----:B------:R-:W-:-:S05]  /*18e0*/  UMOV UR6, UR7 ;  /* 0x0000000700067c82 */ /* 0x000fca0008000000 */
.L_x_26:
[----:B-1-3--:R-:W-:Y:S01]  /*18f0*/  @!P3 MOV R2, 0x2c00 ;  /* 0x00002c000002b802 */ /* 0x00afe20000000f00 */
[----:B------:R-:W-:Y:S01]  /*1900*/  ULEA UR33, UR6, UR4, 0x3 ;  /* 0x0000000406217291 */ /* 0x000fe2000f8e18ff */
[----:B--2-4-:R-:W-:Y:S11]  /*1910*/  @P0 BRA `(.L_x_22) ;  /* 0x00000000000c0947 */ /* 0x014ff60003800000 */
[----:B------:R-:W-:Y:S04]  /*1920*/  SHF.L.U32 R4, R0, 0x1f, RZ ;  /* 0x0000001f00047819 */ /* 0x000fe800000006ff */
[----:B------:R-:W1:Y:S02]  /*1930*/  SYNCS.PHASECHK.TRANS64.TRYWAIT P0, [UR33+0x78], R4 ;  /* 0x00007804ff0075a7 */ /* 0x000e640008001121 */
[----:B-1----:R-:W-:Y:S05]  /*1940*/  @!P0 BRA `(.L_x_23) ;  /* 0x000000a400148947 */ /* 0x002fea0003800000 */
.L_x_22:
[----:B------:R2:W-:Y:S01]  /*1950*/  @!P3 SYNCS.ARRIVE.TRANS64 RZ, [UR33], R2 ;  /* 0x00000002ffffb9a7 */ /* 0x0005e20008000021 */
[----:B------:R-:W-:Y:S04]  /*1960*/  BSSY.RECONVERGENT B0, `(.L_x_24) ;  /* 0x0000003000007945 */ /* 0x000fe80003800200 */
[----:B------:R-:W-:Y:S05]  /*1970*/  @P2 BRA `(.L_x_25) ;  /* 0x0000000000042947 */ /* 0x000fea0003800000 */
[----:B------:R-:W-:Y:S05]  /*1980*/  BPT.TRAP 0x1 ;  /* 0x000000040000795c */ /* 0x000fea0000300000 */
.L_x_25:
[----:B------:R-:W-:Y:S05]  /*1990*/  BSYNC.RECONVERGENT B0 ;  /* 0x0000000000007941 */ /* 0x000fea0003800200 */
.L_x_24:
[----:B------:R-:W-:Y:S02]  /*19a0*/  UIADD3 UR7, UPT, UPT, UR6, 0x1, URZ ;  /* 0x0000000106077890 */ /* 0x000fe4000fffe0ff */
[----:B------:R-:W-:Y:S02]  /*19b0*/  UIADD3 UR18, UP1, UPT, UR26, 0x80, URZ ;  /* 0x000000801a127890 */ /* 0x000fe4000ff3e0ff */
[----:B------:R-:W-:Y:S02]  /*19c0*/  UISETP.NE.AND UP0, UPT, UR7, 0xf, UPT ;  /* 0x0000000f0700788c */ /* 0x000fe4000bf05270 */
[----:B------:R-:W-:Y:S02]  /*19d0*/  ULEA UR32, UR6, UR4, 0xc ;  /* 0x0000000406207291 */ /* 0x000fe4000f8e60ff */
[----:B------:R-:W-:Y:S02]  /*19e0*/  USEL UR9, URZ, 0x1, UP0 ;  /* 0x00000001ff097887 */ /* 0x000fe40008000000 */
[----:B------:R-:W-:Y:S02]  /*19f0*/  USEL UR7, UR7, URZ, UP0 ;  /* 0x000000ff07077287 */ /* 0x000fe40008000000 */
[----:B------:R-:W-:Y:S02]  /*1a00*/  USHF.L.U32 UR34, UR13, 0x5, URZ ;  /* 0x000000050d227899 */ /* 0x000fe400080006ff */
[----:B------:R-:W-:Y:S01]  /*1a10*/  ULEA UR8, UR7, UR4, 0x3 ;  /* 0x0000000407087291 */ /* 0x000fe2000f8e18ff */
[----:B------:R-:W-:Y:S01]  /*1a20*/  LOP3.LUT R0, R0, UR9, RZ, 0x3c, !PT ;  /* 0x0000000900007c12 */ /* 0x000fe2000f8e3cff */
[----:B------:R-:W-:Y:S02]  /*1a30*/  UIADD3.X UR19, UPT, UPT, URZ, UR27, URZ, UP1, !UPT ;  /* 0x0000001bff137290 */ /* 0x000fe40008ffe4ff */
[----:B------:R-:W-:Y:S01]  /*1a40*/  UIADD3 UR32, UPT, UPT, UR32, 0xe300, URZ ;  /* 0x0000e30020207890 */ /* 0x000fe2000fffe0ff */
[----:B--2---:R-:W-:Y:S01]  /*1a50*/  SHF.L.U32 R2, R0, 0x1f, RZ ;  /* 0x0000001f00027819 */ /* 0x004fe200000006ff */
[----:B------:R-:W-:Y:S02]  /*1a60*/  UIADD3 UR16, UP0, UPT, UR26, 0x180, URZ ;  /* 0x000001801a107890 */ /* 0x000fe4000ff1e0ff */
[----:B------:R-:W-:Y:S01]  /*1a70*/  UIADD3 UR13, UPT, UPT, UR13, 0x1, URZ ;  /* 0x000000010d0d7890 */ /* 0x000fe2000fffe0ff */
[----:B------:R3:W4:Y:S01]  /*1a80*/  SYNCS.PHASECHK.TRANS64.TRYWAIT P0, [UR8+0x78], R2 ;  /* 0x00007802ff0075a7 */ /* 0x0007220008001108 */
[----:B------:R-:W-:Y:S01]  /*1a90*/  UIMAD UR8, UR6, 0x1c00, UR4 ;  /* 0x00001c00060878a4 */ /* 0x000fe2000f8e0204 */
[----:B------:R-:W-:Y:S01]  /*1aa0*/  UMOV UR22, 0x0 ;  /* 0x0000000000167882 */ /* 0x000fe20000000000 */
[----:B------:R-:W-:Y:S02]  /*1ab0*/  UMOV UR23, 0x10000000 ;  /* 0x1000000000177882 */ /* 0x000fe40000000000 */
[----:B------:R-:W-:Y:S01]  /*1ac0*/  UIADD3 UR8, UPT, UPT, UR8, 0x1d300, URZ ;  /* 0x0001d30008087890 */ /* 0x000fe2000fffe0ff */
[----:B------:R3:W-:Y:S01]  /*1ad0*/  UTMALDG.3D [UR32], [UR18], desc[UR22] ;  /* 0x00001620120075b4 */ /* 0x0007e20008011000 */
[----:B------:R-:W-:Y:S01]  /*1ae0*/  UIADD3.X UR17, UPT, UPT, URZ, UR27, URZ, UP0, !UPT ;  /* 0x0000001bff117290 */ /* 0x000fe200087fe4ff */
[----:B------:R-:W-:Y:S01]  /*1af0*/  UMOV UR12, UR36 ;  /* 0x00000024000c7c82 */ /* 0x000fe20008000000 */
[----:B------:R-:W-:Y:S01]  /*1b00*/  UMOV UR9, UR33 ;  /* 0x0000002100097c82 */ /* 0x000fe20008000000 */
[----:B------:R-:W-:Y:S01]  /*1b10*/  UMOV UR10, UR34 ;  /* 0x00000022000a7c82 */ /* 0x000fe20008000000 */
[----:B------:R-:W-:Y:S01]  /*1b20*/  UISETP.NE.AND UP0, UPT, UR13, UR21, UPT ;  /* 0x000000150d00728c */ /* 0x000fe2000bf05270 */
[----:B------:R-:W-:Y:S01]  /*1b30*/  UMOV UR14, UR21 ;  /* 0x00000015000e7c82 */ /* 0x000fe20008000000 */
[----:B------:R-:W-:Y:S03]  /*1b40*/  UMOV UR6, UR7 ;  /* 0x0000000700067c82 */ /* 0x000fe60008000000 */
[----:B------:R3:W-:Y:S04]  /*1b50*/  UTMALDG.3D [UR8], [UR16], desc[UR22] ;  /* 0x00001608100075b4 */ /* 0x0007e80008011000 */
[----:B------:R-:W-:Y:S05]  /*1b60*/  BRA.U UP0, `(.L_x_26) ;  /* 0xfffffffd00607547 */ /* 0x000fea000b83ffff */
.L_x_21:
[----:B------:R-:W-:Y:S01]  /*1b70*/  ULEA UR6, UR7, UR4, 0x3 ;  /* 0x0000000407067291 */ /* 0x000fe2000f8e18ff */
[----:B-1-3--:R-:W-:Y:S01]  /*1b80*/  SHF.L.U32 R2, R0, 0x1f, RZ ;  /* 0x0000001f00027819 */ /* 0x00afe200000006ff */
[----:B------:R-:W-:Y:S01]  /*1b90*/  @!P1 SYNCS.ARRIVE.TRANS64.A1T0 RZ, [UR4+0x108], RZ ;  /* 0x000108ffffff99a7 */ /* 0x000fe20008100004 */
[----:B------:R-:W-:-:S06]  /*1ba0*/  UISETP.GT.AND UP0, UPT, UR42, UR41, UPT ;  /* 0x000000292a00728c */ /* 0x000fcc000bf04270 */
[----:B--2-4-:R1:W2:Y:S03]  /*1bb0*/  SYNCS.PHASECHK.TRANS64.TRYWAIT P0, [UR6+0x78], R2 ;  /* 0x00007802ff0075a7 */ /* 0x0142a60008001106 */
[----:B------:R-:W-:Y:S05]  /*1bc0*/  BRA.U !UP0, `(.L_x_27) ;  /* 0x0000000108ac7547 */ /* 0x000fea000b800000 */
[----:B------:R-:W-:Y:S01]  /*1bd0*/  UIADD3 UR13, UPT, UPT, UR43, UR14, URZ ;  /* 0x0000000e2b0d7290 */ /* 0x000fe2000fffe0ff */
[----:B------:R-:W-:-:S11]  /*1be0*/  UMOV UR6, UR7 ;  /* 0x0000000700067c82 */ /* 0x000fd60008000000 */
.L_x_32:
[----:B-1-3--:R-:W-:Y:S01]  /*1bf0*/  @!P3 MOV R2, 0x2c00 ;  /* 0x00002c000002b802 */ /* 0x00afe20000000f00 */
[----:B------:R-:W-:Y:S01]  /*1c00*/  ULEA UR17, UR6, UR4, 0x3 ;  /* 0x0000000406117291 */ /* 0x000fe2000f8e18ff */
[----:B--2-4-:R-:W-:Y:S11]  /*1c10*/  @P0 BRA `(.L_x_28) ;  /* 0x00000000000c0947 */ /* 0x014ff60003800000 */
[----:B------:R-:W-:Y:S04]  /*1c20*/  SHF.L.U32 R4, R0, 0x1f, RZ ;  /* 0x0000001f00047819 */ /* 0x000fe800000006ff */
[----:B------:R-:W1:Y:S02]  /*1c30*/  SYNCS.PHASECHK.TRANS64.TRYWAIT P0, [UR17+0x78], R4 ;  /* 0x00007804ff0075a7 */ /* 0x000e640008001111 */
[----:B-1----:R-:W-:Y:S05]  /*1c40*/  @!P0 BRA `(.L_x_29) ;  /* 0x000000a0006c8947 */ /* 0x002fea0003800000 */
.L_x_28:
[----:B------:R2:W-:Y:S01]  /*1c50*/  @!P3 SYNCS.ARRIVE.TRANS64 RZ, [UR17], R2 ;  /* 0x00000002ffffb9a7 */ /* 0x0005e20008000011 */
[----:B------:R-:W-:Y:S04]  /*1c60*/  BSSY.RECONVERGENT B0, `(.L_x_30) ;  /* 0x0000003000007945 */ /* 0x000fe80003800200 */
[----:B------:R-:W-:Y:S05]  /*1c70*/  @P2 BRA `(.L_x_31) ;  /* 0x0000000000042947 */ /* 0x000fea0003800000 */
[----:B------:R-:W-:Y:S05]  /*1c80*/  BPT.TRAP 0x1 ;  /* 0x000000040000795c */ /* 0x000fea0000300000 */
.L_x_31:
[----:B------:R-:W-:Y:S05]  /*1c90*/  BSYNC.RECONVERGENT B0 ;  /* 0x0000000000007941 */ /* 0x000fea0003800200 */
.L_x_30:
[----:B------:R-:W-:Y:S02]  /*1ca0*/  UIADD3 UR7, UPT, UPT, UR6, 0x1, URZ ;  /* 0x0000000106077890 */ /* 0x000fe4000fffe0ff */
[----:B------:R-:W-:Y:S02]  /*1cb0*/  ULEA UR16, UR6, UR4, 0xc ;  /* 0x0000000406107291 */ /* 0x000fe4000f8e60ff */
[----:B------:R-:W-:Y:S02]  /*1cc0*/  UISETP.NE.AND UP0, UPT, UR7, 0xf, UPT ;  /* 0x0000000f0700788c */ /* 0x000fe4000bf05270 */
[----:B------:R-:W-:Y:S02]  /*1cd0*/  UIADD3 UR24, UP1, UPT, UR26, 0x80, URZ ;  /* 0x000000801a187890 */ /* 0x000fe4000ff3e0ff */
[----:B------:R-:W-:Y:S02]  /*1ce0*/  USEL UR9, URZ, 0x1, UP0 ;  /* 0x00000001ff097887 */ /* 0x000fe40008000000 */
[----:B------:R-:W-:Y:S02]  /*1cf0*/  USEL UR7, UR7, URZ, UP0 ;  /* 0x000000ff07077287 */ /* 0x000fe40008000000 */
[----:B------:R-:W-:Y:S02]  /*1d00*/  USHF.L.U32 UR18, UR14, 0x5, URZ ;  /* 0x000000050e127899 */ /* 0x000fe400080006ff */
[----:B------:R-:W-:Y:S01]  /*1d10*/  ULEA UR8, UR7, UR4, 0x3 ;  /* 0x0000000407087291 */ /* 0x000fe2000f8e18ff */
[----:B------:R-:W-:Y:S01]  /*1d20*/  LOP3.LUT R0, R0, UR9, RZ, 0x3c, !PT ;  /* 0x0000000900007c12 */ /* 0x000fe2000f8e3cff */
[----:B------:R-:W-:Y:S02]  /*1d30*/  UIADD3 UR16, UPT, UPT, UR16, 0xe300, URZ ;  /* 0x0000e30010107890 */ /* 0x000fe4000fffe0ff */
[----:B------:R-:W-:Y:S01]  /*1d40*/  UIADD3.X UR25, UPT, UPT, URZ, UR27, URZ, UP1, !UPT ;  /* 0x0000001bff197290 */ /* 0x000fe20008ffe4ff */
[----:B--2---:R-:W-:Y:S01]  /*1d50*/  SHF.L.U32 R2, R0, 0x1f, RZ ;  /* 0x0000001f00027819 */ /* 0x004fe200000006ff */
[----:B------:R-:W-:Y:S02]  /*1d60*/  UIADD3 UR22, UP0, UPT, UR26, 0x180, URZ ;  /* 0x000001801a167890 */ /* 0x000fe4000ff1e0ff */
[----:B------:R-:W-:Y:S01]  /*1d70*/  UIADD3 UR14, UPT, UPT, UR14, 0x1, URZ ;  /* 0x000000010e0e7890 */ /* 0x000fe2000fffe0ff */
[----:B------:R3:W4:Y:S01]  /*1d80*/  SYNCS.PHASECHK.TRANS64.TRYWAIT P0, [UR8+0x78], R2 ;  /* 0x00007802ff0075a7 */ /* 0x0007220008001108 */
[----:B------:R-:W-:Y:S01]  /*1d90*/  UIMAD UR8, UR6, 0x1c00, UR4 ;  /* 0x00001c00060878a4 */ /* 0x000fe2000f8e0204 */
[----:B------:R-:W-:Y:S01]  /*1da0*/  UMOV UR28, 0x0 ;  /* 0x00000000001c7882 */ /* 0x000fe20000000000 */
[----:B------:R-:W-:Y:S01]  /*1db0*/  UMOV UR29, 0x10000000 ;  /* 0x10000000001d7882 */ /* 0x000fe20000000000 */
[----:B------:R-:W-:Y:S01]  /*1dc0*/  UMOV UR19, UR35 ;  /* 0x0000002300137c82 */ /* 0x000fe20008000000 */
[----:B------:R-:W-:Y:S01]  /*1dd0*/  UMOV UR20, UR36 ;  /* 0x0000002400147c82 */ /* 0x000fe20008000000 */
[----:B------:R-:W-:Y:S01]  /*1de0*/  UIADD3 UR8, UPT, UPT, UR8, 0x1d300, URZ ;  /* 0x0001d30008087890 */ /* 0x000fe2000fffe0ff */
[----:B------:R3:W-:Y:S01]  /*1df0*/  UTMALDG.3D [UR16], [UR24], desc[UR28] ;  /* 0x00001c10180075b4 */ /* 0x0007e20008011000 */
[----:B------:R-:W-:Y:S01]  /*1e00*/  UIADD3.X UR23, UPT, UPT, URZ, UR27, URZ, UP0, !UPT ;  /* 0x0000001bff177290 */ /* 0x000fe200087fe4ff */
[----:B------:R-:W-:Y:S01]  /*1e10*/  UMOV UR12, UR36 ;  /* 0x00000024000c7c82 */ /* 0x000fe20008000000 */
[----:B------:R-:W-:Y:S01]  /*1e20*/  UMOV UR9, UR17 ;  /* 0x0000001100097c82 */ /* 0x000fe20008000000 */
[----:B------:R-:W-:Y:S01]  /*1e30*/  UMOV UR10, UR18 ;  /* 0x00000012000a7c82 */ /* 0x000fe20008000000 */
[----:B------:R-:W-:Y:S01]  /*1e40*/  UISETP.NE.AND UP0, UPT, UR14, UR13, UPT ;  /* 0x0000000d0e00728c */ /* 0x000fe2000bf05270 */
[----:B------:R-:W-:Y:S04]  /*1e50*/  UMOV UR6, UR7 ;  /* 0x0000000700067c82 */ /* 0x000fe80008000000 */
[----:B------:R3:W-:Y:S04]  /*1e60*/  UTMALDG.3D [UR8], [UR22], desc[UR28] ;  /* 0x00001c08160075b4 */ /* 0x0007e80008011000 */
[----:B------:R-:W-:Y:S05]  /*1e70*/  BRA.U UP0, `(.L_x_32) ;  /* 0xfffffffd005c7547 */ /* 0x000fea000b83ffff */
.L_x_27:
[C---:B-1----:R-:W-:Y:S01]  /*1e80*/  LEA R3, R9.reuse, UR4, 0x3 ;  /* 0x0000000409037c11 */ /* 0x042fe2000f8e18ff */
[----:B------:R-:W-:Y:S01]  /*1e90*/  NOP ;  /* 0x0000000000007918 */ /* 0x000fe20000000000 */
[----:B---3--:R-:W-:Y:S02]  /*1ea0*/  SHF.L.U32 R2, R12, 0x1f, RZ ;  /* 0x0000001f0c027819 */ /* 0x008fe400000006ff */
[----:B------:R-:W-:Y:S02]  /*1eb0*/  LEA R4, R9, UR4, 0x4 ;  /* 0x0000000409047c11 */ /* 0x000fe4000f8e20ff */
[----:B--2-4-:R-:W1:Y:S02]  /*1ec0*/  SYNCS.PHASECHK.TRANS64.TRYWAIT P0, [R3+URZ+0x110], R2 ;  /* 0x00011002030075a7 */ /* 0x014e6400080011ff */
[----:B-1----:R-:W-:Y:S05]  /*1ed0*/  @!P0 BRA `(.L_x_33) ;  /* 0x0000009c00e08947 */ /* 0x002fea0003800000 */
.L_x_113:
[----:B------:R-:W2:Y:S01]  /*1ee0*/  LDS.128 R4, [R4+0x180] ;  /* 0x0001800004047984 */ /* 0x000ea20000000c00 */
[----:B------:R-:W-:Y:S01]  /*1ef0*/  UISETP.GE.AND UP0, UPT, UR15, 0x1, UPT ;  /* 0x000000010f00788c */ /* 0x000fe2000bf06270 */
[----:B------:R-:W-:Y:S01]  /*1f00*/  @!PT LDS RZ, [RZ] ;  /* 0x00000000fffff984 */ /* 0x000fe20000000800 */
[----:B------:R-:W-:Y:S01]  /*1f10*/  @!PT LDS RZ, [RZ] ;  /* 0x00000000fffff984 */ /* 0x000fe20000000800 */
[----:B------:R-:W-:Y:S01]  /*1f20*/  @!PT LDS RZ, [RZ] ;  /* 0x00000000fffff984 */ /* 0x000fe20000000800 */
[----:B------:R-:W-:Y:S01]  /*1f30*/  @!PT LDS RZ, [RZ] ;  /* 0x00000000fffff984 */ /* 0x000fe20000000800 */
[----:B------:R3:W-:Y:S06]  /*1f40*/  MEMBAR.ALL.CTA ;  /* 0x0000000000007992 */ /* 0x0007ec0000008000 */
[----:B---3--:R-:W3:Y:S01]  /*1f50*/  FENCE.VIEW.ASYNC.S ;  /* 0x00000000000073c6 */ /* 0x008ee20000000000 */
[----:B--2---:R-:W-:-:S13]  /*1f60*/  LOP3.LUT P0, RZ, R6, 0x1, RZ, 0xc0, !PT ;  /* 0x0000000106ff7812 */ /* 0x004fda000780c0ff */
[----:B---3--:R-:W-:Y:S01]  /*1f70*/  VOTEU.ANY UP1, P0 ;  /* 0x0000000000ff7886 */ /* 0x008fe20000020100 */
[----:B------:R-:W-:-:S13]  /*1f80*/  PLOP3.LUT P0, PT, PT, PT, UP1, 0x80, 0x8 ;  /* 0x000000000008781c */ /* 0x000fda0003f0f018 */
[----:B-1----:R-:W-:Y:S02]  /*1f90*/  @P0 LOP3.LUT R2, R5, 0xffff, RZ, 0xc0, !PT ;  /* 0x0000ffff05020812 */ /* 0x002fe400078ec0ff */
[----:B------:R-:W-:Y:S02]  /*1fa0*/  @P0 MOV R8, R4 ;  /* 0x0000000400080202 */ /* 0x000fe40000000f00 */
[----:B------:R-:W-:Y:S01]  /*1fb0*/  @P0 R2UR UR8, R2 ;  /* 0x00000000020802ca */ /* 0x000fe200000e0000 */
[----:B------:R-:W-:Y:S01]  /*1fc0*/  VIADD R2, R3, 0x120 ;  /* 0x0000012003027836 */ /* 0x000fe20000000000 */
[----:B------:R-:W-:Y:S02]  /*1fd0*/  @P0 SHF.R.U32.HI R4, RZ, 0x10, R5 ;  /* 0x00000010ff040819 */ /* 0x000fe40000011605 */
[----:B------:R-:W-:Y:S02]  /*1fe0*/  @P0 R2UR UR9, R8 ;  /* 0x00000000080902ca */ /* 0x000fe400000e0000 */
[----:B------:R-:W-:-:S02]  /*1ff0*/  PRMT R2, RZ, 0x654, R2 ;  /* 0x00000654ff027816 */ /* 0x000fc40000000002 */
[----:B------:R-:W-:Y:S02]  /*2000*/  @P0 R2UR UR6, R4 ;  /* 0x00000000040602ca */ /* 0x000fe400000e0000 */
[----:B------:R1:W-:Y:S03]  /*2010*/  SYNCS.ARRIVE.TRANS64.RED.A1T0 RZ, [R2+URZ], RZ ;  /* 0x000000ff02ff79a7 */ /* 0x0003e600081004ff */
[----:B------:R-:W-:-:S04]  /*2020*/  @UP1 UMOV UR37, UR8 ;  /* 0x0000000800251c82 */ /* 0x000fc80008000000 */
[----:B------:R-:W-:-:S04]  /*2030*/  @UP1 UMOV UR38, UR9 ;  /* 0x0000000900261c82 */ /* 0x000fc80008000000 */
[----:B------:R-:W-:Y:S01]  /*2040*/  @UP1 UMOV UR36, UR6 ;  /* 0x0000000600241c82 */ /* 0x000fe20008000000 */
[----:B------:R-:W-:Y:S05]  /*2050*/  BRA.U !UP0, `(.L_x_34) ;  /* 0x0000000108d47547 */ /* 0x000fea000b800000 */
[----:B------:R-:W2:Y:S01]  /*2060*/  LDCU.128 UR28, c[0x0][0xb10] ;  /* 0x00016200ff1c77ac */ /* 0x000ea20008000c00 */
[----:B------:R-:W3:Y:S01]  /*2070*/  LDCU UR14, c[0x0][0xb20] ;  /* 0x00016400ff0e77ac */ /* 0x000ee20008000800 */
[----:B------:R-:W4:Y:S01]  /*2080*/  LDCU UR20, c[0x0][0xb0c] ;  /* 0x00016180ff1477ac */ /* 0x000f220008000800 */
[----:B------:R-:W1:Y:S01]  /*2090*/  LDCU.64 UR10, c[0x0][0xb28] ;  /* 0x00016500ff0a77ac */ /* 0x000e620008000a00 */
[----:B------:R-:W-:Y:S02]  /*20a0*/  UISETP.NE.AND UP3, UPT, UR15, 0x1, UPT ;  /* 0x000000010f00788c */ /* 0x000fe4000bf65270 */
[----:B--2---:R-:W-:Y:S02]  /*20b0*/  UIMAD.WIDE.U32 UR8, UR39, UR31, URZ ;  /* 0x0000001f270872a5 */ /* 0x004fe4000f8e00ff */
[----:B------:R-:W-:Y:S02]  /*20c0*/  UIMAD.WIDE.U32 UR12, UR40, UR28, URZ ;  /* 0x0000001c280c72a5 */ /* 0x000fe4000f8e00ff */
[----:B------:R-:W-:-:S02]  /*20d0*/  UISETP.NE.AND UP0, UPT, UR30, 0x1, UPT ;  /* 0x000000011e00788c */ /* 0x000fc4000bf05270 */
[----:B------:R-:W-:Y:S01]  /*20e0*/  UIMAD.WIDE.U32 UR18, UR37, UR31, URZ ;  /* 0x0000001f251272a5 */ /* 0x000fe2000f8e00ff */
[----:B------:R-:W-:Y:S02]  /*20f0*/  UMOV UR8, UR9 ;  /* 0x0000000900087c82 */ /* 0x000fe40008000000 */
[----:B------:R-:W-:Y:S01]  /*2100*/  UMOV UR6, UR13 ;  /* 0x0000000d00067c82 */ /* 0x000fe20008000000 */
[----:B---3--:R-:W-:Y:S02]  /*2110*/  USHF.R.U32.HI UR8, URZ, UR14, UR8 ;  /* 0x0000000eff087299 */ /* 0x008fe40008011608 */
[----:B----4-:R-:W-:Y:S02]  /*2120*/  UISETP.NE.AND UP2, UPT, UR20, 0x1, UPT ;  /* 0x000000011400788c */ /* 0x010fe4000bf45270 */
[----:B------:R-:W-:Y:S02]  /*2130*/  USHF.R.U32.HI UR6, URZ, UR29, UR6 ;  /* 0x0000001dff067299 */ /* 0x000fe40008011606 */
[----:B------:R-:W-:-:S02]  /*2140*/  USEL UR8, UR39, UR8, !UP0 ;  /* 0x0000000827087287 */ /* 0x000fc4000c000000 */
[----:B------:R-:W-:Y:S02]  /*2150*/  USEL UR9, UR40, UR6, !UP2 ;  /* 0x0000000628097287 */ /* 0x000fe4000d000000 */
[----:B-1----:R-:W-:Y:S01]  /*2160*/  UIMAD.WIDE.U32 UR12, UR8, UR10, URZ ;  /* 0x0000000a080c72a5 */ /* 0x002fe2000f8e00ff */
[----:B------:R-:W-:Y:S01]  /*2170*/  UMOV UR6, UR19 ;  /* 0x0000001300067c82 */ /* 0x000fe20008000000 */
[----:B------:R-:W-:Y:S02]  /*2180*/  UIMAD.WIDE.U32 UR16, UR38, UR28, URZ ;  /* 0x0000001c261072a5 */ /* 0x000fe4000f8e00ff */
[----:B------:R-:W-:-:S03]  /*2190*/  UIMAD.WIDE.U32 UR18, UR9, UR10, URZ ;  /* 0x0000000a091272a5 */ /* 0x000fc6000f8e00ff */
[----:B------:R-:W-:Y:S01]  /*21a0*/  UMOV UR12, UR13 ;  /* 0x0000000d000c7c82 */ /* 0x000fe20008000000 */
[----:B------:R-:W-:Y:S02]  /*21b0*/  USHF.R.U32.HI UR6, URZ, UR14, UR6 ;  /* 0x0000000eff067299 */ /* 0x000fe40008011606 */
[----:B------:R-:W-:Y:S01]  /*21c0*/  @UP3 USHF.R.U32.HI UR8, URZ, UR11, UR12 ;  /* 0x0000000bff083299 */ /* 0x000fe2000801160c */
[----:B------:R-:W-:Y:S01]  /*21d0*/  UMOV UR16, UR17 ;  /* 0x0000001100107c82 */ /* 0x000fe20008000000 */
[----:B------:R-:W-:Y:S01]  /*21e0*/  UMOV UR18, UR19 ;  /* 0x0000001300127c82 */ /* 0x000fe20008000000 */
[----:B------:R-:W-:Y:S02]  /*21f0*/  USHF.R.U32.HI UR29, URZ, UR29, UR16 ;  /* 0x0000001dff1d7299 */ /* 0x000fe40008011610 */
[----:B------:R-:W-:Y:S02]  /*2200*/  USEL UR6, UR37, UR6, !UP0 ;  /* 0x0000000625067287 */ /* 0x000fe4000c000000 */
[----:B------:R-:W-:-:S02]  /*2210*/  @UP3 USHF.R.U32.HI UR9, URZ, UR11, UR18 ;  /* 0x0000000bff093299 */ /* 0x000fc40008011612 */
[----:B------:R-:W-:Y:S02]  /*2220*/  UIMAD UR12, UR15, UR8, URZ ;  /* 0x000000080f0c72a4 */ /* 0x000fe4000f8e02ff */
[----:B------:R-:W-:Y:S02]  /*2230*/  USEL UR8, UR38, UR29, !UP2 ;  /* 0x0000001d26087287 */ /* 0x000fe4000d000000 */
[----:B------:R-:W-:Y:S02]  /*2240*/  UIMAD UR14, UR15, UR9, URZ ;  /* 0x000000090f0e72a4 */ /* 0x000fe4000f8e02ff */
[----:B------:R-:W-:Y:S02]  /*2250*/  UISETP.GE.AND UP0, UPT, UR6, UR12, UPT ;  /* 0x0000000c0600728c */ /* 0x000fe4000bf06270 */
[----:B------:R-:W-:Y:S02]  /*2260*/  UIMAD.WIDE.U32 UR12, UR6, UR10, URZ ;  /* 0x0000000a060c72a5 */ /* 0x000fe4000f8e00ff */
[----:B------:R-:W-:-:S02]  /*2270*/  UISETP.GE.OR UP0, UPT, UR8, UR14, UP0 ;  /* 0x0000000e0800728c */ /* 0x000fc40008706670 */
        /* <DEDUP_REMOVED lines=19> */
.L_x_34:
[----:B------:R-:W2:Y:S02]  /*23b0*/  LDCU UR6, c[0x0][0xb30] ;  /* 0x00016600ff0677ac */ /* 0x000ea40008000800 */
[----:B--2---:R-:W-:-:S09]  /*23c0*/  UISETP.NE.AND UP0, UPT, UR6, 0x1, UPT ;  /* 0x000000010600788c */ /* 0x004fd2000bf05270 */
[----:B------:R-:W-:Y:S05]  /*23d0*/  BRA.U UP0, `(.L_x_35) ;  /* 0x0000000100447547 */ /* 0x000fea000b800000 */
[----:B------:R-:W2:Y:S01]  /*23e0*/  LDCU.128 UR16, c[0x0][0xb10] ;  /* 0x00016200ff1077ac */ /* 0x000ea20008000c00 */
[----:B------:R-:W3:Y:S01]  /*23f0*/  LDCU UR12, c[0x0][0xb0c] ;  /* 0x00016180ff0c77ac */ /* 0x000ee20008000800 */
[----:B------:R-:W4:Y:S01]  /*2400*/  LDCU UR13, c[0x0][0xb20] ;  /* 0x00016400ff0d77ac */ /* 0x000f220008000800 */
[----:B--2---:R-:W-:Y:S02]  /*2410*/  UIMAD.WIDE.U32 UR10, UR38, UR16, URZ ;  /* 0x00000010260a72a5 */ /* 0x004fe4000f8e00ff */
[----:B------:R-:W-:Y:S02]  /*2420*/  UIMAD.WIDE.U32 UR8, UR37, UR19, URZ ;  /* 0x00000013250872a5 */ /* 0x000fe4000f8e00ff */
[----:B---3--:R-:W-:Y:S02]  /*2430*/  UISETP.NE.AND UP2, UPT, UR12, 0x1, UPT ;  /* 0x000000010c00788c */ /* 0x008fe4000bf45270 */
[----:B------:R-:W-:Y:S01]  /*2440*/  UISETP.NE.AND UP0, UPT, UR18, 0x1, UPT ;  /* 0x000000011200788c */ /* 0x000fe2000bf05270 */
[----:B------:R-:W-:-:S02]  /*2450*/  UMOV UR10, UR11 ;  /* 0x0000000b000a7c82 */ /* 0x000fc40008000000 */
[----:B------:R-:W-:Y:S01]  /*2460*/  UMOV UR6, UR9 ;  /* 0x0000000900067c82 */ /* 0x000fe20008000000 */
[----:B------:R-:W-:Y:S02]  /*2470*/  USHF.R.U32.HI UR10, URZ, UR17, UR10 ;  /* 0x00000011ff0a7299 */ /* 0x000fe4000801160a */
[----:B----4-:R-:W-:Y:S02]  /*2480*/  USHF.R.U32.HI UR6, URZ, UR13, UR6 ;  /* 0x0000000dff067299 */ /* 0x010fe40008011606 */
[----:B------:R-:W-:Y:S02]  /*2490*/  USEL UR8, UR38, UR10, !UP2 ;  /* 0x0000000a26087287 */ /* 0x000fe4000d000000 */
[----:B------:R-:W-:-:S04]  /*24a0*/  USEL UR6, UR37, UR6, !UP0 ;  /* 0x0000000625067287 */ /* 0x000fc8000c000000 */
[----:B------:R-:W-:Y:S02]  /*24b0*/  UIADD3 UR9, UPT, UPT, UR8, -UR6, URZ ;  /* 0x8000000608097290 */ /* 0x000fe4000fffe0ff */
[----:B------:R-:W-:Y:S02]  /*24c0*/  UIADD3 UR6, UPT, UPT, -UR8, UR6, URZ ;  /* 0x0000000608067290 */ /* 0x000fe4000fffe1ff */
[----:B------:R-:W-:Y:S02]  /*24d0*/  UIMAD UR37, UR9, UR18, UR37 ;  /* 0x00000012092572a4 */ /* 0x000fe4000f8e0225 */
[----:B------:R-:W-:-:S12]  /*24e0*/  UIMAD UR38, UR6, UR12, UR38 ;  /* 0x0000000c062672a4 */ /* 0x000fd8000f8e0226 */
.L_x_35:
[----:B-1----:R-:W-:Y:S01]  /*24f0*/  VIADD R2, R9, 0x1 ;  /* 0x0000000109027836 */ /* 0x002fe20000000000 */
[----:B------:R-:W-:Y:S01]  /*2500*/  PLOP3.LUT P1, PT, PT, PT, PT, 0x80, 0x8 ;  /* 0x000000000008781c */ /* 0x000fe20003f2f070 */
[----:B------:R-:W-:Y:S02]  /*2510*/  UIADD3 UR46, UPT, UPT, UR38, UR57, URZ ;  /* 0x00000039262e7290 */ /* 0x000fe4000fffe0ff */
[----:B------:R-:W-:Y:S01]  /*2520*/  UIADD3 UR47, UPT, UPT, UR37, UR56, URZ ;  /* 0x00000038252f7290 */ /* 0x000fe2000fffe0ff */
[----:B------:R-:W-:-:S04]  /*2530*/  ISETP.NE.AND P0, PT, R2, 0x2, PT ;  /* 0x000000020200780c */ /* 0x000fc80003f05270 */
[----:B------:R-:W-:Y:S02]  /*2540*/  SEL R3, RZ, 0x1, P0 ;  /* 0x00000001ff037807 */ /* 0x000fe40000000000 */
[----:B------:R-:W-:Y:S02]  /*2550*/  SEL R9, R2, RZ, P0 ;  /* 0x000000ff02097207 */ /* 0x000fe40000000000 */
[----:B------:R-:W-:Y:S01]  /*2560*/  LOP3.LUT R12, R12, R3, RZ, 0x3c, !PT ;  /* 0x000000030c0c7212 */ /* 0x000fe200078e3cff */
[----:B------:R-:W-:Y:S06]  /*2570*/  BRA.U UP1, `(.L_x_36) ;  /* 0xfffffff1016c7547 */ /* 0x000fec000b83ffff */
[----:B------:R-:W-:Y:S01]  /*2580*/  UIADD3 UR8, UPT, UPT, UR4, 0x78, URZ ;  /* 0x0000007804087890 */ /* 0x000fe2000fffe0ff */
[----:B------:R-:W-:-:S03]  /*2590*/  SHF.L.U32 R2, R0, 0x1f, RZ ;  /* 0x0000001f00027819 */ /* 0x000fc600000006ff */
[----:B------:R-:W-:-:S09]  /*25a0*/  ULEA UR4, UR7, UR8, 0x3 ;  /* 0x0000000807047291 */ /* 0x000fd2000f8e18ff */
[----:B------:R-:W1:Y:S02]  /*25b0*/  SYNCS.PHASECHK.TRANS64.TRYWAIT P0, [UR4], R2 ;  /* 0x00000002ff0075a7 */ /* 0x000e640008001104 */
[----:B-1----:R-:W-:Y:S05]  /*25c0*/  @!P0 BRA `(.L_x_37) ;  /* 0x0000009800388947 */ /* 0x002fea0003800000 */
.L_x_115:
[----:B------:R-:W-:-:S04]  /*25d0*/  UIADD3 UR4, UPT, UPT, UR7, 0x1, URZ ;  /* 0x0000000107047890 */ /* 0x000fc8000fffe0ff */
[----:B------:R-:W-:-:S04]  /*25e0*/  UISETP.NE.AND UP0, UPT, UR4, 0xf, UPT ;  /* 0x0000000f0400788c */ /* 0x000fc8000bf05270 */
[----:B------:R-:W-:Y:S02]  /*25f0*/  USEL UR6, URZ, 0x1, UP0 ;  /* 0x00000001ff067887 */ /* 0x000fe40008000000 */
[----:B------:R-:W-:-:S04]  /*2600*/  USEL UR4, UR4, URZ, UP0 ;  /* 0x000000ff04047287 */ /* 0x000fc80008000000 */
[----:B------:R-:W-:Y:S01]  /*2610*/  ULEA UR5, UR4, UR8, 0x3 ;  /* 0x0000000804057291 */ /* 0x000fe2000f8e18ff */
[----:B------:R-:W-:-:S04]  /*2620*/  LOP3.LUT R0, R0, UR6, RZ, 0x3c, !PT ;  /* 0x0000000600007c12 */ /* 0x000fc8000f8e3cff */
[----:B-1----:R-:W-:-:S04]  /*2630*/  SHF.L.U32 R2, R0, 0x1f, RZ ;  /* 0x0000001f00027819 */ /* 0x002fc800000006ff */
[----:B------:R-:W1:Y:S02]  /*2640*/  SYNCS.PHASECHK.TRANS64.TRYWAIT P0, [UR5], R2 ;  /* 0x00000002ff0075a7 */ /* 0x000e640008001105 */
[----:B-1----:R-:W-:Y:S05]  /*2650*/  @!P0 BRA `(.L_x_38) ;  /* 0x00000098002c8947 */ /* 0x002fea0003800000 */
.L_x_117:
        /* <DEDUP_REMOVED lines=9> */
.L_x_119:
        /* <DEDUP_REMOVED lines=9> */
.L_x_121:
        /* <DEDUP_REMOVED lines=9> */
.L_x_123:
        /* <DEDUP_REMOVED lines=9> */
.L_x_125:
        /* <DEDUP_REMOVED lines=9> */
.L_x_127:
        /* <DEDUP_REMOVED lines=9> */
.L_x_129:
        /* <DEDUP_REMOVED lines=9> */
.L_x_131:
        /* <DEDUP_REMOVED lines=9> */
.L_x_133:
        /* <DEDUP_REMOVED lines=9> */
.L_x_135:
        /* <DEDUP_REMOVED lines=9> */
.L_x_137:
        /* <DEDUP_REMOVED lines=9> */
.L_x_139:
        /* <DEDUP_REMOVED lines=9> */
.L_x_141:
[----:B------:R-:W-:-:S04]  /*2d20*/  UIADD3 UR4, UPT, UPT, UR4, 0x1, URZ ;  /* 0x0000000104047890 */ /* 0x000fc8000fffe0ff */
[----:B------:R-:W-:-:S04]  /*2d30*/  UISETP.NE.AND UP0, UPT, UR4, 0xf, UPT ;  /* 0x0000000f0400788c */ /* 0x000fc8000bf05270 */
[----:B------:R-:W-:Y:S02]  /*2d40*/  USEL UR5, URZ, 0x1, UP0 ;  /* 0x00000001ff057887 */ /* 0x000fe40008000000 */
[----:B------:R-:W-:-:S04]  /*2d50*/  USEL UR4, UR4, URZ, UP0 ;  /* 0x000000ff04047287 */ /* 0x000fc80008000000 */
[----:B------:R-:W-:Y:S01]  /*2d60*/  ULEA UR4, UR4, UR8, 0x3 ;  /* 0x0000000804047291 */ /* 0x000fe2000f8e18ff */
[----:B-1----:R-:W-:-:S04]  /*2d70*/  LOP3.LUT R2, R0, UR5, RZ, 0x3c, !PT ;  /* 0x0000000500027c12 */ /* 0x002fc8000f8e3cff */
[----:B------:R-:W-:Y:S01]  /*2d80*/  SHF.L.U32 R2, R2, 0x1f, RZ ;  /* 0x0000001f02027819 */ /* 0x000fe200000006ff */
[----:B------:R-:W-:-:S07]  /*2d90*/  IMAD.U32 R0, RZ, RZ, UR4 ;  /* 0x00000004ff007e24 */ /* 0x000fce000f8e00ff */
.L_x_51:
[----:B-1----:R1:W2:Y:S02]  /*2da0*/  SYNCS.PHASECHK.TRANS64.TRYWAIT P0, [R0+URZ], R2 ;  /* 0x00000002000075a7 */ /* 0x0022a400080011ff */
[----:B--2---:R-:W-:Y:S05]  /*2db0*/  @!P0 NANOSLEEP.SYNCS 0x989680 ;  /* 0x009896800000895d */ /* 0x004fea0003900000 */
[----:B------:R-:W2:Y:S02]  /*2dc0*/  @!P0 SYNCS.PHASECHK.TRANS64 P0, [R0+URZ], R2 ;  /* 0x00000002000085a7 */ /* 0x000ea400080010ff */
[----:B--2---:R-:W-:Y:S05]  /*2dd0*/  @P0 EXIT ;  /* 0x000000000000094d */ /* 0x004fea0003800000 */
[----:B------:R-:W-:Y:S05]  /*2de0*/  BRA `(.L_x_51) ;  /* 0xfffffffc00ec7947 */ /* 0x000fea000383ffff */
.L_x_18:
[----:B------:R-:W-:-:S04]  /*2df0*/  UISETP.NE.AND UP0, UPT, UR5, URZ, UPT ;  /* 0x000000ff0500728c */ /* 0x000fc8000bf05270 */
[----:B------:R-:W-:-:S09]  /*2e00*/  UISETP.NE.OR UP0, UPT, UR18, 0x1, UP0 ;  /* 0x000000011200788c */ /* 0x000fd20008705670 */
[----:B------:R-:W-:Y:S05]  /*2e10*/  BRA.U UP0, `(.L_x_52) ;  /* 0x0000000500507547 */ /* 0x000fea000b800000 */
[----:B------:R-:W-:Y:S01]  /*2e20*/  HFMA2 R9, -RZ, RZ, 0, 0 ;  /* 0x00000000ff097431 */ /* 0x000fe200000001ff */
[----:B------:R-:W-:Y:S01]  /*2e30*/  UMOV UR6, 0x400 ;  /* 0x0000040000067882 */ /* 0x000fe20000000000 */
[----:B------:R-:W-:Y:S01]  /*2e40*/  ISETP.NE.AND P2, PT, R14, RZ, PT ;  /* 0x000000ff0e00720c */ /* 0x000fe20003f45270 */
[----:B------:R-:W-:Y:S01]  /*2e50*/  IMAD.MOV.U32 R10, RZ, RZ, 0x1 ;  /* 0x00000001ff0a7424 */ /* 0x000fe200078e00ff */
[----:B------:R-:W-:Y:S01]  /*2e60*/  MOV R4, RZ ;  /* 0x000000ff00047202 */ /* 0x000fe20000000f00 */
[----:B------:R-:W-:Y:S01]  /*2e70*/  IMAD.MOV.U32 R12, RZ, RZ, RZ ;  /* 0x000000ffff0c7224 */ /* 0x000fe200078e00ff */
[----:B------:R-:W-:Y:S01]  /*2e80*/  ULEA UR6, UR5, UR6, 0x18 ;  /* 0x0000000605067291 */ /* 0x000fe2000f8ec0ff */
[----:B------:R-:W-:Y:S02]  /*2e90*/  IMAD.MOV.U32 R11, RZ, RZ, RZ ;  /* 0x000000ffff0b7224 */ /* 0x000fe400078e00ff */
[----:B------:R-:W-:-:S09]  /*2ea0*/  UMOV UR5, URZ ;  /* 0x000000ff00057c82 */ /* 0x000fd20008000000 */
.L_x_56:
[----:B------:R-:W-:Y:S02]  /*2eb0*/  LEA R0, R4, UR6, 0x3 ;  /* 0x0000000604007c11 */ /* 0x000fe4000f8e18ff */
[----:B------:R-:W-:-:S03]  /*2ec0*/  SHF.L.U32 R2, R11, 0x1f, RZ ;  /* 0x0000001f0b027819 */ /* 0x000fc600000006ff */
[----:B------:R-:W-:Y:S01]  /*2ed0*/  VIADD R3, R0, 0x160 ;  /* 0x0000016000037836 */ /* 0x000fe20000000000 */
[----:B------:R-:W2:Y:S02]  /*2ee0*/  SYNCS.PHASECHK.TRANS64.TRYWAIT P0, [R0+URZ+0x150], R2 ;  /* 0x00015002000075a7 */ /* 0x000ea400080011ff */
[----:B--2---:R-:W-:Y:S05]  /*2ef0*/  @!P0 BRA `(.L_x_53) ;  /* 0x00000094003c8947 */ /* 0x004fea0003800000 */
.L_x_142:
[----:B------:R-:W-:Y:S01]  /*2f00*/  ULEA UR4, UR5, UR6, 0x3 ;  /* 0x0000000605047291 */ /* 0x000fe2000f8e18ff */
[----:B--2---:R-:W-:Y:S01]  /*2f10*/  PRMT R0, RZ, 0x654, R3 ;  /* 0x00000654ff007816 */ /* 0x004fe20000000003 */
[----:B------:R-:W-:Y:S01]  /*2f20*/  @!P2 IMAD.MOV.U32 R5, RZ, RZ, 0x10 ;  /* 0x00000010ff05a424 */ /* 0x000fe200078e00ff */
[----:B------:R-:W-:Y:S01]  /*2f30*/  SHF.L.U32 R2, R10, 0x1f, RZ ;  /* 0x0000001f0a027819 */ /* 0x000fe200000006ff */
[----:B------:R-:W-:Y:S01]  /*2f40*/  UIADD3 UR7, UPT, UPT, UR4, 0x110, URZ ;  /* 0x0000011004077890 */ /* 0x000fe2000fffe0ff */
[----:B------:R2:W-:Y:S04]  /*2f50*/  SYNCS.ARRIVE.TRANS64.RED.A1T0 RZ, [R0+URZ], RZ ;  /* 0x000000ff00ff79a7 */ /* 0x0005e800081004ff */
[----:B------:R-:W3:Y:S01]  /*2f60*/  SYNCS.PHASECHK.TRANS64.TRYWAIT P0, [UR4+0x120], R2 ;  /* 0x00012002ff0075a7 */ /* 0x000ee20008001104 */
[----:B--2---:R-:W-:-:S05]  /*2f70*/  IMAD.U32 R0, RZ, RZ, UR7 ;  /* 0x00000007ff007e24 */ /* 0x004fca000f8e00ff */
[----:B------:R-:W-:Y:S01]  /*2f80*/  PRMT R0, R14, 0x654, R0 ;  /* 0x000006540e007816 */ /* 0x000fe20000000000 */
[----:B---3--:R-:W-:Y:S06]  /*2f90*/  @!P0 BRA `(.L_x_54) ;  /* 0x0000009400288947 */ /* 0x008fec0003800000 */
.L_x_144:
[----:B------:R-:W-:Y:S01]  /*2fa0*/  ULEA UR8, UR5, UR6, 0x4 ;  /* 0x0000000605087291 */ /* 0x000fe2000f8e20ff */
[----:B------:R-:W-:Y:S01]  /*2fb0*/  SEL R13, R0, R13, !P2 ;  /* 0x0000000d000d7207 */ /* 0x000fe20005000000 */
[----:B------:R-:W-:Y:S01]  /*2fc0*/  UIADD3 UR9, UPT, UPT, UR4, 0x110, URZ ;  /* 0x0000011004097890 */ /* 0x000fe2000fffe0ff */
[----:B------:R-:W-:Y:S01]  /*2fd0*/  LEA R0, R9, UR6, 0x3 ;  /* 0x0000000609007c11 */ /* 0x000fe2000f8e18ff */
[----:B------:R-:W-:Y:S01]  /*2fe0*/  UIADD3 UR8, UPT, UPT, UR8, 0x180, URZ ;  /* 0x0000018008087890 */ /* 0x000fe2000fffe0ff */
[----:B--2---:R-:W-:Y:S01]  /*2ff0*/  SHF.L.U32 R2, R12, 0x1f, RZ ;  /* 0x0000001f0c027819 */ /* 0x004fe200000006ff */
[----:B------:R2:W-:Y:S01]  /*3000*/  @!P2 SYNCS.ARRIVE.TRANS64.RED RZ, [R13+URZ], R5 ;  /* 0x000000050dffa9a7 */ /* 0x0005e200080004ff */
[----:B------:R-:W-:Y:S01]  /*3010*/  UIADD3 UR4, UPT, UPT, UR5, 0x1, URZ ;  /* 0x0000000105047890 */ /* 0x000fe2000fffe0ff */
[----:B------:R-:W-:-:S03]  /*3020*/  VIADD R8, R4, 0x1 ;  /* 0x0000000104087836 */ /* 0x000fc60000000000 */
[----:B------:R-:W-:Y:S02]  /*3030*/  UISETP.NE.AND UP0, UPT, UR4, 0x2, UPT ;  /* 0x000000020400788c */ /* 0x000fe4000bf05270 */
[----:B------:R-:W-:Y:S06]  /*3040*/  UGETNEXTWORKID.BROADCAST [UR8], [UR9] ;  /* 0x00000000080073ca */ /* 0x000fec0008000100 */
[----:B------:R-:W-:Y:S01]  /*3050*/  USEL UR7, URZ, 0x1, UP0 ;  /* 0x00000001ff077887 */ /* 0x000fe20008000000 */
[----:B------:R-:W-:Y:S01]  /*3060*/  ISETP.NE.AND P0, PT, R8, 0x2, PT ;  /* 0x000000020800780c */ /* 0x000fe20003f05270 */
[----:B------:R-:W-:Y:S01]  /*3070*/  USEL UR5, UR4, URZ, UP0 ;  /* 0x000000ff04057287 */ /* 0x000fe20008000000 */
[----:B------:R-:W3:Y:S03]  /*3080*/  SYNCS.PHASECHK.TRANS64.TRYWAIT P1, [R0+URZ+0x110], R2 ;  /* 0x00011002000075a7 */ /* 0x000ee600080211ff */
[----:B------:R-:W-:Y:S01]  /*3090*/  LOP3.LUT R10, R10, UR7, RZ, 0x3c, !PT ;  /* 0x000000070a0a7c12 */ /* 0x000fe2000f8e3cff */
[----:B--23--:R-:W-:Y:S07]  /*30a0*/  @!P1 BRA `(.L_x_55) ;  /* 0x0000009000fc9947 */ /* 0x00cfee0003800000 */
.L_x_145:
[----:B--2---:R-:W-:Y:S01]  /*30b0*/  LEA R2, R9, UR6, 0x4 ;  /* 0x0000000609027c11 */ /* 0x004fe2000f8e20ff */
[----:B------:R-:W-:-:S04]  /*30c0*/  VIADD R0, R0, 0x120 ;  /* 0x0000012000007836 */ /* 0x000fc80000000000 */
[----:B------:R2:W3:Y:S01]  /*30d0*/  LDS.128 R4, [R2+0x180] ;  /* 0x0001800002047984 */ /* 0x0004e20000000c00 */
[----:B------:R-:W-:Y:S01]  /*30e0*/  PRMT R0, RZ, 0x654, R0 ;  /* 0x00000654ff007816 */ /* 0x000fe20000000000 */
[----:B------:R-:W-:Y:S01]  /*30f0*/  @!PT LDS RZ, [RZ] ;  /* 0x00000000fffff984 */ /* 0x000fe20000000800 */
[----:B------:R-:W-:Y:S01]  /*3100*/  @!PT LDS RZ, [RZ] ;  /* 0x00000000fffff984 */ /* 0x000fe20000000800 */
[----:B------:R-:W-:Y:S01]  /*3110*/  @!PT LDS RZ, [RZ] ;  /* 0x00000000fffff984 */ /* 0x000fe20000000800 */
[----:B------:R-:W-:Y:S01]  /*3120*/  @!PT LDS RZ, [RZ] ;  /* 0x00000000fffff984 */ /* 0x000fe20000000800 */
[----:B------:R4:W-:Y:S06]  /*3130*/  MEMBAR.ALL.CTA ;  /* 0x0000000000007992 */ /* 0x0009ec0000008000 */
[----:B----4-:R-:W4:Y:S01]  /*3140*/  FENCE.VIEW.ASYNC.S ;  /* 0x00000000000073c6 */ /* 0x010f220000000000 */
[----:B--2---:R-:W-:-:S04]  /*3150*/  SEL R2, RZ, 0x1, P0 ;  /* 0x00000001ff027807 */ /* 0x004fc80000000000 */
[----:B------:R-:W-:Y:S01]  /*3160*/  LOP3.LUT R11, R11, R2, RZ, 0x3c, !PT ;  /* 0x000000020b0b7212 */ /* 0x000fe200078e3cff */
[----:B----4-:R2:W-:Y:S01]  /*3170*/  SYNCS.ARRIVE.TRANS64.RED.A1T0 RZ, [R0+URZ], RZ ;  /* 0x000000ff00ff79a7 */ /* 0x0105e200081004ff */
[----:B---3--:R-:W-:Y:S02]  /*3180*/  LOP3.LUT P3, RZ, R6, 0x1, RZ, 0xc0, !PT ;  /* 0x0000000106ff7812 */ /* 0x008fe4000786c0ff */
[----:B------:R-:W-:Y:S01]  /*3190*/  SEL R4, R8, RZ, P0 ;  /* 0x000000ff08047207 */ /* 0x000fe20000000000 */
[----:B--2---:R-:W-:-:S05]  /*31a0*/  VIADD R0, R9, 0x1 ;  /* 0x0000000109007836 */ /* 0x004fca0000000000 */
[----:B------:R-:W-:-:S04]  /*31b0*/  ISETP.NE.AND P1, PT, R0, 0x2, PT ;  /* 0x000000020000780c */ /* 0x000fc80003f25270 */
[----:B------:R-:W-:Y:S02]  /*31c0*/  SEL R3, RZ, 0x1, P1 ;  /* 0x00000001ff037807 */ /* 0x000fe40000800000 */
[----:B------:R-:W-:Y:S02]  /*31d0*/  SEL R9, R0, RZ, P1 ;  /* 0x000000ff00097207 */ /* 0x000fe40000800000 */
[----:B------:R-:W-:Y:S01]  /*31e0*/  LOP3.LUT R12, R12, R3, RZ, 0x3c, !PT ;  /* 0x000000030c0c7212 */ /* 0x000fe200078e3cff */
[----:B------:R-:W-:Y:S06]  /*31f0*/  @P3 BRA `(.L_x_56) ;  /* 0xfffffffc002c3947 */ /* 0x000fec000383ffff */
[----:B------:R-:W-:Y:S01]  /*3200*/  ULEA UR4, UR5, UR6, 0x3 ;  /* 0x0000000605047291 */ /* 0x000fe2000f8e18ff */
[----:B------:R-:W-:-:S08]  /*3210*/  SHF.L.U32 R0, R10, 0x1f, RZ ;  /* 0x0000001f0a007819 */ /* 0x000fd000000006ff */
[----:B------:R-:W2:Y:S02]  /*3220*/  SYNCS.PHASECHK.TRANS64 P0, [UR4+0x120], R0 ;  /* 0x00012000ff0075a7 */ /* 0x000ea40008001004 */
[----:B--2---:R-:W-:Y:S05]  /*3230*/  @P0 BRA `(.L_x_57) ;  /* 0x0000000000080947 */ /* 0x004fea0003800000 */
[----:B------:R-:W2:Y:S02]  /*3240*/  SYNCS.PHASECHK.TRANS64.TRYWAIT P0, [UR4+0x120], R0 ;  /* 0x00012000ff0075a7 */ /* 0x000ea40008001104 */
[----:B--2---:R-:W-:Y:S05]  /*3250*/  @!P0 BRA `(.L_x_58) ;  /* 0x0000009000a48947 */ /* 0x004fea0003800000 */
.L_x_57:
[----:B------:R-:W-:-:S04]  /*3260*/  UIADD3 UR7, UPT, UPT, UR5, 0x1, URZ ;  /* 0x0000000105077890 */ /* 0x000fc8000fffe0ff */
[----:B------:R-:W-:-:S04]  /*3270*/  UISETP.NE.AND UP0, UPT, UR7, 0x2, UPT ;  /* 0x000000020700788c */ /* 0x000fc8000bf05270 */
[----:B------:R-:W-:Y:S02]  /*3280*/  USEL UR8, URZ, 0x1, UP0 ;  /* 0x00000001ff087887 */ /* 0x000fe40008000000 */
[----:B------:R-:W-:-:S04]  /*3290*/  USEL UR7, UR7, URZ, UP0 ;  /* 0x000000ff07077287 */ /* 0x000fc80008000000 */
[----:B------:R-:W-:Y:S01]  /*32a0*/  ULEA UR7, UR7, UR6, 0x3 ;  /* 0x0000000607077291 */ /* 0x000fe2000f8e18ff */
[----:B--2---:R-:W-:-:S04]  /*32b0*/  LOP3.LUT R2, R10, UR8, RZ, 0x3c, !PT ;  /* 0x000000080a027c12 */ /* 0x004fc8000f8e3cff */
[----:B------:R-:W-:-:S04]  /*32c0*/  SHF.L.U32 R0, R2, 0x1f, RZ ;  /* 0x0000001f02007819 */ /* 0x000fc800000006ff */
[----:B------:R-:W2:Y:S02]  /*32d0*/  SYNCS.PHASECHK.TRANS64 P0, [UR7+0x120], R0 ;  /* 0x00012000ff0075a7 */ /* 0x000ea40008001007 */
[----:B-12---:R-:W-:Y:S05]  /*32e0*/  @P0 EXIT ;  /* 0x000000000000094d */ /* 0x006fea0003800000 */
[----:B------:R-:W-:Y:S02]  /*32f0*/  SHF.L.U32 R2, R2, 0x1f, RZ ;  /* 0x0000001f02027819 */ /* 0x000fe400000006ff */
[----:B------:R-:W-:-:S07]  /*3300*/  MOV R0, UR7 ;  /* 0x0000000700007c02 */ /* 0x000fce0008000f00 */
.L_x_59:
[----:B-1----:R1:W2:Y:S02]  /*3310*/  SYNCS.PHASECHK.TRANS64.TRYWAIT P0, [R0+URZ+0x120], R2 ;  /* 0x00012002000075a7 */ /* 0x0022a400080011ff */
[----:B--2---:R-:W-:Y:S05]  /*3320*/  @!P0 NANOSLEEP.SYNCS 0x989680 ;  /* 0x009896800000895d */ /* 0x004fea0003900000 */
[----:B------:R-:W2:Y:S02]  /*3330*/  @!P0 SYNCS.PHASECHK.TRANS64 P0, [R0+URZ+0x120], R2 ;  /* 0x00012002000085a7 */ /* 0x000ea400080010ff */
[----:B--2---:R-:W-:Y:S05]  /*3340*/  @P0 EXIT ;  /* 0x000000000000094d */ /* 0x004fea0003800000 */
[----:B------:R-:W-:Y:S05]  /*3350*/  BRA `(.L_x_59) ;  /* 0xfffffffc00ec7947 */ /* 0x000fea000383ffff */
.L_x_52:
[----:B------:R-:W-:-:S09]  /*3360*/  UISETP.NE.AND UP0, UPT, UR18, URZ, UPT ;  /* 0x000000ff1200728c */ /* 0x000fd2000bf05270 */
[----:B------:R-:W-:Y:S05]  /*3370*/  BRA.U UP0, `(.L_x_60) ;  /* 0x0000000d001c7547 */ /* 0x000fea000b800000 */
[----:B------:R-:W-:Y:S01]  /*3380*/  UMOV UR4, 0x40 ;  /* 0x0000004000047882 */ /* 0x000fe20000000000 */
[----:B------:R-:W-:Y:S01]  /*3390*/  NOP ;  /* 0x0000000000007918 */ /* 0x000fe20000000000 */
[----:B------:R-:W-:-:S03]  /*33a0*/  ULEA UR6, UR5, UR4, 0x18 ;  /* 0x0000000405067291 */ /* 0x000fc6000f8ec0ff */
[----:B------:R-:W-:Y:S02]  /*33b0*/  UMOV UR4, 0x400 ;  /* 0x0000040000047882 */ /* 0x000fe40000000000 */
[----:B------:R-:W-:-:S04]  /*33c0*/  ULEA UR5, UR5, UR4, 0x18 ;  /* 0x0000000405057291 */ /* 0x000fc8000f8ec0ff */
[----:B------:R-:W2:Y:S02]  /*33d0*/  LDS.U8 R0, [UR6+0x1c] ;  /* 0x00001c06ff007984 */ /* 0x000ea40008000000 */
[----:B--2---:R-:W-:-:S13]  /*33e0*/  ISETP.NE.AND P0, PT, R0, RZ, PT ;  /* 0x000000ff0000720c */ /* 0x004fda0003f05270 */
[----:B------:R-:W-:Y:S05]  /*33f0*/  @P0 BRA `(.L_x_61) ;  /* 0x0000000000580947 */ /* 0x000fea0003800000 */
[----:B------:R-:W-:-:S13]  /*3400*/  ELECT P0, URZ, PT ;  /* 0x0000000000ff782f */ /* 0x000fda0003800000 */
[----:B------:R-:W-:Y:S05]  /*3410*/  @!P0 BRA `(.L_x_62) ;  /* 0x0000000000608947 */ /* 0x000fea0003800000 */
[----:B------:R-:W-:Y:S01]  /*3420*/  UMOV UR4, 0x10 ;  /* 0x0000001000047882 */ /* 0x000fe20000000000 */
[----:B------:R-:W-:Y:S01]  /*3430*/  HFMA2 R2, -RZ, RZ, 0, 5.9604644775390625e-08 ;  /* 0x00000001ff027431 */ /* 0x000fe200000001ff */
[----:B------:R-:W-:-:S03]  /*3440*/  MOV R3, 0xffff ;  /* 0x0000ffff00037802 */ /* 0x000fc60000000f00 */
[----:B------:R-:W-:Y:S04]  /*3450*/  DEPBAR.LE SB2, 0x36 ;  /* 0x0000ad800000791a */ /* 0x000fe80000000000 */
[----:B------:R-:W2:Y:S02]  /*3460*/  UTCATOMSWS.FIND_AND_SET.ALIGN UP0, UR4, UR4 ;  /* 0x00000004000475e3 */ /* 0x000ea40008000800 */
[----:B--2---:R-:W-:Y:S01]  /*3470*/  MOV R0, UR4 ;  /* 0x0000000400007c02 */ /* 0x004fe20008000f00 */
[----:B------:R-:W-:Y:S06]  /*3480*/  BRA.U UP0, `(.L_x_63) ;  /* 0x0000000100187547 */ /* 0x000fec000b800000 */
.L_x_64:
[----:B------:R-:W-:Y:S05]  /*3490*/  NANOSLEEP 0x64 ;  /* 0x000000640000795d */ /* 0x000fea0003800000 */
[----:B------:R-:W-:-:S05]  /*34a0*/  UMOV UR4, 0x10 ;  /* 0x0000001000047882 */ /* 0x000fca0000000000 */
[----:B------:R-:W-:Y:S04]  /*34b0*/  DEPBAR.LE SB2, 0x36 ;  /* 0x0000ad800000791a */ /* 0x000fe80000000000 */
[----:B------:R-:W2:Y:S02]  /*34c0*/  UTCATOMSWS.FIND_AND_SET.ALIGN UP0, UR4, UR4 ;  /* 0x00000004000475e3 */ /* 0x000ea40008000800 */
[----:B--2---:R-:W-:Y:S01]  /*34d0*/  MOV R0, UR4 ;  /* 0x0000000400007c02 */ /* 0x004fe20008000f00 */
[----:B------:R-:W-:Y:S05]  /*34e0*/  BRA.U !UP0, `(.L_x_64) ;  /* 0xfffffffd08e87547 */ /* 0x000fea000b83ffff */
.L_x_63:
[-C--:B------:R-:W-:Y:S02]  /*34f0*/  SHF.L.U32 R3, R3, R0.reuse, RZ ;  /* 0x0000000003037219 */ /* 0x080fe400000006ff */
[----:B------:R-:W-:Y:S01]  /*3500*/  SHF.L.U32 R2, R2, R0, RZ ;  /* 0x0000000002027219 */ /* 0x000fe200000006ff */
[----:B------:R-:W-:Y:S02]  /*3510*/  IMAD.SHL.U32 R0, R0, 0x20, RZ ;  /* 0x0000002000007824 */ /* 0x000fe400078e00ff */
[----:B------:R2:W-:Y:S04]  /*3520*/  ATOMS.OR RZ, [UR6+0x14], R3 ;  /* 0x00001403ffff798c */ /* 0x0005e8000b000006 */
[----:B------:R2:W-:Y:S04]  /*3530*/  ATOMS.OR RZ, [UR6+0x18], R2 ;  /* 0x00001802ffff798c */ /* 0x0005e8000b000006 */
[----:B------:R2:W-:Y:S01]  /*3540*/  STS [UR5+0x1a0], R0 ;  /* 0x0001a000ff007988 */ /* 0x0005e20008000805 */
[----:B------:R-:W-:Y:S05]  /*3550*/  BRA `(.L_x_62) ;  /* 0x0000000000107947 */ /* 0x000fea0003800000 */
.L_x_61:
[----:B------:R-:W-:Y:S02]  /*3560*/  MOV R0, 0xffffffff ;  /* 0xffffffff00007802 */ /* 0x000fe40000000f00 */
[----:B------:R-:W-:-:S03]  /*3570*/  MOV R2, 0x35a0 ;  /* 0x000035a000027802 */ /* 0x000fc60000000f00 */
[----:B------:R2:W-:Y:S04]  /*3580*/  STS [UR5+0x1a0], R0 ;  /* 0x0001a000ff007988 */ /* 0x0005e80008000805 */
[----:B-12--5:R-:W-:Y:S05]  /*3590*/  CALL.REL.NOINC `($__internal_1_$__cuda_sm10x_tcgen05_guardrail_trap_phase_invalid_during_alloc) ;  /* 0x0000009000f47944 */ /* 0x026fea0003c00000 */
.L_x_62:
[----:B------:R-:W-:Y:S05]  /*35a0*/  WARPSYNC.ALL ;  /* 0x0000000000007948 */ /* 0x000fea0003800000 */
[----:B------:R-:W3:Y:S01]  /*35b0*/  S2UR UR4, SR_CgaCtaId ;  /* 0x00000000000479c3 */ /* 0x000ee20000008800 */
[----:B------:R-:W-:Y:S01]  /*35c0*/  UMOV UR14, 0x400 ;  /* 0x00000400000e7882 */ /* 0x000fe20000000000 */
[----:B------:R-:W-:-:S06]  /*35d0*/  NOP ;  /* 0x0000000000007918 */ /* 0x000fcc0000000000 */
[----:B------:R-:W-:Y:S06]  /*35e0*/  BAR.ARV 0x6, 0xa0 ;  /* 0x0182800000007b1d */ /* 0x000fec0000002000 */
[----:B------:R-:W4:Y:S01]  /*35f0*/  LDCU UR5, c[0x0][0x38c] ;  /* 0x00007180ff0577ac */ /* 0x000f220008000800 */
[----:B------:R-:W-:Y:S02]  /*3600*/  HFMA2 R12, -RZ, RZ, 0, 0 ;  /* 0x00000000ff0c7431 */ /* 0x000fe400000001ff */
[----:B------:R-:W-:Y:S01]  /*3610*/  IMAD.MOV.U32 R7, RZ, RZ, 0x1 ;  /* 0x00000001ff077424 */ /* 0x000fe200078e00ff */
[----:B------:R-:W1:Y:S01]  /*3620*/  LDCU UR7, c[0x0][0x38c] ;  /* 0x00007180ff0777ac */ /* 0x000e620008000800 */
[----:B--2---:R-:W-:Y:S01]  /*3630*/  IMAD.MOV.U32 R3, RZ, RZ, RZ ;  /* 0x000000ffff037224 */ /* 0x004fe200078e00ff */
[----:B------:R-:W-:Y:S01]  /*3640*/  UMOV UR18, URZ ;  /* 0x000000ff00127c82 */ /* 0x000fe20008000000 */
[----:B------:R-:W-:Y:S01]  /*3650*/  UMOV UR11, URZ ;  /* 0x000000ff000b7c82 */ /* 0x000fe20008000000 */
[----:B---3--:R-:W-:Y:S01]  /*3660*/  ULEA UR14, UR4, UR14, 0x18 ;  /* 0x0000000e040e7291 */ /* 0x008fe2000f8ec0ff */
[----:B------:R-:W-:Y:S01]  /*3670*/  UMOV UR20, 0x0 ;  /* 0x0000000000147882 */ /* 0x000fe20000000000 */
[----:B------:R-:W-:-:S02]  /*3680*/  UMOV UR21, 0x8380010 ;  /* 0x0838001000157882 */ /* 0x000fc40000000000 */
[----:B------:R-:W-:Y:S02]  /*3690*/  UIADD3 UR6, UPT, UPT, UR14, 0x1d300, URZ ;  /* 0x0001d3000e067890 */ /* 0x000fe4000fffe0ff */
[----:B----4-:R-:W-:-:S03]  /*36a0*/  UIADD3 UR5, UPT, UPT, UR5, 0x1f, URZ ;  /* 0x0000001f05057890 */ /* 0x010fc6000fffe0ff */
[----:B------:R-:W2:Y:S01]  /*36b0*/  LDS R0, [UR14+0x1a0] ;  /* 0x0001a00eff007984 */ /* 0x000ea20008000800 */
[----:B------:R-:W-:Y:S02]  /*36c0*/  USHF.R.S32.HI UR4, URZ, 0x1f, UR5 ;  /* 0x0000001fff047899 */ /* 0x000fe40008011405 */
[----:B-1----:R-:W-:Y:S02]  /*36d0*/  UISETP.GE.AND UP4, UPT, UR7, 0x1, UPT ;  /* 0x000000010700788c */ /* 0x002fe4000bf86270 */
[----:B------:R-:W-:Y:S02]  /*36e0*/  ULEA.HI UR4, UR4, UR5, URZ, 0x5 ;  /* 0x0000000504047291 */ /* 0x000fe4000f8f28ff */
[----:B------:R-:W-:Y:S02]  /*36f0*/  UIADD3 UR5, UPT, UPT, UR14, 0xe300, URZ ;  /* 0x0000e3000e057890 */ /* 0x000fe4000fffe0ff */
[----:B------:R-:W-:Y:S02]  /*3700*/  USHF.R.S32.HI UR19, URZ, 0x5, UR4 ;  /* 0x00000005ff137899 */ /* 0x000fe40008011404 */
[----:B------:R-:W-:-:S02]  /*3710*/  USHF.R.U32.HI UR5, URZ, 0x4, UR5 ;  /* 0x00000004ff057899 */ /* 0x000fc40008011605 */
[----:B------:R-:W-:Y:S02]  /*3720*/  USHF.R.U32.HI UR4, URZ, 0x4, UR6 ;  /* 0x00000004ff047899 */ /* 0x000fe40008011606 */
[----:B------:R-:W-:Y:S02]  /*3730*/  UISETP.LT.AND UP0, UPT, UR19, 0x1, UPT ;  /* 0x000000011300788c */ /* 0x000fe4000bf01270 */
[----:B------:R-:W-:Y:S02]  /*3740*/  ULOP3.LUT UR5, UR5, 0x3fff, URZ, 0xc0, !UPT ;  /* 0x00003fff05057892 */ /* 0x000fe4000f8ec0ff */
[----:B------:R-:W-:Y:S02]  /*3750*/  ULOP3.LUT UR4, UR4, 0x3fff, URZ, 0xc0, !UPT ;  /* 0x00003fff04047892 */ /* 0x000fe4000f8ec0ff */
[----:B------:R-:W-:Y:S02]  /*3760*/  USEL UR22, UR19, 0x1, !UP0 ;  /* 0x0000000113167887 */ /* 0x000fe4000c000000 */
[----:B------:R-:W-:-:S02]  /*3770*/  ULOP3.LUT UR16, UR5, 0x10000, URZ, 0xfc, !UPT ;  /* 0x0001000005107892 */ /* 0x000fc4000f8efcff */
[----:B------:R-:W-:Y:S02]  /*3780*/  ULOP3.LUT UR4, UR4, 0x10000, URZ, 0xfc, !UPT ;  /* 0x0001000004047892 */ /* 0x000fe4000f8efcff */
[----:B------:R-:W-:Y:S01]  /*3790*/  UIADD3 UR22, UPT, UPT, -UR22, URZ, URZ ;  /* 0x000000ff16167290 */ /* 0x000fe2000fffe1ff */
[----:B--2---:R-:W-:Y:S02]  /*37a0*/  R2UR UR23, R0 ;  /* 0x00000000001772ca */ /* 0x004fe400000e0000 */
[----:B------:R-:W-:-:S13]  /*37b0*/  MOV R0, RZ ;  /* 0x000000ff00007202 */ /* 0x000fda0000000f00 */
.L_x_71:
[----:B------:R-:W-:Y:S02]  /*37c0*/  LEA R2, R3, UR14, 0x3 ;  /* 0x0000000e03027c11 */ /* 0x000fe4000f8e18ff */
[----:B------:R-:W-:Y:S02]  /*37d0*/  SHF.L.U32 R4, R12, 0x1f, RZ ;  /* 0x0000001f0c047819 */ /* 0x000fe400000006ff */
[----:B------:R-:W-:Y:S01]  /*37e0*/  PLOP3.LUT P0, PT, PT, PT, UP4, 0x80, 0x8 ;  /* 0x000000000008781c */ /* 0x000fe20003f0f048 */
[----:B------:R-:W-:Y:S01]  /*37f0*/  VIADD R5, R2, 0x120 ;  /* 0x0000012002057836 */ /* 0x000fe20000000000 */
[----:B-1----:R-:W1:Y:S02]  /*3800*/  SYNCS.PHASECHK.TRANS64.TRYWAIT P1, [R2+URZ+0x110], R4 ;  /* 0x00011004020075a7 */ /* 0x002e6400080211ff */
[----:B-1----:R-:W-:Y:S09]  /*3810*/  @!P1 BRA `(.L_x_65) ;  /* 0x0000008c004c9947 */ /* 0x002ff20003800000 */
.L_x_147:
[----:B------:R-:W-:Y:S01]  /*3820*/  LEA R6, R3, UR14, 0x4 ;  /* 0x0000000e03067c11 */ /* 0x000fe2000f8e20ff */
[----:B------:R-:W-:Y:S01]  /*3830*/  @UP4 ULEA UR5, UR11, UR14, 0x3 ;  /* 0x0000000e0b054291 */ /* 0x000fe2000f8e18ff */
[----:B------:R-:W-:Y:S01]  /*3840*/  PLOP3.LUT P1, PT, PT, PT, PT, 0x80, 0x8 ;  /* 0x000000000008781c */ /* 0x000fe20003f2f070 */
[----:B------:R-:W-:Y:S01]  /*3850*/  ULEA UR17, UR18, UR14, 0x3 ;  /* 0x0000000e12117291 */ /* 0x000fe2000f8e18ff */
[----:B------:R-:W-:Y:S01]  /*3860*/  PRMT R5, RZ, 0x654, R5 ;  /* 0x00000654ff057816 */ /* 0x000fe20000000005 */
[----:B------:R2:W3:Y:S01]  /*3870*/  LDS.128 R8, [R6+0x180] ;  /* 0x0001800006087984 */ /* 0x0004e20000000c00 */
[----:B-1----:R-:W-:Y:S02]  /*3880*/  @P0 SHF.L.U32 R4, R0, 0x1f, RZ ;  /* 0x0000001f00040819 */ /* 0x002fe400000006ff */
[----:B------:R-:W-:Y:S01]  /*3890*/  SHF.L.U32 R2, R7, 0x1f, RZ ;  /* 0x0000001f07027819 */ /* 0x000fe200000006ff */
[----:B------:R-:W-:Y:S01]  /*38a0*/  @!PT LDS RZ, [RZ] ;  /* 0x00000000fffff984 */ /* 0x000fe20000000800 */
[----:B------:R-:W-:Y:S01]  /*38b0*/  @!PT LDS RZ, [RZ] ;  /* 0x00000000fffff984 */ /* 0x000fe20000000800 */
[----:B------:R-:W-:Y:S01]  /*38c0*/  @!PT LDS RZ, [RZ] ;  /* 0x00000000fffff984 */ /* 0x000fe20000000800 */
[----:B------:R-:W-:Y:S01]  /*38d0*/  @!PT LDS RZ, [RZ] ;  /* 0x00000000fffff984 */ /* 0x000fe20000000800 */
[----:B------:R1:W-:Y:S06]  /*38e0*/  MEMBAR.ALL.CTA ;  /* 0x0000000000007992 */ /* 0x0003ec0000008000 */
[----:B-1----:R-:W1:Y:S02]  /*38f0*/  FENCE.VIEW.ASYNC.S ;  /* 0x00000000000073c6 */ /* 0x002e640000000000 */
[----:B-1----:R2:W-:Y:S01]  /*3900*/  SYNCS.ARRIVE.TRANS64.RED.A1T0 RZ, [R5+URZ], RZ ;  /* 0x000000ff05ff79a7 */ /* 0x0025e200081004ff */
[----:B------:R2:W1:Y:S01]  /*3910*/  @P0 SYNCS.PHASECHK.TRANS64.TRYWAIT P1, [UR5], R4 ;  /* 0x00000004ff0005a7 */ /* 0x0004620008021105 */
[----:B------:R-:W4:Y:S02]  /*3920*/  SYNCS.PHASECHK.TRANS64.TRYWAIT P0, [UR17+0x140], R2 ;  /* 0x00014002ff0075a7 */ /* 0x000f240008001111 */
[----:B-1234-:R-:W-:Y:S05]  /*3930*/  @!P0 BRA `(.L_x_66) ;  /* 0x0000008c00188947 */ /* 0x01efea0003800000 */
.L_x_149:
[----:B-1----:R-:W-:Y:S01]  /*3940*/  IADD3 R4, PT, PT, R3, 0x1, RZ ;  /* 0x0000000103047810 */ /* 0x002fe20007ffe0ff */
[----:B------:R-:W-:Y:S06]  /*3950*/  BRA.U !UP4, `(.L_x_67) ;  /* 0x000000010c887547 */ /* 0x000fec000b800000 */
[----:B------:R-:W-:Y:S02]  /*3960*/  UIMAD UR15, UR18, 0xe0, UR23 ;  /* 0x000000e0120f78a4 */ /* 0x000fe4000f8e0217 */
[----:B------:R-:W-:Y:S01]  /*3970*/  UPLOP3.LUT UP2, UPT, UPT, UPT, UPT, 0x40, 0x4 ;  /* 0x000000000004789c */ /* 0x000fe20003f4e870 */
[----:B------:R-:W-:Y:S01]  /*3980*/  UMOV UR13, UR22 ;  /* 0x00000016000d7c82 */ /* 0x000fe20008000000 */
[----:B------:R-:W-:Y:S01]  /*3990*/  UMOV UR12, UR19 ;  /* 0x00000013000c7c82 */ /* 0x000fe20008000000 */
[----:B------:R-:W-:-:S08]  /*39a0*/  UMOV UR5, UR11 ;  /* 0x0000000b00057c82 */ /* 0x000fd00008000000 */
.L_x_70:
[----:B------:R-:W-:Y:S02]  /*39b0*/  UIADD3 UR13, UPT, UPT, UR13, 0x1, URZ ;  /* 0x000000010d0d7890 */ /* 0x000fe4000fffe0ff */
[----:B-1----:R-:W-:Y:S02]  /*39c0*/  ULEA UR7, UR5, UR14, 0x3 ;  /* 0x0000000e05077291 */ /* 0x002fe4000f8e18ff */
[----:B------:R-:W-:Y:S01]  /*39d0*/  UISETP.NE.AND UP3, UPT, UR13, URZ, UPT ;  /* 0x000000ff0d00728c */ /* 0x000fe2000bf65270 */
[----:B--2---:R-:W-:Y:S10]  /*39e0*/  @P1 BRA `(.L_x_68) ;  /* 0x00000000000c1947 */ /* 0x004ff40003800000 */
[----:B------:R-:W-:Y:S04]  /*39f0*/  SHF.L.U32 R3, R0, 0x1f, RZ ;  /* 0x0000001f00037819 */ /* 0x000fe800000006ff */
[----:B------:R-:W1:Y:S02]  /*3a00*/  SYNCS.PHASECHK.TRANS64.TRYWAIT P0, [UR7], R3 ;  /* 0x00000003ff0075a7 */ /* 0x000e640008001107 */
[----:B-1----:R-:W-:Y:S05]  /*3a10*/  @!P0 BRA `(.L_x_69) ;  /* 0x0000008800f88947 */ /* 0x002fea0003800000 */
.L_x_68:
[----:B------:R-:W-:Y:S01]  /*3a20*/  UISETP.NE.AND UP0, UPT, UR12, 0x1, UPT ;  /* 0x000000010c00788c */ /* 0x000fe2000bf05270 */
[----:B------:R-:W-:Y:S01]  /*3a30*/  PLOP3.LUT P1, PT, PT, PT, PT, 0x80, 0x8 ;  /* 0x000000000008781c */ /* 0x000fe20003f2f070 */
[----:B------:R-:W-:Y:S02]  /*3a40*/  UIADD3 UR6, UPT, UPT, UR5, 0x1, URZ ;  /* 0x0000000105067890 */ /* 0x000fe4000fffe0ff */
[----:B------:R-:W-:Y:S02]  /*3a50*/  UIADD3 UR12, UPT, UPT, UR12, -0x1, URZ ;  /* 0xffffffff0c0c7890 */ /* 0x000fe4000fffe0ff */
[----:B------:R-:W-:Y:S01]  /*3a60*/  UISETP.NE.AND UP1, UPT, UR6, 0xf, UPT ;  /* 0x0000000f0600788c */ /* 0x000fe2000bf25270 */
[----:B------:R-:W-:Y:S01]  /*3a70*/  PLOP3.LUT P0, PT, PT, PT, UP0, 0x80, 0x8 ;  /* 0x000000000008781c */ /* 0x000fe20003f0f008 */
[----:B------:R-:W-:Y:S02]  /*3a80*/  UMOV UR9, 0xc0004010 ;  /* 0xc000401000097882 */ /* 0x000fe40000000000 */
[----:B------:R-:W-:Y:S02]  /*3a90*/  USEL UR8, URZ, 0x1, UP1 ;  /* 0x00000001ff087887 */ /* 0x000fe40008800000 */
[----:B------:R-:W-:Y:S02]  /*3aa0*/  USEL UR11, UR6, URZ, UP1 ;  /* 0x000000ff060b7287 */ /* 0x000fe40008800000 */
[----:B------:R-:W-:Y:S02]  /*3ab0*/  UIMAD UR6, UR5, 0x1c0, UR4 ;  /* 0x000001c0050678a4 */ /* 0x000fe4000f8e0204 */
[----:B------:R-:W-:Y:S01]  /*3ac0*/  @UP0 ULEA UR10, UR11, UR14, 0x3 ;  /* 0x0000000e0b0a0291 */ /* 0x000fe2000f8e18ff */
[----:B------:R-:W-:Y:S01]  /*3ad0*/  LOP3.LUT R0, R0, UR8, RZ, 0x3c, !PT ;  /* 0x0000000800007c12 */ /* 0x000fe2000f8e3cff */
[----:B------:R-:W-:Y:S03]  /*3ae0*/  ULEA UR8, UR5, UR16, 0x8 ;  /* 0x0000001005087291 */ /* 0x000fe6000f8e40ff */
[----:B-1----:R-:W-:Y:S01]  /*3af0*/  @P0 SHF.L.U32 R2, R0, 0x1f, RZ ;  /* 0x0000001f00020819 */ /* 0x002fe200000006ff */
[----:B------:R-:W-:Y:S03]  /*3b00*/  UMOV UR5, UR11 ;  /* 0x0000000b00057c82 */ /* 0x000fe60008000000 */
[----:B------:R1:W2:Y:S01]  /*3b10*/  @P0 SYNCS.PHASECHK.TRANS64.TRYWAIT P1, [UR10], R2 ;  /* 0x00000002ff0005a7 */ /* 0x0002a2000802110a */
[----:B------:R-:W-:Y:S03]  /*3b20*/  UIADD3 UR10, UPT, UPT, UR7, 0x78, URZ ;  /* 0x00000078070a7890 */ /* 0x000fe6000fffe0ff */
[----:B------:R-:W-:Y:S02]  /*3b30*/  UMOV UR7, 0xc0004010 ;  /* 0xc000401000077882 */ /* 0x000fe40000000000 */
[----:B------:R1:W-:Y:S01]  /*3b40*/  UTCQMMA gdesc[UR8], gdesc[UR6], tmem[UR15], tmem[UR20], idesc[UR21], UP2 ;  /* 0x00ff1406080075ea */ /* 0x0003e2000900030f */
[----:B------:R-:W-:Y:S03]  /*3b50*/  UPLOP3.LUT UP2, UPT, UPT, UPT, UPT, 0x80, 0x8 ;  /* 0x000000000008789c */ /* 0x000fe60003f4f070 */
[----:B------:R1:W-:Y:S01]  /*3b60*/  UTCBAR [UR10], URZ ;  /* 0x000000ff0a0073e9 */ /* 0x0003e200080000ff */
[----:B------:R-:W-:Y:S07]  /*3b70*/  BRA.U UP3, `(.L_x_70) ;  /* 0xfffffffd038c7547 */ /* 0x000fee000b83ffff */
.L_x_67:
[----:B------:R-:W-:Y:S01]  /*3b80*/  UIADD3 UR5, UPT, UPT, UR18, 0x1, URZ ;  /* 0x0000000112057890 */ /* 0x000fe2000fffe0ff */
[----:B------:R-:W-:Y:S01]  /*3b90*/  LOP3.LUT P0, RZ, R10, 0x1, RZ, 0xc0, !PT ;  /* 0x000000010aff7812 */ /* 0x000fe2000780c0ff */
[----:B-1----:R-:W-:Y:S01]  /*3ba0*/  UIADD3 UR6, UPT, UPT, UR17, 0x130, URZ ;  /* 0x0000013011067890 */ /* 0x002fe2000fffe0ff */
[----:B--2---:R-:W-:Y:S01]  /*3bb0*/  ISETP.NE.AND P1, PT, R4, 0x2, PT ;  /* 0x000000020400780c */ /* 0x004fe20003f25270 */
[----:B------:R-:W-:-:S03]  /*3bc0*/  UISETP.NE.AND UP0, UPT, UR5, 0x2, UPT ;  /* 0x000000020500788c */ /* 0x000fc6000bf05270 */
[----:B------:R-:W-:Y:S01]  /*3bd0*/  SEL R2, RZ, 0x1, P1 ;  /* 0x00000001ff027807 */ /* 0x000fe20000800000 */
[----:B------:R-:W-:Y:S01]  /*3be0*/  USEL UR7, URZ, 0x1, UP0 ;  /* 0x00000001ff077887 */ /* 0x000fe20008000000 */
[----:B------:R-:W-:Y:S01]  /*3bf0*/  SEL R3, R4, RZ, P1 ;  /* 0x000000ff04037207 */ /* 0x000fe20000800000 */
[----:B------:R-:W-:Y:S01]  /*3c00*/  USEL UR18, UR5, URZ, UP0 ;  /* 0x000000ff05127287 */ /* 0x000fe20008000000 */
[----:B------:R1:W-:Y:S01]  /*3c10*/  UTCBAR [UR6], URZ ;  /* 0x000000ff060073e9 */ /* 0x0003e200080000ff */
[----:B------:R-:W-:Y:S02]  /*3c20*/  LOP3.LUT R12, R12, R2, RZ, 0x3c, !PT ;  /* 0x000000020c0c7212 */ /* 0x000fe400078e3cff */
[----:B------:R-:W-:Y:S01]  /*3c30*/  LOP3.LUT R7, R7, UR7, RZ, 0x3c, !PT ;  /* 0x0000000707077c12 */ /* 0x000fe2000f8e3cff */
[----:B------:R-:W-:Y:S07]  /*3c40*/  @P0 BRA `(.L_x_71) ;  /* 0xfffffff800dc0947 */ /* 0x000fee000383ffff */
[----:B------:R-:W2:Y:S01]  /*3c50*/  S2UR UR7, SR_CgaCtaId ;  /* 0x00000000000779c3 */ /* 0x000ea20000008800 */
[----:B------:R-:W-:Y:S01]  /*3c60*/  ELECT P0, URZ, PT ;  /* 0x0000000000ff782f */ /* 0x000fe20003800000 */
[----:B------:R-:W-:Y:S01]  /*3c70*/  IMAD.MOV.U32 R2, RZ, RZ, 0x1 ;  /* 0x00000001ff027424 */ /* 0x000fe200078e00ff */
[----:B------:R-:W-:Y:S01]  /*3c80*/  UIADD3 UR14, UPT, UPT, UR14, 0x140, URZ ;  /* 0x000001400e0e7890 */ /* 0x000fe2000fffe0ff */
[----:B------:R-:W-:Y:S01]  /*3c90*/  SHF.L.U32 R0, R7, 0x1f, RZ ;  /* 0x0000001f07007819 */ /* 0x000fe200000006ff */
[----:B------:R-:W-:-:S03]  /*3ca0*/  UMOV UR4, 0x40 ;  /* 0x0000004000047882 */ /* 0x000fc60000000000 */
[----:B------:R-:W-:Y:S01]  /*3cb0*/  UVIRTCOUNT.DEALLOC.SMPOOL 0x80 ;  /* 0x000000800000784c */ /* 0x000fe20000000000 */
[----:B--2---:R-:W-:Y:S02]  /*3cc0*/  ULEA UR7, UR7, UR4, 0x18 ;  /* 0x0000000407077291 */ /* 0x004fe4000f8ec0ff */
[----:B------:R-:W-:-:S07]  /*3cd0*/  ULEA UR4, UR18, UR14, 0x3 ;  /* 0x0000000e12047291 */ /* 0x000fce000f8e18ff */
[----:B------:R2:W-:Y:S02]  /*3ce0*/  @P0 STS.U8 [UR7+0x1c], R2 ;  /* 0x00001c02ff000988 */ /* 0x0005e40008000007 */
[----:B------:R-:W3:Y:S02]  /*3cf0*/  SYNCS.PHASECHK.TRANS64.TRYWAIT P0, [UR4], R0 ;  /* 0x00000000ff0075a7 */ /* 0x000ee40008001104 */
[----:B--23--:R-:W-:Y:S05]  /*3d00*/  @!P0 BRA `(.L_x_72) ;  /* 0x0000008800548947 */ /* 0x00cfea0003800000 */
.L_x_152:
[----:B------:R-:W-:-:S04]  /*3d10*/  UIADD3 UR4, UPT, UPT, UR18, 0x1, URZ ;  /* 0x0000000112047890 */ /* 0x000fc8000fffe0ff */
[----:B------:R-:W-:-:S04]  /*3d20*/  UISETP.NE.AND UP0, UPT, UR4, 0x2, UPT ;  /* 0x000000020400788c */ /* 0x000fc8000bf05270 */
[----:B------:R-:W-:Y:S02]  /*3d30*/  USEL UR5, URZ, 0x1, UP0 ;  /* 0x00000001ff057887 */ /* 0x000fe40008000000 */
[----:B------:R-:W-:-:S04]  /*3d40*/  USEL UR4, UR4, URZ, UP0 ;  /* 0x000000ff04047287 */ /* 0x000fc80008000000 */
[----:B------:R-:W-:Y:S01]  /*3d50*/  ULEA UR4, UR4, UR14, 0x3 ;  /* 0x0000000e04047291 */ /* 0x000fe2000f8e18ff */
[----:B--2---:R-:W-:-:S04]  /*3d60*/  LOP3.LUT R0, R7, UR5, RZ, 0x3c, !PT ;  /* 0x0000000507007c12 */ /* 0x004fc8000f8e3cff */
[----:B------:R-:W-:-:S04]  /*3d70*/  SHF.L.U32 R0, R0, 0x1f, RZ ;  /* 0x0000001f00007819 */ /* 0x000fc800000006ff */
[----:B------:R-:W2:Y:S02]  /*3d80*/  SYNCS.PHASECHK.TRANS64.TRYWAIT P0, [UR4], R0 ;  /* 0x00000000ff0075a7 */ /* 0x000ea40008001104 */
[----:B--2---:R-:W-:Y:S05]  /*3d90*/  @!P0 BRA `(.L_x_73) ;  /* 0x0000008800488947 */ /* 0x004fea0003800000 */
.L_x_154:
[----:B------:R-:W-:Y:S01]  /*3da0*/  NOP ;  /* 0x0000000000007918 */ /* 0x000fe20000000000 */
[----:B--2---:R-:W2:Y:S01]  /*3db0*/  LDS R0, [UR7+0x14] ;  /* 0x00001407ff007984 */ /* 0x004ea20008000800 */
[----:B------:R-:W-:Y:S01]  /*3dc0*/  ULOP3.LUT UR4, UR23, 0xffff, URZ, 0xc0, !UPT ;  /* 0x0000ffff17047892 */ /* 0x000fe2000f8ec0ff */
[----:B------:R-:W-:Y:S01]  /*3dd0*/  UMOV UR5, 0xffff ;  /* 0x0000ffff00057882 */ /* 0x000fe20000000000 */
[----:B-1----:R-:W-:Y:S02]  /*3de0*/  UMOV UR6, 0x1 ;  /* 0x0000000100067882 */ /* 0x002fe40000000000 */
[----:B------:R-:W-:-:S04]  /*3df0*/  USHF.R.U32.HI UR4, URZ, 0x5, UR4 ;  /* 0x00000005ff047899 */ /* 0x000fc80008011604 */
[----:B------:R-:W-:Y:S02]  /*3e00*/  USHF.L.U32 UR5, UR5, UR4, URZ ;  /* 0x0000000405057299 */ /* 0x000fe400080006ff */
[----:B------:R-:W-:-:S04]  /*3e10*/  USHF.L.U32 UR4, UR6, UR4, URZ ;  /* 0x0000000406047299 */ /* 0x000fc800080006ff */
[----:B--2---:R-:W-:-:S04]  /*3e20*/  LOP3.LUT R0, R0, UR5, RZ, 0xc0, !PT ;  /* 0x0000000500007c12 */ /* 0x004fc8000f8ec0ff */
[----:B------:R-:W-:-:S13]  /*3e30*/  ISETP.NE.AND P0, PT, R0, UR5, PT ;  /* 0x0000000500007c0c */ /* 0x000fda000bf05270 */
[----:B------:R-:W-:Y:S05]  /*3e40*/  @P0 BRA `(.L_x_74) ;  /* 0x0000000000580947 */ /* 0x000fea0003800000 */
[----:B------:R-:W1:Y:S02]  /*3e50*/  LDS R0, [UR7+0x18] ;  /* 0x00001807ff007984 */ /* 0x000e640008000800 */
[----:B-1----:R-:W-:-:S04]  /*3e60*/  LOP3.LUT R0, R0, UR4, RZ, 0xc0, !PT ;  /* 0x0000000400007c12 */ /* 0x002fc8000f8ec0ff */
[----:B------:R-:W-:-:S13]  /*3e70*/  ISETP.NE.AND P0, PT, R0, UR4, PT ;  /* 0x0000000400007c0c */ /* 0x000fda000bf05270 */
[----:B------:R-:W-:Y:S05]  /*3e80*/  @P0 BRA `(.L_x_75) ;  /* 0x00000000003c0947 */ /* 0x000fea0003800000 */
[----:B------:R-:W1:Y:S01]  /*3e90*/  S2R R2, SR_LANEID ;  /* 0x0000000000027919 */ /* 0x000e620000000000 */
[----:B------:R-:W-:-:S06]  /*3ea0*/  ULOP3.LUT UR5, URZ, UR5, URZ, 0x33, !UPT ;  /* 0x00000005ff057292 */ /* 0x000fcc000f8e33ff */
[----:B------:R-:W-:-:S04]  /*3eb0*/  IMAD.U32 R0, RZ, RZ, UR5 ;  /* 0x00000005ff007e24 */ /* 0x000fc8000f8e00ff */
[----:B------:R2:W3:Y:S02]  /*3ec0*/  REDUX UR8, R0 ;  /* 0x00000000000873c4 */ /* 0x0004e40000000000 */
[----:B------:R4:W-:Y:S01]  /*3ed0*/  UTCATOMSWS.AND URZ, UR5 ;  /* 0x0000000500ff79e3 */ /* 0x0009e20008000000 */
[----:B--2---:R-:W-:Y:S01]  /*3ee0*/  LOP3.LUT R0, RZ, UR4, RZ, 0x33, !PT ;  /* 0x00000004ff007c12 */ /* 0x004fe2000f8e33ff */
[----:B------:R-:W-:Y:S02]  /*3ef0*/  VOTEU.ANY UR4, UPT, PT ;  /* 0x0000000000047886 */ /* 0x000fe400038e0100 */
[----:B------:R-:W-:Y:S02]  /*3f00*/  UFLO.U32 UR4, UR4 ;  /* 0x00000004000472bd */ /* 0x000fe400080e0000 */
[----:B------:R-:W2:Y:S04]  /*3f10*/  REDUX UR6, R0 ;  /* 0x00000000000673c4 */ /* 0x000ea80000000000 */
[----:B-1----:R-:W-:-:S02]  /*3f20*/  ISETP.EQ.U32.AND P0, PT, R2, UR4, PT ;  /* 0x0000000402007c0c */ /* 0x002fc4000bf02070 */
[----:B---3--:R-:W-:-:S11]  /*3f30*/  MOV R2, UR8 ;  /* 0x0000000800027c02 */ /* 0x008fd60008000f00 */
[----:B------:R4:W-:Y:S01]  /*3f40*/  @P0 ATOMS.AND RZ, [UR7+0x14], R2 ;  /* 0x00001402ffff098c */ /* 0x0009e2000a800007 */
[----:B--2---:R-:W-:-:S05]  /*3f50*/  IMAD.U32 R0, RZ, RZ, UR6 ;  /* 0x00000006ff007e24 */ /* 0x004fca000f8e00ff */
[----:B------:R4:W-:Y:S01]  /*3f60*/  @P0 ATOMS.AND RZ, [UR7+0x18], R0 ;  /* 0x00001800ffff098c */ /* 0x0009e2000a800007 */
[----:B------:R-:W-:Y:S05]  /*3f70*/  BRA `(.L_x_76) ;  /* 0x0000000000147947 */ /* 0x000fea0003800000 */
.L_x_75:
[----:B------:R-:W-:Y:S02]  /*3f80*/  MOV R2, 0x3fa0 ;  /* 0x00003fa000027802 */ /* 0x000fe40000000f00 */
[----:B-----5:R-:W-:Y:S05]  /*3f90*/  CALL.REL.NOINC `($__internal_0_$__cuda_sm10x_tcgen05_guardrail_trap_col_being_dealloced_not_returned_by_alloc) ;  /* 0x0000008800687944 */ /* 0x020fea0003c00000 */
[----:B------:R-:W-:Y:S05]  /*3fa0*/  BRA `(.L_x_76) ;  /* 0x0000000000087947 */ /* 0x000fea0003800000 */
.L_x_74:
[----:B------:R-:W-:Y:S02]  /*3fb0*/  MOV R2, 0x3fd0 ;  /* 0x00003fd000027802 */ /* 0x000fe40000000f00 */
[----:B-----5:R-:W-:Y:S05]  /*3fc0*/  CALL.REL.NOINC `($__internal_2_$__cuda_sm10x_tcgen05_guardrail_trap_unallocated_columns_being_dealloced) ;  /* 0x0000008800747944 */ /* 0x020fea0003c00000 */
.L_x_76:
[----:B------:R-:W-:Y:S01]  /*3fd0*/  NOP ;  /* 0x0000000000007918 */ /* 0x000fe20000000000 */
[----:B----4-:R-:W-:Y:S05]  /*3fe0*/  EXIT ;  /* 0x000000000000794d */ /* 0x010fea0003800000 */
.L_x_60:
[----:B------:R-:W-:-:S09]  /*3ff0*/  UISETP.NE.OR UP0, UPT, UR18, 0x3, !UP3 ;  /* 0x000000031200788c */ /* 0x000fd2000df05670 */
[----:B------:R-:W-:Y:S05]  /*4000*/  BRA.U UP0, `(.L_x_77) ;  /* 0x0000000d00a47547 */ /* 0x000fea000b800000 */
[----:B------:R-:W2:Y:S01]  /*4010*/  LDCU.64 UR6, c[0x0][0x888] ;  /* 0x00011100ff0677ac */ /* 0x000ea20008000a00 */
[----:B------:R-:W-:Y:S02]  /*4020*/  HFMA2 R10, -RZ, RZ, 0, 0 ;  /* 0x00000000ff0a7431 */ /* 0x000fe400000001ff */
[----:B------:R-:W-:Y:S01]  /*4030*/  IMAD.MOV.U32 R9, RZ, RZ, 0x1 ;  /* 0x00000001ff097424 */ /* 0x000fe200078e00ff */
[----:B------:R-:W-:Y:S01]  /*4040*/  MOV R11, 0x7000 ;  /* 0x00007000000b7802 */ /* 0x000fe20000000f00 */
[----:B------:R-:W3:Y:S01]  /*4050*/  LDCU UR37, c[0x0][0x370] ;  /* 0x00006e00ff2577ac */ /* 0x000ee20008000800 */
[----:B------:R-:W-:Y:S01]  /*4060*/  IMAD.MOV.U32 R8, RZ, RZ, RZ ;  /* 0x000000ffff087224 */ /* 0x000fe200078e00ff */
[----:B------:R-:W3:Y:S01]  /*4070*/  LDCU.128 UR40, c[0x0][0xb10] ;  /* 0x00016200ff2877ac */ /* 0x000ee20008000c00 */
[----:B------:R-:W4:Y:S01]  /*4080*/  LDCU UR31, c[0x0][0x374] ;  /* 0x00006e80ff1f77ac */ /* 0x000f220008000800 */
[----:B------:R-:W1:Y:S01]  /*4090*/  LDCU.64 UR38, c[0x0][0x890] ;  /* 0x00011200ff2677ac */ /* 0x000e620008000a00 */
[----:B------:R-:W1:Y:S01]  /*40a0*/  LDCU UR21, c[0x0][0xb0c] ;  /* 0x00016180ff1577ac */ /* 0x000e620008000800 */
[----:B------:R-:W1:Y:S01]  /*40b0*/  LDCU UR51, c[0x0][0xb20] ;  /* 0x00016400ff3377ac */ /* 0x000e620008000800 */
[----:B------:R-:W1:Y:S01]  /*40c0*/  LDCU UR4, c[0x0][0xb30] ;  /* 0x00016600ff0477ac */ /* 0x000e620008000800 */
[----:B--2---:R-:W-:Y:S01]  /*40d0*/  UISETP.NE.U32.AND UP0, UPT, UR6, URZ, UPT ;  /* 0x000000ff0600728c */ /* 0x004fe2000bf05070 */
[----:B------:R-:W-:Y:S01]  /*40e0*/  UMOV UR29, 0x400 ;  /* 0x00000400001d7882 */ /* 0x000fe20000000000 */
[----:B---3--:R-:W-:-:S02]  /*40f0*/  UIMAD.WIDE.U32 UR48, UR37, UR40, URZ ;  /* 0x00000028253072a5 */ /* 0x008fc4000f8e00ff */
[----:B------:R-:W-:Y:S02]  /*4100*/  UISETP.NE.AND.EX UP5, UPT, UR7, URZ, UPT, UP0 ;  /* 0x000000ff0700728c */ /* 0x000fe4000bfa5300 */
[----:B----4-:R-:W-:Y:S02]  /*4110*/  UIMAD.WIDE.U32 UR6, UR31, UR43, URZ ;  /* 0x0000002b1f0672a5 */ /* 0x010fe4000f8e00ff */
[----:B------:R-:W-:Y:S02]  /*4120*/  ULEA UR29, UR5, UR29, 0x18 ;  /* 0x0000001d051d7291 */ /* 0x000fe4000f8ec0ff */
[----:B-1----:R-:W-:Y:S02]  /*4130*/  UISETP.NE.U32.AND UP6, UPT, UR38, URZ, UPT ;  /* 0x000000ff2600728c */ /* 0x002fe4000bfc5070 */
[----:B------:R-:W-:Y:S02]  /*4140*/  UIADD3 UR44, UPT, UPT, UR29, 0xf0, URZ ;  /* 0x000000f01d2c7890 */ /* 0x000fe4000fffe0ff */
[----:B------:R-:W-:Y:S01]  /*4150*/  UISETP.NE.AND UP0, UPT, UR15, 0x1, UPT ;  /* 0x000000010f00788c */ /* 0x000fe2000bf05270 */
[----:B------:R-:W-:Y:S01]  /*4160*/  UMOV UR48, UR49 ;  /* 0x0000003100307c82 */ /* 0x000fe20008000000 */
[----:B------:R-:W-:Y:S01]  /*4170*/  UMOV UR45, UR7 ;  /* 0x00000007002d7c82 */ /* 0x000fe20008000000 */
[----:B------:R-:W-:Y:S01]  /*4180*/  UISETP.NE.AND UP0, UPT, UR21, 0x1, UPT ;  /* 0x000000011500788c */ /* 0x000fe2000bf05270 */
[----:B------:R-:W1:Y:S01]  /*4190*/  LDCU.64 UR52, c[0x0][0x348] ;  /* 0x00006900ff3477ac */ /* 0x000e620008000a00 */
[----:B------:R-:W-:-:S02]  /*41a0*/  UPLOP3.LUT UP1, UPT, UPT, UPT, UPT, 0x40, 0x4 ;  /* 0x000000000004789c */ /* 0x000fc40003f2e870 */
[----:B------:R-:W-:Y:S01]  /*41b0*/  UISETP.GE.AND UP3, UPT, UR15, 0x1, UPT ;  /* 0x000000010f00788c */ /* 0x000fe2000bf66270 */
[----:B------:R-:W2:Y:S01]  /*41c0*/  LDCU.64 UR22, c[0x0][0xb28] ;  /* 0x00016500ff1677ac */ /* 0x000ea20008000a00 */
[----:B------:R-:W-:Y:S02]  /*41d0*/  UISETP.NE.AND.EX UP6, UPT, UR39, URZ, UPT, UP6 ;  /* 0x000000ff2700728c */ /* 0x000fe4000bfc5360 */
[----:B------:R-:W-:Y:S02]  /*41e0*/  UPRMT UR44, UR5, 0x654, UR44 ;  /* 0x00000654052c7896 */ /* 0x000fe4000800002c */
[----:B------:R-:W-:Y:S02]  /*41f0*/  USHF.R.U32.HI UR48, URZ, UR41, UR48 ;  /* 0x00000029ff307299 */ /* 0x000fe40008011630 */
[----:B------:R-:W-:Y:S02]  /*4200*/  USHF.R.U32.HI UR45, URZ, UR51, UR45 ;  /* 0x00000033ff2d7299 */ /* 0x000fe4000801162d */
[----:B------:R-:W-:-:S02]  /*4210*/  UISETP.NE.AND UP0, UPT, UR42, 0x1, UPT ;  /* 0x000000012a00788c */ /* 0x000fc4000bf05270 */
[----:B------:R-:W-:-:S11]  /*4220*/  UISETP.NE.AND UP4, UPT, UR4, 0x1, UPT ;  /* 0x000000010400788c */ /* 0x000fd6000bf85270 */
.L_x_85:
[----:B------:R-:W-:Y:S02]  /*4230*/  LEA R2, R8, UR29, 0x3 ;  /* 0x0000001d08027c11 */ /* 0x000fe4000f8e18ff */
[----:B------:R-:W-:Y:S02]  /*4240*/  SHF.L.U32 R0, R10, 0x1f, RZ ;  /* 0x0000001f0a007819 */ /* 0x000fe400000006ff */
[----:B------:R-:W-:Y:S02]  /*4250*/  LEA R4, R8, UR29, 0x4 ;  /* 0x0000001d08047c11 */ /* 0x000fe4000f8e20ff */
[----:B---3--:R-:W3:Y:S02]  /*4260*/  SYNCS.PHASECHK.TRANS64.TRYWAIT P0, [R2+URZ+0x110], R0 ;  /* 0x00011000020075a7 */ /* 0x008ee400080011ff */
[----:B---3--:R-:W-:Y:S05]  /*4270*/  @!P0 BRA `(.L_x_78) ;  /* 0x0000008400288947 */ /* 0x008fea0003800000 */
.L_x_155:
[----:B------:R-:W4:Y:S01]  /*4280*/  LDS.128 R4, [R4+0x180] ;  /* 0x0001800004047984 */ /* 0x000f220000000c00 */
[----:B------:R-:W-:Y:S01]  /*4290*/  UISETP.GE.AND UP0, UPT, UR15, 0x1, UPT ;  /* 0x000000010f00788c */ /* 0x000fe2000bf06270 */
[----:B------:R-:W-:Y:S01]  /*42a0*/  @!PT LDS RZ, [RZ] ;  /* 0x00000000fffff984 */ /* 0x000fe20000000800 */
[----:B------:R-:W-:Y:S01]  /*42b0*/  @!PT LDS RZ, [RZ] ;  /* 0x00000000fffff984 */ /* 0x000fe20000000800 */
[----:B------:R-:W-:Y:S01]  /*42c0*/  @!PT LDS RZ, [RZ] ;  /* 0x00000000fffff984 */ /* 0x000fe20000000800 */
[----:B------:R-:W-:Y:S01]  /*42d0*/  @!PT LDS RZ, [RZ] ;  /* 0x00000000fffff984 */ /* 0x000fe20000000800 */
[----:B------:R1:W-:Y:S06]  /*42e0*/  MEMBAR.ALL.CTA ;  /* 0x0000000000007992 */ /* 0x0003ec0000008000 */
[----:B-1----:R-:W1:Y:S01]  /*42f0*/  FENCE.VIEW.ASYNC.S ;  /* 0x00000000000073c6 */ /* 0x002e620000000000 */
[----:B----4-:R-:W-:Y:S11]  /*4300*/  LOP3.LUT P0, RZ, R6, 0x1, RZ, 0xc0, !PT ;  /* 0x0000000106ff7812 */ /* 0x010ff6000780c0ff */
[----:B------:R-:W-:Y:S02]  /*4310*/  @!UPT UIADD3 URZ, UPT, UPT, URZ, URZ, URZ ;  /* 0x000000fffffff290 */ /* 0x000fe4000fffe0ff */
[----:B-1----:R-:W-:Y:S01]  /*4320*/  VOTEU.ANY UP3, P0 ;  /* 0x0000000000ff7886 */ /* 0x002fe20000060100 */
[----:B------:R-:W-:Y:S11]  /*4330*/  PLOP3.LUT P0, PT, PT, PT, UP3, 0x80, 0x8 ;  /* 0x000000000008781c */ /* 0x000ff60003f0f038 */
[----:B------:R-:W-:Y:S02]  /*4340*/  @!UPT UIADD3 URZ, UPT, UPT, URZ, URZ, URZ ;  /* 0x000000fffffff290 */ /* 0x000fe4000fffe0ff */
[----:B---3--:R-:W-:Y:S02]  /*4350*/  @P0 SHF.R.U32.HI R0, RZ, 0x10, R5 ;  /* 0x00000010ff000819 */ /* 0x008fe40000011605 */
[----:B------:R-:W-:Y:S02]  /*4360*/  @P0 MOV R3, R4 ;  /* 0x0000000400030202 */ /* 0x000fe40000000f00 */
[----:B------:R-:W-:Y:S01]  /*4370*/  @P0 R2UR UR4, R0 ;  /* 0x00000000000402ca */ /* 0x000fe200000e0000 */
[----:B------:R-:W-:Y:S01]  /*4380*/  VIADD R0, R2, 0x120 ;  /* 0x0000012002007836 */ /* 0x000fe20000000000 */
[----:B------:R-:W-:Y:S02]  /*4390*/  @P0 LOP3.LUT R4, R5, 0xffff, RZ, 0xc0, !PT ;  /* 0x0000ffff05040812 */ /* 0x000fe400078ec0ff */
[----:B------:R-:W-:Y:S02]  /*43a0*/  @P0 R2UR UR6, R3 ;  /* 0x00000000030602ca */ /* 0x000fe400000e0000 */
[----:B------:R-:W-:Y:S02]  /*43b0*/  PRMT R0, RZ, 0x654, R0 ;  /* 0x00000654ff007816 */ /* 0x000fe40000000000 */
[----:B------:R-:W-:Y:S02]  /*43c0*/  @P0 R2UR UR5, R4 ;  /* 0x00000000040502ca */ /* 0x000fe400000e0000 */
[----:B------:R1:W-:Y:S03]  /*43d0*/  SYNCS.ARRIVE.TRANS64.RED.A1T0 RZ, [R0+URZ], RZ ;  /* 0x000000ff00ff79a7 */ /* 0x0003e600081004ff */
[----:B------:R-:W-:Y:S04]  /*43e0*/  @UP3 UMOV UR30, UR4 ;  /* 0x00000004001e3c82 */ /* 0x000fe80008000000 */
[----:B------:R-:W-:Y:S04]  /*43f0*/  @UP3 UMOV UR14, UR6 ;  /* 0x00000006000e3c82 */ /* 0x000fe80008000000 */
[----:B------:R-:W-:Y:S01]  /*4400*/  @UP3 UMOV UR13, UR5 ;  /* 0x00000005000d3c82 */ /* 0x000fe20008000000 */
[----:B------:R-:W-:Y:S05]  /*4410*/  BRA.U !UP0, `(.L_x_79) ;  /* 0x0000000108c07547 */ /* 0x000fea000b800000 */
[----:B------:R-:W-:Y:S02]  /*4420*/  UIMAD.WIDE.U32 UR8, UR13, UR43, URZ ;  /* 0x0000002b0d0872a5 */ /* 0x000fe4000f8e00ff */
[----:B------:R-:W-:Y:S02]  /*4430*/  UP2UR UR12, UPR, URZ, 0x4 ;  /* 0x00000004ff0c7883 */ /* 0x000fe40008000000 */
[----:B------:R-:W-:Y:S02]  /*4440*/  UISETP.NE.AND UP2, UPT, UR42, 0x1, UPT ;  /* 0x000000012a00788c */ /* 0x000fe4000bf45270 */
[----:B------:R-:W-:Y:S02]  /*4450*/  UIMAD.WIDE.U32 UR10, UR14, UR40, URZ ;  /* 0x000000280e0a72a5 */ /* 0x000fe4000f8e00ff */
[----:B------:R-:W-:Y:S02]  /*4460*/  USEL UR4, UR31, UR45, !UP2 ;  /* 0x0000002d1f047287 */ /* 0x000fe4000d000000 */
[----:B------:R-:W-:Y:S02]  /*4470*/  UISETP.NE.AND UP0, UPT, UR21, 0x1, UPT ;  /* 0x000000011500788c */ /* 0x000fe4000bf05270 */
[----:B------:R-:W-:Y:S02]  /*4480*/  UP2UR UR20, UPR, URZ, 0x2 ;  /* 0x00000002ff147883 */ /* 0x000fe40008000000 */
[----:B------:R-:W-:Y:S02]  /*4490*/  UISETP.NE.AND UP1, UPT, UR15, 0x1, UPT ;  /* 0x000000010f00788c */ /* 0x000fe4000bf25270 */
[----:B--2---:R-:W-:Y:S02]  /*44a0*/  UIMAD.WIDE.U32 UR16, UR4, UR22, URZ ;  /* 0x00000016041072a5 */ /* 0x004fe4000f8e00ff */
[----:B------:R-:W-:Y:S01]  /*44b0*/  USEL UR7, UR37, UR48, !UP0 ;  /* 0x0000003025077287 */ /* 0x000fe2000c000000 */
[----:B------:R-:W-:Y:S02]  /*44c0*/  UMOV UR5, UR9 ;  /* 0x0000000900057c82 */ /* 0x000fe40008000000 */
[----:B------:R-:W-:Y:S02]  /*44d0*/  USHF.R.U32.HI UR6, URZ, UR51, UR5 ;  /* 0x00000033ff067299 */ /* 0x000fe40008011605 */
[----:B------:R-:W-:Y:S02]  /*44e0*/  UIMAD.WIDE.U32 UR18, UR7, UR22, URZ ;  /* 0x00000016071272a5 */ /* 0x000fe4000f8e00ff */
[----:B------:R-:W-:Y:S02]  /*44f0*/  USEL UR6, UR13, UR6, !UP2 ;  /* 0x000000060d067287 */ /* 0x000fe4000d000000 */
[----:B------:R-:W-:Y:S01]  /*4500*/  UISETP.NE.AND UP2, UPT, UR12, URZ, UPT ;  /* 0x000000ff0c00728c */ /* 0x000fe2000bf45270 */
[----:B------:R-:W-:Y:S01]  /*4510*/  UMOV UR5, UR11 ;  /* 0x0000000b00057c82 */ /* 0x000fe20008000000 */
[----:B------:R-:W-:Y:S02]  /*4520*/  UIMAD.WIDE.U32 UR10, UR6, UR22, URZ ;  /* 0x00000016060a72a5 */ /* 0x000fe4000f8e00ff */
[----:B------:R-:W-:Y:S03]  /*4530*/  USHF.R.U32.HI UR8, URZ, UR41, UR5 ;  /* 0x00000029ff087299 */ /* 0x000fe60008011605 */
[----:B------:R-:W-:Y:S02]  /*4540*/  UMOV UR5, UR17 ;  /* 0x0000001100057c82 */ /* 0x000fe40008000000 */
[----:B------:R-:W-:Y:S03]  /*4550*/  @UP1 USHF.R.U32.HI UR4, URZ, UR23, UR5 ;  /* 0x00000017ff041299 */ /* 0x000fe60008011605 */
[----:B------:R-:W-:Y:S01]  /*4560*/  UMOV UR5, UR19 ;  /* 0x0000001300057c82 */ /* 0x000fe20008000000 */
[----:B------:R-:W-:Y:S02]  /*4570*/  UIMAD UR4, UR15, UR4, URZ ;  /* 0x000000040f0472a4 */ /* 0x000fe4000f8e02ff */
[----:B------:R-:W-:Y:S02]  /*4580*/  @UP1 USHF.R.U32.HI UR7, URZ, UR23, UR5 ;  /* 0x00000017ff071299 */ /* 0x000fe40008011605 */
[----:B------:R-:W-:Y:S02]  /*4590*/  USEL UR5, UR14, UR8, !UP0 ;  /* 0x000000080e057287 */ /* 0x000fe4000c000000 */
[----:B------:R-:W-:Y:S02]  /*45a0*/  UIMAD UR8, UR15, UR7, URZ ;  /* 0x000000070f0872a4 */ /* 0x000fe4000f8e02ff */
[----:B------:R-:W-:Y:S03]  /*45b0*/  UISETP.GE.AND UP0, UPT, UR6, UR4, UPT ;  /* 0x000000040600728c */ /* 0x000fe6000bf06270 */
[----:B------:R-:W-:Y:S01]  /*45c0*/  UMOV UR4, UR11 ;  /* 0x0000000b00047c82 */ /* 0x000fe20008000000 */
[----:B------:R-:W-:Y:S02]  /*45d0*/  UISETP.GE.OR UP0, UPT, UR5, UR8, UP0 ;  /* 0x000000080500728c */ /* 0x000fe40008706670 */
[----:B------:R-:W-:Y:S02]  /*45e0*/  USHF.R.U32.HI UR4, URZ, UR23, UR4 ;  /* 0x00000017ff047299 */ /* 0x000fe40008011604 */
[----:B------:R-:W-:Y:S02]  /*45f0*/  UIMAD.WIDE.U32 UR8, UR5, UR22, URZ ;  /* 0x00000016050872a5 */ /* 0x000fe4000f8e00ff */
[----:B------:R-:W-:Y:S04]  /*4600*/  USEL UR10, UR6, UR4, !UP1 ;  /* 0x00000004060a7287 */ /* 0x000fe8000c800000 */
[----:B------:R-:W-:Y:S01]  /*4610*/  UIADD3 UR11, UPT, UPT, -UR10, URZ, URZ ;  /* 0x000000ff0a0b7290 */ /* 0x000fe2000fffe1ff */
[----:B------:R-:W-:Y:S02]  /*4620*/  @!UP0 UMOV UR4, UR9 ;  /* 0x0000000900048c82 */ /* 0x000fe40008000000 */
[----:B------:R-:W-:Y:S02]  /*4630*/  @!UP0 USHF.R.U32.HI UR4, URZ, UR23, UR4 ;  /* 0x00000017ff048299 */ /* 0x000fe40008011604 */
[----:B------:R-:W-:Y:S02]  /*4640*/  UIMAD UR8, UR15, UR11, UR6 ;  /* 0x0000000b0f0872a4 */ /* 0x000fe4000f8e0206 */
[----:B------:R-:W-:Y:S02]  /*4650*/  @!UP0 USEL UR4, UR5, UR4, !UP1 ;  /* 0x0000000405048287 */ /* 0x000fe4000c800000 */
[----:B------:R-:W-:Y:S02]  /*4660*/  UISETP.NE.AND UP1, UPT, UR20, URZ, UPT ;  /* 0x000000ff1400728c */ /* 0x000fe4000bf25270 */
[----:B------:R-:W-:Y:S02]  /*4670*/  @!UP0 UIMAD UR7, UR7, UR8, UR4 ;  /* 0x00000008070782a4 */ /* 0x000fe4000f8e0204 */
[----:B------:R-:W-:Y:S02]  /*4680*/  @!UP0 UIADD3 UR9, UPT, UPT, UR10, -UR4, URZ ;  /* 0x800000040a098290 */ /* 0x000fe4000fffe0ff */
[----:B------:R-:W-:Y:S02]  /*4690*/  UIADD3 UR8, UPT, UPT, -UR6, URZ, URZ ;  /* 0x000000ff06087290 */ /* 0x000fe4000fffe1ff */
[----:B------:R-:W-:Y:S02]  /*46a0*/  UIADD3 UR4, UPT, UPT, -UR5, URZ, URZ ;  /* 0x000000ff05047290 */ /* 0x000fe4000fffe1ff */
[----:B------:R-:W-:Y:S03]  /*46b0*/  @!UP0 UIMAD UR6, UR9, UR15, UR5 ;  /* 0x0000000f090682a4 */ /* 0x000fe6000f8e0205 */
[----:B------:R-:W-:Y:S01]  /*46c0*/  @!UP0 UMOV UR5, UR7 ;  /* 0x0000000700058c82 */ /* 0x000fe20008000000 */
[----:B------:R-:W-:Y:S02]  /*46d0*/  UIMAD UR7, UR21, UR4, UR14 ;  /* 0x00000004150772a4 */ /* 0x000fe4000f8e020e */
[----:B------:R-:W-:Y:S02]  /*46e0*/  UIMAD UR4, UR42, UR8, UR13 ;  /* 0x000000082a0472a4 */ /* 0x000fe4000f8e020d */
[----:B------:R-:W-:Y:S02]  /*46f0*/  UIMAD UR14, UR5, UR21, UR7 ;  /* 0x00000015050e72a4 */ /* 0x000fe4000f8e0207 */
[----:B------:R-:W-:Y:S11]  /*4700*/  UIMAD UR13, UR6, UR42, UR4 ;  /* 0x0000002a060d72a4 */ /* 0x000ff6000f8e0204 */
[----:B------:R-:W-:Y:S01]  /*4710*/  @!UPT UIADD3 URZ, UPT, UPT, URZ, URZ, URZ ;  /* 0x000000fffffff290 */ /* 0x000fe2000fffe0ff */
.L_x_79:
[----:B------:R-:W3:Y:S01]  /*4720*/  @!UP4 LDCU.128 UR8, c[0x0][0xb10] ;  /* 0x00016200ff08c7ac */ /* 0x000ee20008000c00 */
[----:B------:R-:W-:Y:S02]  /*4730*/  ISETP.NE.U32.AND P0, PT, RZ, UR38, PT ;  /* 0x00000026ff007c0c */ /* 0x000fe4000bf05070 */
[----:B------:R-:W-:Y:S02]  /*4740*/  SHF.L.U32 R4, R9, 0x1f, RZ ;  /* 0x0000001f09047819 */ /* 0x000fe400000006ff */
[----:B------:R-:W-:Y:S01]  /*4750*/  ISETP.NE.AND.EX P0, PT, RZ, UR39, PT, P0 ;  /* 0x00000027ff007c0c */ /* 0x000fe2000bf05300 */
[----:B------:R-:W4:Y:S01]  /*4760*/  @!UP4 LDCU UR5, c[0x0][0xb0c] ;  /* 0x00016180ff05c7ac */ /* 0x000f220008000800 */
[----:B---3--:R-:W-:Y:S07]  /*4770*/  UIMAD.WIDE.U32 UR6, UR14, UR8, URZ ;  /* 0x000000080e0672a5 */ /* 0x008fee000f8e00ff */
[----:B------:R-:W-:Y:S01]  /*4780*/  @!UP4 UMOV UR4, UR7 ;  /* 0x000000070004cc82 */ /* 0x000fe20008000000 */
[----:B----4-:R-:W-:Y:S02]  /*4790*/  @!UP4 UISETP.NE.AND UP0, UPT, UR5, 0x1, UPT ;  /* 0x000000010500c88c */ /* 0x010fe4000bf05270 */
[----:B------:R-:W-:Y:S02]  /*47a0*/  @!UP4 USHF.R.U32.HI UR4, URZ, UR9, UR4 ;  /* 0x00000009ff04c299 */ /* 0x000fe40008011604 */
[----:B------:R-:W-:Y:S02]  /*47b0*/  UIMAD.WIDE.U32 UR6, UR13, UR11, URZ ;  /* 0x0000000b0d0672a5 */ /* 0x000fe4000f8e00ff */
[----:B------:R-:W-:Y:S02]  /*47c0*/  @!UP4 USEL UR8, UR14, UR4, !UP0 ;  /* 0x000000040e08c287 */ /* 0x000fe4000c000000 */
[----:B------:R-:W-:Y:S03]  /*47d0*/  @!UP4 UISETP.NE.AND UP0, UPT, UR10, 0x1, UPT ;  /* 0x000000010a00c88c */ /* 0x000fe6000bf05270 */
[----:B------:R-:W-:Y:S02]  /*47e0*/  @!UP4 UMOV UR6, UR7 ;  /* 0x000000070006cc82 */ /* 0x000fe40008000000 */
[----:B------:R-:W3:Y:S02]  /*47f0*/  @!UP4 LDCU UR4, c[0x0][0xb20] ;  /* 0x00016400ff04c7ac */ /* 0x000ee40008000800 */
[----:B---3--:R-:W-:Y:S04]  /*4800*/  @!UP4 USHF.R.U32.HI UR6, URZ, UR4, UR6 ;  /* 0x00000004ff06c299 */ /* 0x008fe80008011606 */
[----:B------:R-:W-:Y:S04]  /*4810*/  @!UP4 USEL UR6, UR13, UR6, !UP0 ;  /* 0x000000060d06c287 */ /* 0x000fe8000c000000 */
[----:B------:R-:W-:Y:S02]  /*4820*/  @!UP4 UIADD3 UR4, UPT, UPT, -UR8, UR6, URZ ;  /* 0x000000060804c290 */ /* 0x000fe4000fffe1ff */
[----:B------:R-:W-:Y:S02]  /*4830*/  @!UP4 UIADD3 UR6, UPT, UPT, UR8, -UR6, URZ ;  /* 0x800000060806c290 */ /* 0x000fe4000fffe0ff */
[----:B------:R-:W-:Y:S02]  /*4840*/  @!UP4 UIMAD UR14, UR4, UR5, UR14 ;  /* 0x00000005040ec2a4 */ /* 0x000fe4000f8e020e */
[----:B------:R-:W-:Y:S01]  /*4850*/  @!UP4 UIMAD UR13, UR6, UR10, UR13 ;  /* 0x0000000a060dc2a4 */ /* 0x000fe2000f8e020d */
[----:B------:R-:W-:Y:S11]  /*4860*/  BRA.U UP1, `(.L_x_80) ;  /* 0x0000000101107547 */ /* 0x000ff6000b800000 */
[----:B-1----:R-:W-:Y:S04]  /*4870*/  MOV R0, UR50 ;  /* 0x0000003200007c02 */ /* 0x002fe80008000f00 */
[----:B------:R-:W-:Y:S04]  /*4880*/  SHF.L.U32 R0, R0, 0x1f, RZ ;  /* 0x0000001f00007819 */ /* 0x000fe800000006ff */
[----:B------:R-:W1:Y:S02]  /*4890*/  SYNCS.PHASECHK.TRANS64.TRYWAIT P1, [UR29+0x108], R0 ;  /* 0x00010800ff0075a7 */ /* 0x000e64000802111d */
[----:B-1----:R-:W-:Y:S05]  /*48a0*/  @!P1 BRA `(.L_x_81) ;  /* 0x0000007c00b09947 */ /* 0x002fea0003800000 */
.L_x_80:
[----:B------:R-:W-:Y:S05]  /*48b0*/  BRA.U !UP6, `(.L_x_82) ;  /* 0x000000010e407547 */ /* 0x000fea000b800000 */
[----:B------:R-:W-:Y:S01]  /*48c0*/  UPLOP3.LUT UP2, UPT, UPT, UPT, UP5, 0x80, 0x8 ;  /* 0x000000000008789c */ /* 0x000fe20003f4f050 */
[----:B-1----:R-:W-:Y:S01]  /*48d0*/  HFMA2 R0, -RZ, RZ, 0, 5.9604644775390625e-08 ;  /* 0x00000001ff007431 */ /* 0x002fe200000001ff */
[----:B------:R-:W1:Y:S04]  /*48e0*/  LDCU.64 UR8, c[0x0][0x358] ;  /* 0x00006b00ff0877ac */ /* 0x000e680008000a00 */
[----:B------:R-:W-:Y:S05]  /*48f0*/  PLOP3.LUT P1, PT, PT, PT, UP2, 0x80, 0x8 ;  /* 0x000000000008781c */ /* 0x000fea0003f2f028 */
[----:B------:R-:W3:Y:S01]  /*4900*/  @UP2 LDCU.64 UR4, c[0x0][0x888] ;  /* 0x00011100ff0427ac */ /* 0x000ee20008000a00 */
[----:B------:R-:W-:Y:S07]  /*4910*/  @UP2 UIMAD UR6, UR36, UR38, URZ ;  /* 0x00000026240622a4 */ /* 0x000fee000f8e02ff */
[----:B------:R-:W-:Y:S01]  /*4920*/  @P1 PRMT R5, R0, 0x7610, R5 ;  /* 0x0000761000051816 */ /* 0x000fe20000000005 */
[----:B---3--:R-:W-:Y:S06]  /*4930*/  @UP2 UIMAD.WIDE UR4, UR6, 0x4, UR4 ;  /* 0x00000004060428a5 */ /* 0x008fec000f8e0204 */
[----:B------:R-:W-:Y:S02]  /*4940*/  IMAD.U32 R2, RZ, RZ, UR4 ;  /* 0x00000004ff027e24 */ /* 0x000fe4000f8e00ff */
[----:B------:R-:W-:Y:S03]  /*4950*/  IMAD.U32 R3, RZ, RZ, UR5 ;  /* 0x00000005ff037e24 */ /* 0x000fe6000f8e00ff */
[----:B------:R-:W3:Y:S02]  /*4960*/  @!UP2 LDCU UR4, c[0x0][0x880] ;  /* 0x00011000ff04a7ac */ /* 0x000ee40008000800 */
[----:B-1---5:R1:W5:Y:S02]  /*4970*/  @P1 LDG.E R219, desc[UR8][R2.64] ;  /* 0x0000000802db1981 */ /* 0x022364000c1e1900 */
[----:B-1----:R-:W-:Y:S05]  /*4980*/  IMAD.MOV.U32 R2, RZ, RZ, 0x1 ;  /* 0x00000001ff027424 */ /* 0x002fea00078e00ff */
[----:B------:R-:W-:Y:S05]  /*4990*/  @!P1 PRMT R5, R2, 0x7610, R5 ;  /* 0x0000761002059816 */ /* 0x000fea0000000005 */
[----:B------:R4:W-:Y:S02]  /*49a0*/  STL.S16 [R1+0x60], R5 ;  /* 0x0000600501007387 */ /* 0x0009e40000100600 */
[----:B---34-:R-:W-:Y:S07]  /*49b0*/  @!P1 MOV R219, UR4 ;  /* 0x0000000400db9c02 */ /* 0x018fee0008000f00 */
.L_x_82:
[----:B-----5:R-:W-:Y:S01]  /*49c0*/  @!P0 FSETP.EQ.AND P2, PT, R219, RZ, PT ;  /* 0x000000ffdb00820b */ /* 0x020fe20003f42000 */
[----:B------:R-:W-:Y:S01]  /*49d0*/  @!UPT UIADD3 URZ, UPT, UPT, URZ, URZ, URZ ;  /* 0x000000fffffff290 */ /* 0x000fe2000fffe0ff */
[----:B------:R-:W-:Y:S11]  /*49e0*/  @!P0 BRA `(.L_x_83) ;  /* 0x00000000001c8947 */ /* 0x000ff60003800000 */
[----:B------:R-:W-:Y:S01]  /*49f0*/  PLOP3.LUT P2, PT, PT, PT, UP2, 0x80, 0x8 ;  /* 0x000000000008781c */ /* 0x000fe20003f4f028 */
[----:B-1----:R-:W3:Y:S03]  /*4a00*/  LDL R0, [R1+0x60] ;  /* 0x0000600001007983 */ /* 0x002ee60000100800 */
[----:B------:R-:W-:Y:S02]  /*4a10*/  PLOP3.LUT P2, PT, P2, PT, PT, 0x8, 0x80 ;  /* 0x000000000080781c */ /* 0x000fe4000174e170 */
[----:B---3--:R-:W-:Y:S11]  /*4a20*/  LOP3.LUT P0, RZ, R0, 0xff, RZ, 0xc0, !PT ;  /* 0x000000ff00ff7812 */ /* 0x008ff6000780c0ff */
[----:B------:R-:W-:Y:S02]  /*4a30*/  @!UPT UIADD3 URZ, UPT, UPT, URZ, URZ, URZ ;  /* 0x000000fffffff290 */ /* 0x000fe4000fffe0ff */
[----:B------:R-:W-:Y:S11]  /*4a40*/  @P0 FSETP.EQ.AND P2, PT, R219, RZ, PT ;  /* 0x000000ffdb00020b */ /* 0x000ff60003f42000 */
[----:B------:R-:W-:Y:S02]  /*4a50*/  @!UPT UIADD3 URZ, UPT, UPT, URZ, URZ, URZ ;  /* 0x000000fffffff290 */ /* 0x000fe4000fffe0ff */
.L_x_83:
[----:B------:R-:W3:Y:S01]  /*4a60*/  SYNCS.PHASECHK.TRANS64.TRYWAIT P0, [UR29+0xf8], R4 ;  /* 0x0000f804ff0075a7 */ /* 0x000ee2000800111d */
[----:B------:R-:W-:Y:S02]  /*4a70*/  ELECT P1, URZ, PT ;  /* 0x0000000000ff782f */ /* 0x000fe40003820000 */
[----:B-1----:R-:W-:Y:S01]  /*4a80*/  IADD3 R0, PT, PT, R8, 0x1, RZ ;  /* 0x0000000108007810 */ /* 0x002fe20007ffe0ff */
[----:B---3--:R-:W-:Y:S10]  /*4a90*/  @!P0 BRA `(.L_x_84) ;  /* 0x0000007c004c8947 */ /* 0x008ff40003800000 */
.L_x_158:
[----:B------:R-:W-:Y:S01]  /*4aa0*/  PLOP3.LUT P1, PT, P2, P1, PT, 0xf2, 0x2f ;  /* 0x00000000002f781c */ /* 0x000fe20001723e72 */
[----:B------:R-:W-:Y:S01]  /*4ab0*/  UMOV UR6, 0x0 ;  /* 0x0000000000067882 */ /* 0x000fe20000000000 */
[----:B------:R-:W-:Y:S01]  /*4ac0*/  UMOV UR7, 0x10000000 ;  /* 0x1000000000077882 */ /* 0x000fe20000000000 */
[----:B------:R-:W-:Y:S01]  /*4ad0*/  UMOV UR12, UR36 ;  /* 0x00000024000c7c82 */ /* 0x000fe20008000000 */
[----:B------:R-:W-:Y:S01]  /*4ae0*/  UMOV UR20, UR36 ;  /* 0x0000002400147c82 */ /* 0x000fe20008000000 */
[----:B------:R-:W-:Y:S01]  /*4af0*/  UMOV UR28, UR36 ;  /* 0x00000024001c7c82 */ /* 0x000fe20008000000 */
[C---:B------:R-:W-:Y:S02]  /*4b00*/  ISETP.NE.AND P0, PT, R0.reuse, 0x2, PT ;  /* 0x000000020000780c */ /* 0x040fe40003f05270 */
[----:B------:R-:W-:Y:S02]  /*4b10*/  LOP3.LUT R9, R9, 0x1, RZ, 0x3c, !PT ;  /* 0x0000000109097812 */ /* 0x000fe400078e3cff */
[----:B-1----:R-:W-:Y:S02]  /*4b20*/  SEL R2, RZ, 0x1, P0 ;  /* 0x00000001ff027807 */ /* 0x002fe40000000000 */
[----:B------:R-:W-:Y:S01]  /*4b30*/  SEL R8, R0, RZ, P0 ;  /* 0x000000ff00087207 */ /* 0x000fe20000000000 */
[----:B------:R-:W-:Y:S01]  /*4b40*/  VOTEU.ALL UP0, P1 ;  /* 0x0000000000ff7886 */ /* 0x000fe20000800000 */
[----:B------:R-:W-:Y:S04]  /*4b50*/  LOP3.LUT R10, R10, R2, RZ, 0x3c, !PT ;  /* 0x000000020a0a7212 */ /* 0x000fe800078e3cff */
[----:B------:R-:W-:Y:S02]  /*4b60*/  @!UP0 UIADD3 UR4, UP1, UPT, UR52, 0x580, URZ ;  /* 0x0000058034048890 */ /* 0x000fe4000ff3e0ff */
[----:B------:R-:W-:Y:S02]  /*4b70*/  @!UP0 USHF.L.U32 UR35, UR46, 0x7, URZ ;  /* 0x000000072e238899 */ /* 0x000fe400080006ff */
[----:B------:R-:W-:Y:S02]  /*4b80*/  @!UP0 UIADD3.X UR5, UPT, UPT, URZ, UR53, URZ, UP1, !UPT ;  /* 0x00000035ff058290 */ /* 0x000fe40008ffe4ff */
[----:B------:R-:W-:Y:S02]  /*4b90*/  @!UP0 UIMAD UR34, UR47, 0xe0, URZ ;  /* 0x000000e02f2288a4 */ /* 0x000fe4000f8e02ff */
[----:B------:R-:W-:Y:S02]  /*4ba0*/  @!UP0 UIADD3 UR32, UPT, UPT, UR29, 0x200, URZ ;  /* 0x000002001d208890 */ /* 0x000fe4000fffe0ff */
[----:B------:R-:W-:Y:S01]  /*4bb0*/  @!UP0 UIADD3 UR33, UPT, UPT, UR29, 0xf0, URZ ;  /* 0x000000f01d218890 */ /* 0x000fe2000fffe0ff */
[----:B------:R-:W-:Y:S01]  /*4bc0*/  VOTEU.ALL UP1, P1 ;  /* 0x0000000000ff7886 */ /* 0x000fe20000820000 */
[----:B------:R-:W-:Y:S02]  /*4bd0*/  @!UP0 UIADD3 UR8, UPT, UPT, UR29, 0x1200, URZ ;  /* 0x000012001d088890 */ /* 0x000fe4000fffe0ff */
[----:B------:R-:W-:Y:S03]  /*4be0*/  @!UP0 UIADD3 UR10, UPT, UPT, UR34, 0x20, URZ ;  /* 0x00000020220a8890 */ /* 0x000fe6000fffe0ff */
[----:B------:R-:W-:Y:S01]  /*4bf0*/  UMOV UR9, UR33 ;  /* 0x0000002100097c82 */ /* 0x000fe20008000000 */
[----:B------:R-:W-:Y:S01]  /*4c00*/  UMOV UR11, UR35 ;  /* 0x00000023000b7c82 */ /* 0x000fe20008000000 */
[----:B------:R1:W-:Y:S01]  /*4c10*/  @!UP1 UTMALDG.3D [UR32], [UR4], desc[UR6] ;  /* 0x00000620040095b4 */ /* 0x0003e20008011000 */
[----:B------:R-:W-:Y:S01]  /*4c20*/  VOTEU.ALL UP1, P1 ;  /* 0x0000000000ff7886 */ /* 0x000fe20000820000 */
[----:B------:R-:W-:Y:S02]  /*4c30*/  @!UP0 UIADD3 UR16, UPT, UPT, UR29, 0x2200, URZ ;  /* 0x000022001d108890 */ /* 0x000fe4000fffe0ff */
[----:B------:R-:W-:Y:S01]  /*4c40*/  @!UP0 UIADD3 UR18, UPT, UPT, UR34, 0x40, URZ ;  /* 0x0000004022128890 */ /* 0x000fe2000fffe0ff */
        /* <DEDUP_REMOVED lines=10> */
[----:B------:R-:W-:Y:S02]  /*4cf0*/  UIADD3 UR47, UPT, UPT, UR13, UR56, URZ ;  /* 0x000000380d2f7290 */ /* 0x000fe4000fffe0ff */
[----:B------:R-:W-:Y:S02]  /*4d00*/  UIADD3 UR46, UPT, UPT, UR14, UR57, URZ ;  /* 0x000000390e2e7290 */ /* 0x000fe4000fffe0ff */
[----:B------:R-:W-:Y:S01]  /*4d10*/  @!UP1 UTMALDG.3D [UR24], [UR4], desc[UR6] ;  /* 0x00000618040095b4 */ /* 0x000fe20008011000 */
[----:B------:R-:W-:Y:S01]  /*4d20*/  VOTEU.ALL UP1, P1 ;  /* 0x0000000000ff7886 */ /* 0x000fe20000820000 */
[----:B-1----:R-:W-:Y:S01]  /*4d30*/  UMOV UR36, UR30 ;  /* 0x0000001e00247c82 */ /* 0x002fe20008000000 */
[----:B---3--:R-:W-:Y:S02]  /*4d40*/  @!UP0 UIADD3 UR8, UPT, UPT, UR29, 0x4200, URZ ;  /* 0x000042001d088890 */ /* 0x008fe4000fffe0ff */
[----:B------:R-:W-:Y:S02]  /*4d50*/  @!UP0 UIADD3 UR10, UPT, UPT, UR34, 0x80, URZ ;  /* 0x00000080220a8890 */ /* 0x000fe4000fffe0ff */
[----:B----4-:R-:W-:Y:S02]  /*4d60*/  @!UP0 UIADD3 UR16, UPT, UPT, UR29, 0x5200, URZ ;  /* 0x000052001d108890 */ /* 0x010fe4000fffe0ff */
[----:B------:R-:W-:Y:S05]  /*4d70*/  @!UP0 UIADD3 UR18, UPT, UPT, UR34, 0xa0, URZ ;  /* 0x000000a022128890 */ /* 0x000fea000fffe0ff */
[----:B------:R1:W-:Y:S01]  /*4d80*/  @!UP1 UTMALDG.3D [UR8], [UR4], desc[UR6] ;  /* 0x00000608040095b4 */ /* 0x0003e20008011000 */
[----:B------:R-:W-:Y:S02]  /*4d90*/  UPLOP3.LUT UP1, UPT, UPT, UPT, UPT, 0x80, 0x8 ;  /* 0x000000000008789c */ /* 0x000fe40003f2f070 */
[----:B-1----:R-:W-:Y:S02]  /*4da0*/  @!UP0 UIADD3 UR8, UPT, UPT, UR29, 0x6200, URZ ;  /* 0x000062001d088890 */ /* 0x002fe4000fffe0ff */
[----:B------:R-:W-:Y:S01]  /*4db0*/  @!UP0 UIADD3 UR10, UPT, UPT, UR34, 0xc0, URZ ;  /* 0x000000c0220a8890 */ /* 0x000fe2000fffe0ff */
[----:B------:R-:W-:Y:S05]  /*4dc0*/  VOTEU.ALL UP0, P1 ;  /* 0x0000000000ff7886 */ /* 0x000fea0000800000 */
[----:B------:R3:W-:Y:S01]  /*4dd0*/  @!UP0 UTMALDG.3D [UR16], [UR4], desc[UR6] ;  /* 0x00000610040085b4 */ /* 0x0007e20008011000 */
[----:B------:R-:W-:Y:S05]  /*4de0*/  VOTEU.ALL UP0, P1 ;  /* 0x0000000000ff7886 */ /* 0x000fea0000800000 */
[----:B------:R3:W-:Y:S01]  /*4df0*/  @!UP0 UTMALDG.3D [UR8], [UR4], desc[UR6] ;  /* 0x00000608040085b4 */ /* 0x0007e20008011000 */
[----:B------:R3:W-:Y:S01]  /*4e00*/  @!P1 SYNCS.ARRIVE.TRANS64.RED.A0TR RZ, [UR29+0xf0], R11 ;  /* 0x0000f00bffff99a7 */ /* 0x0007e2000830041d */
[----:B------:R-:W-:Y:S01]  /*4e10*/  SYNCS.ARRIVE.TRANS64.RED.A1T0 RZ, [UR44], RZ ;  /* 0x000000ffffff79a7 */ /* 0x000fe2000810042c */
[----:B------:R-:W-:Y:S05]  /*4e20*/  BRA.U UP3, `(.L_x_85) ;  /* 0xfffffff503007547 */ /* 0x000fea000b83ffff */
[----:B------:R-:W-:Y:S07]  /*4e30*/  MOV R2, UR29 ;  /* 0x0000001d00027c02 */ /* 0x000fee0008000f00 */
.L_x_86:
[----:B-1----:R-:W-:-:S04]  /*4e40*/  SHF.L.U32 R0, R9, 0x1f, RZ ;  /* 0x0000001f09007819 */ /* 0x002fc800000006ff */
[----:B------:R1:W4:Y:S03]  /*4e50*/  SYNCS.PHASECHK.TRANS64.TRYWAIT P0, [R2+URZ+0xf8], R0 ;  /* 0x0000f800020075a7 */ /* 0x00032600080011ff */
[----:B----4-:R-:W-:Y:S05]  /*4e60*/  @!P0 NANOSLEEP.SYNCS 0x989680 ;  /* 0x009896800000895d */ /* 0x010fea0003900000 */
[----:B------:R-:W4:Y:S02]  /*4e70*/  @!P0 SYNCS.PHASECHK.TRANS64 P0, [R2+URZ+0xf8], R0 ;  /* 0x0000f800020085a7 */ /* 0x000f2400080010ff */
[----:B--234-:R-:W-:Y:S05]  /*4e80*/  @P0 EXIT ;  /* 0x000000000000094d */ /* 0x01cfea0003800000 */
[----:B------:R-:W-:Y:S05]  /*4e90*/  BRA `(.L_x_86) ;  /* 0xfffffffc00e87947 */ /* 0x000fea000383ffff */
.L_x_77:
[----:B------:R-:W-:-:S06]  /*4ea0*/  UISETP.GE.AND UP0, UPT, UR18, 0x4, UPT ;  /* 0x000000041200788c */ /* 0x000fcc000bf06270 */
[----:B------:R-:W-:-:S13]  /*4eb0*/  PLOP3.LUT P0, PT, PT, PT, UP0, 0x80, 0x8 ;  /* 0x000000000008781c */ /* 0x000fda0003f0f008 */
[----:B-1----:R-:W-:Y:S05]  /*4ec0*/  @!P0 EXIT ;  /* 0x000000000000894d */ /* 0x002fea0003800000 */
[----:B------:R-:W-:Y:S01]  /*4ed0*/  BAR.SYNC.DEFER_BLOCKING 0x6, 0xa0 ;  /* 0x0182800000007b1d */ /* 0x000fe20000010000 */
[----:B------:R-:W-:-:S05]  /*4ee0*/  IMAD.U32 R0, R6, 0x10000, RZ ;  /* 0x0001000006007824 */ /* 0x000fca00078e00ff */
[----:B------:R-:W-:Y:S01]  /*4ef0*/  UMOV UR4, 0x400 ;  /* 0x0000040000047882 */ /* 0x000fe20000000000 */
[----:B------:R-:W-:Y:S01]  /*4f00*/  LOP3.LUT R0, R0, 0x600000, RZ, 0xc0, !PT ;  /* 0x0060000000007812 */ /* 0x000fe200078ec0ff */
[----:B------:R-:W-:Y:S01]  /*4f10*/  ULEA UR4, UR5, UR4, 0x18 ;  /* 0x0000000405047291 */ /* 0x000fe2000f8ec0ff */
[----:B------:R-:W-:Y:S01]  /*4f20*/  STL [R1+0x64], RZ ;  /* 0x000064ff01007387 */ /* 0x000fe20000100800 */
[----:B------:R-:W1:Y:S01]  /*4f30*/  LDCU UR42, c[0x0][0xb0c] ;  /* 0x00016180ff2a77ac */ /* 0x000e620008000800 */
[----:B------:R-:W2:Y:S01]  /*4f40*/  LDCU UR62, c[0x0][0xb20] ;  /* 0x00016400ff3e77ac */ /* 0x000ea20008000800 */
[----:B------:R-:W3:Y:S01]  /*4f50*/  LDCU UR39, c[0x0][0xb30] ;  /* 0x00016600ff2777ac */ /* 0x000ee20008000800 */
[----:B------:R-:W4:Y:S04]  /*4f60*/  LDCU.64 UR58, c[0x0][0x888] ;  /* 0x00011100ff3a77ac */ /* 0x000f280008000a00 */
[----:B------:R-:W1:Y:S01]  /*4f70*/  LDS R216, [UR4+0x1a0] ;  /* 0x0001a004ffd87984 */ /* 0x000e620008000800 */
[----:B------:R-:W1:Y:S01]  /*4f80*/  LDCU.64 UR40, c[0x0][0xb28] ;  /* 0x00016500ff2877ac */ /* 0x000e620008000a00 */
[----:B------:R-:W1:Y:S01]  /*4f90*/  LDCU.128 UR52, c[0x0][0xb10] ;  /* 0x00016200ff3477ac */ /* 0x000e620008000c00 */
[----:B------:R-:W-:Y:S01]  /*4fa0*/  UMOV UR43, URZ ;  /* 0x000000ff002b7c82 */ /* 0x000fe20008000000 */
[----:B------:R-:W-:Y:S01]  /*4fb0*/  UMOV UR50, URZ ;  /* 0x000000ff00327c82 */ /* 0x000fe20008000000 */
[----:B------:R-:W-:Y:S01]  /*4fc0*/  UMOV UR18, URZ ;  /* 0x000000ff00127c82 */ /* 0x000fe20008000000 */
[----:B------:R-:W-:Y:S01]  /*4fd0*/  UMOV UR49, URZ ;  /* 0x000000ff00317c82 */ /* 0x000fe20008000000 */
[----:B-1234-:R-:W-:-:S07]  /*4fe0*/  IADD3 R216, PT, PT, R216, R0, RZ ;  /* 0x00000000d8d87210 */ /* 0x01efce0007ffe0ff */
.L_x_109:
[----:B-1----:R-:W1:Y:S01]  /*4ff0*/  S2UR UR61, SR_CgaCtaId ;  /* 0x00000000003d79c3 */ /* 0x002e620000008800 */
[----:B------:R-:W-:Y:S01]  /*5000*/  UMOV UR44, 0x400 ;  /* 0x00000400002c7882 */ /* 0x000fe20000000000 */
[----:B------:R-:W-:Y:S04]  /*5010*/  MOV R0, UR49 ;  /* 0x0000003100007c02 */ /* 0x000fe80008000f00 */
[----:B------:R-:W-:Y:S01]  /*5020*/  SHF.L.U32 R0, R0, 0x1f, RZ ;  /* 0x0000001f00007819 */ /* 0x000fe200000006ff */
[----:B-1----:R-:W-:Y:S04]  /*5030*/  ULEA UR44, UR61, UR44, 0x18 ;  /* 0x0000002c3d2c7291 */ /* 0x002fe8000f8ec0ff */
[----:B------:R-:W-:Y:S09]  /*5040*/  ULEA UR4, UR18, UR44, 0x3 ;  /* 0x0000002c12047291 */ /* 0x000ff2000f8e18ff */
[----:B------:R-:W1:Y:S02]  /*5050*/  SYNCS.PHASECHK.TRANS64.TRYWAIT P0, [UR4+0x110], R0 ;  /* 0x00011000ff0075a7 */ /* 0x000e640008001104 */
[----:B-1---5:R-:W-:Y:S05]  /*5060*/  @!P0 BRA `(.L_x_87) ;  /* 0x0000007400f08947 */ /* 0x022fea0003800000 */
.L_x_160:
[----:B------:R-:W-:Y:S02]  /*5070*/  ULEA UR5, UR18, UR44, 0x4 ;  /* 0x0000002c12057291 */ /* 0x000fe4000f8e20ff */
[----:B------:R-:W-:Y:S01]  /*5080*/  UIADD3 UR4, UPT, UPT, UR4, 0x120, URZ ;  /* 0x0000012004047890 */ /* 0x000fe2000fffe0ff */
[----:B------:R-:W2:Y:S03]  /*5090*/  LDCU UR10, c[0x0][0xb24] ;  /* 0x00016480ff0a77ac */ /* 0x000ea60008000800 */
[----:B------:R-:W-:Y:S03]  /*50a0*/  UPRMT UR4, URZ, 0x654, UR4 ;  /* 0x00000654ff047896 */ /* 0x000fe60008000004 */
[----:B------:R-:W3:Y:S01]  /*50b0*/  LDS.128 R4, [UR5+0x180] ;  /* 0x00018005ff047984 */ /* 0x000ee20008000c00 */
[----:B------:R-:W-:Y:S01]  /*50c0*/  @!PT LDS RZ, [RZ] ;  /* 0x00000000fffff984 */ /* 0x000fe20000000800 */
[----:B------:R-:W-:Y:S01]  /*50d0*/  @!PT LDS RZ, [RZ] ;  /* 0x00000000fffff984 */ /* 0x000fe20000000800 */
[----:B------:R-:W-:Y:S01]  /*50e0*/  @!PT LDS RZ, [RZ] ;  /* 0x00000000fffff984 */ /* 0x000fe20000000800 */
[----:B------:R-:W-:Y:S01]  /*50f0*/  @!PT LDS RZ, [RZ] ;  /* 0x00000000fffff984 */ /* 0x000fe20000000800 */
[----:B------:R4:W-:Y:S07]  /*5100*/  MEMBAR.ALL.CTA ;  /* 0x0000000000007992 */ /* 0x0009ee0000008000 */
[----:B----4-:R-:W4:Y:S02]  /*5110*/  FENCE.VIEW.ASYNC.S ;  /* 0x00000000000073c6 */ /* 0x010f240000000000 */
[----:B----4-:R-:W-:Y:S01]  /*5120*/  SYNCS.ARRIVE.TRANS64.RED.A1T0 RZ, [UR4], RZ ;  /* 0x000000ffffff79a7 */ /* 0x010fe20008100404 */
[----:B---3--:R-:W-:Y:S11]  /*5130*/  LOP3.LUT P0, RZ, R6, 0x1, RZ, 0xc0, !PT ;  /* 0x0000000106ff7812 */ /* 0x008ff6000780c0ff */
[----:B------:R-:W-:Y:S02]  /*5140*/  @!UPT UIADD3 URZ, UPT, UPT, URZ, URZ, URZ ;  /* 0x000000fffffff290 */ /* 0x000fe4000fffe0ff */
[----:B------:R-:W-:Y:S01]  /*5150*/  VOTEU.ANY UP0, P0 ;  /* 0x0000000000ff7886 */ /* 0x000fe20000000100 */
[----:B------:R-:W-:Y:S01]  /*5160*/  PLOP3.LUT P3, PT, PT, PT, UP0, 0x80, 0x8 ;  /* 0x000000000008781c */ /* 0x000fe20003f6f008 */
[----:B------:R-:W-:Y:S01]  /*5170*/  UP2UR UR48, UPR, URZ, 0x1 ;  /* 0x00000001ff307883 */ /* 0x000fe20008000000 */
[----:B------:R-:W-:Y:S02]  /*5180*/  PLOP3.LUT P1, PT, PT, PT, UP0, 0x80, 0x8 ;  /* 0x000000000008781c */ /* 0x000fe40003f2f008 */
[----:B------:R-:W-:Y:S02]  /*5190*/  PLOP3.LUT P2, PT, PT, PT, UP0, 0x80, 0x8 ;  /* 0x000000000008781c */ /* 0x000fe40003f4f008 */
[----:B------:R-:W-:Y:S01]  /*51a0*/  PLOP3.LUT P0, PT, PT, PT, UP0, 0x80, 0x8 ;  /* 0x000000000008781c */ /* 0x000fe20003f0f008 */
[----:B--2---:R-:W-:Y:S06]  /*51b0*/  UISETP.GE.AND UP0, UPT, UR10, 0x1, UPT ;  /* 0x000000010a00788c */ /* 0x004fec000bf06270 */
[----:B-1----:R-:W-:Y:S02]  /*51c0*/  @P3 MOV R2, R4 ;  /* 0x0000000400023202 */ /* 0x002fe40000000f00 */
[----:B------:R-:W-:Y:S02]  /*51d0*/  @P1 LOP3.LUT R0, R5, 0xffff, RZ, 0xc0, !PT ;  /* 0x0000ffff05001812 */ /* 0x000fe400078ec0ff */
[----:B------:R-:W-:Y:S02]  /*51e0*/  @P2 R2UR UR38, R2 ;  /* 0x00000000022622ca */ /* 0x000fe400000e0000 */
[----:B------:R-:W-:Y:S01]  /*51f0*/  @P0 R2UR UR37, R0 ;  /* 0x00000000002502ca */ /* 0x000fe200000e0000 */
[----:B------:R-:W-:Y:S03]  /*5200*/  @!UPT UIADD3 URZ, UPT, UPT, URZ, URZ, URZ ;  /* 0x000000fffffff290 */ /* 0x000fe6000fffe0ff */
[----:B------:R-:W-:Y:S11]  /*5210*/  BRA.U !UP0, `(.L_x_88) ;  /* 0x0000000108c87547 */ /* 0x000ff6000b800000 */
[----:B------:R-:W1:Y:S01]  /*5220*/  LDCU UR7, c[0x0][0x370] ;  /* 0x00006e00ff0777ac */ /* 0x000e620008000800 */
[----:B------:R-:W2:Y:S01]  /*5230*/  LDCU UR4, c[0x0][0x374] ;  /* 0x00006e80ff0477ac */ /* 0x000ea20008000800 */
[----:B------:R-:W-:Y:S02]  /*5240*/  UISETP.NE.AND UP0, UPT, UR54, 0x1, UPT ;  /* 0x000000013600788c */ /* 0x000fe4000bf05270 */
[----:B------:R-:W-:Y:S02]  /*5250*/  UIMAD.WIDE.U32 UR12, UR37, UR55, URZ ;  /* 0x00000037250c72a5 */ /* 0x000fe4000f8e00ff */
[----:B------:R-:W-:Y:S02]  /*5260*/  UISETP.NE.AND UP1, UPT, UR42, 0x1, UPT ;  /* 0x000000012a00788c */ /* 0x000fe4000bf25270 */
[----:B------:R-:W-:Y:S02]  /*5270*/  UISETP.NE.AND UP2, UPT, UR10, 0x1, UPT ;  /* 0x000000010a00788c */ /* 0x000fe4000bf45270 */
[----:B------:R-:W-:Y:S02]  /*5280*/  UIMAD.WIDE.U32 UR16, UR38, UR52, URZ ;  /* 0x00000034261072a5 */ /* 0x000fe4000f8e00ff */
[----:B-1----:R-:W-:Y:S02]  /*5290*/  UIMAD.WIDE.U32 UR14, UR7, UR52, URZ ;  /* 0x00000034070e72a5 */ /* 0x002fe4000f8e00ff */
[----:B--2---:R-:W-:Y:S07]  /*52a0*/  UIMAD.WIDE.U32 UR8, UR4, UR55, URZ ;  /* 0x00000037040872a5 */ /* 0x004fee000f8e00ff */
[----:B------:R-:W-:Y:S02]  /*52b0*/  UMOV UR5, UR9 ;  /* 0x0000000900057c82 */ /* 0x000fe40008000000 */
[----:B------:R-:W-:Y:S03]  /*52c0*/  @UP0 USHF.R.U32.HI UR4, URZ, UR62, UR5 ;  /* 0x0000003eff040299 */ /* 0x000fe60008011605 */
[----:B------:R-:W-:Y:S01]  /*52d0*/  UMOV UR5, UR13 ;  /* 0x0000000d00057c82 */ /* 0x000fe20008000000 */
[----:B------:R-:W-:Y:S02]  /*52e0*/  UIMAD.WIDE.U32 UR8, UR4, UR40, URZ ;  /* 0x00000028040872a5 */ /* 0x000fe4000f8e00ff */
[----:B------:R-:W-:Y:S03]  /*52f0*/  USHF.R.U32.HI UR6, URZ, UR62, UR5 ;  /* 0x0000003eff067299 */ /* 0x000fe60008011605 */
[----:B------:R-:W-:Y:S01]  /*5300*/  UMOV UR5, UR15 ;  /* 0x0000000f00057c82 */ /* 0x000fe20008000000 */
[----:B------:R-:W-:Y:S02]  /*5310*/  USEL UR6, UR37, UR6, !UP0 ;  /* 0x0000000625067287 */ /* 0x000fe4000c000000 */
[----:B------:R-:W-:Y:S01]  /*5320*/  @UP1 USHF.R.U32.HI UR7, URZ, UR53, UR5 ;  /* 0x00000035ff071299 */ /* 0x000fe20008011605 */
[----:B------:R-:W-:Y:S02]  /*5330*/  UMOV UR8, UR9 ;  /* 0x0000000900087c82 */ /* 0x000fe40008000000 */
[----:B------:R-:W-:Y:S01]  /*5340*/  UMOV UR5, UR17 ;  /* 0x0000001100057c82 */ /* 0x000fe20008000000 */
[----:B------:R-:W-:Y:S02]  /*5350*/  UIMAD.WIDE.U32 UR12, UR7, UR40, URZ ;  /* 0x00000028070c72a5 */ /* 0x000fe4000f8e00ff */
[----:B------:R-:W-:Y:S02]  /*5360*/  @UP2 USHF.R.U32.HI UR4, URZ, UR41, UR8 ;  /* 0x00000029ff042299 */ /* 0x000fe40008011608 */
[----:B------:R-:W-:Y:S02]  /*5370*/  USHF.R.U32.HI UR5, URZ, UR53, UR5 ;  /* 0x00000035ff057299 */ /* 0x000fe40008011605 */
[----:B------:R-:W-:Y:S02]  /*5380*/  UIMAD UR4, UR10, UR4, URZ ;  /* 0x000000040a0472a4 */ /* 0x000fe4000f8e02ff */
[----:B------:R-:W-:Y:S02]  /*5390*/  USEL UR5, UR38, UR5, !UP1 ;  /* 0x0000000526057287 */ /* 0x000fe4000c800000 */
[----:B------:R-:W-:Y:S01]  /*53a0*/  UISETP.GE.AND UP0, UPT, UR6, UR4, UPT ;  /* 0x000000040600728c */ /* 0x000fe2000bf06270 */
[----:B------:R-:W-:Y:S01]  /*53b0*/  UMOV UR8, UR13 ;  /* 0x0000000d00087c82 */ /* 0x000fe20008000000 */
[----:B------:R-:W-:Y:S02]  /*53c0*/  UIMAD.WIDE.U32 UR12, UR6, UR40, URZ ;  /* 0x00000028060c72a5 */ /* 0x000fe4000f8e00ff */
[----:B------:R-:W-:Y:S04]  /*53d0*/  @UP2 USHF.R.U32.HI UR7, URZ, UR41, UR8 ;  /* 0x00000029ff072299 */ /* 0x000fe80008011608 */
[----:B------:R-:W-:Y:S01]  /*53e0*/  UIMAD UR8, UR10, UR7, URZ ;  /* 0x000000070a0872a4 */ /* 0x000fe2000f8e02ff */
[----:B------:R-:W-:Y:S03]  /*53f0*/  UMOV UR4, UR13 ;  /* 0x0000000d00047c82 */ /* 0x000fe60008000000 */
[----:B------:R-:W-:Y:S02]  /*5400*/  UISETP.GE.OR UP0, UPT, UR5, UR8, UP0 ;  /* 0x000000080500728c */ /* 0x000fe40008706670 */
[----:B------:R-:W-:Y:S02]  /*5410*/  USHF.R.U32.HI UR4, URZ, UR41, UR4 ;  /* 0x00000029ff047299 */ /* 0x000fe40008011604 */
[----:B------:R-:W-:Y:S02]  /*5420*/  UIMAD.WIDE.U32 UR8, UR5, UR40, URZ ;  /* 0x00000028050872a5 */ /* 0x000fe4000f8e00ff */
[----:B------:R-:W-:Y:S02]  /*5430*/  USEL UR12, UR6, UR4, !UP2 ;  /* 0x00000004060c7287 */ /* 0x000fe4000d000000 */
[----:B------:R-:W-:Y:S02]  /*5440*/  UIADD3 UR8, UPT, UPT, -UR5, URZ, URZ ;  /* 0x000000ff05087290 */ /* 0x000fe4000fffe1ff */
[----:B------:R-:W-:Y:S01]  /*5450*/  UIADD3 UR11, UPT, UPT, -UR12, URZ, URZ ;  /* 0x000000ff0c0b7290 */ /* 0x000fe2000fffe1ff */
[----:B------:R-:W-:Y:S01]  /*5460*/  @!UP0 UMOV UR4, UR9 ;  /* 0x0000000900048c82 */ /* 0x000fe20008000000 */
[----:B------:R-:W-:Y:S02]  /*5470*/  UIADD3 UR9, UPT, UPT, -UR6, URZ, URZ ;  /* 0x000000ff06097290 */ /* 0x000fe4000fffe1ff */
[----:B------:R-:W-:Y:S02]  /*5480*/  @!UP0 USHF.R.U32.HI UR4, URZ, UR41, UR4 ;  /* 0x00000029ff048299 */ /* 0x000fe40008011604 */
[----:B------:R-:W-:Y:S02]  /*5490*/  UIMAD UR11, UR10, UR11, UR6 ;  /* 0x0000000b0a0b72a4 */ /* 0x000fe4000f8e0206 */
[----:B------:R-:W-:Y:S04]  /*54a0*/  @!UP0 USEL UR4, UR5, UR4, !UP2 ;  /* 0x0000000405048287 */ /* 0x000fe8000d000000 */
[----:B------:R-:W-:Y:S02]  /*54b0*/  @!UP0 UIMAD UR11, UR7, UR11, UR4 ;  /* 0x0000000b070b82a4 */ /* 0x000fe4000f8e0204 */
[----:B------:R-:W-:Y:S02]  /*54c0*/  @!UP0 UIADD3 UR12, UPT, UPT, UR12, -UR4, URZ ;  /* 0x800000040c0c8290 */ /* 0x000fe4000fffe0ff */
[----:B------:R-:W-:Y:S02]  /*54d0*/  UIMAD UR7, UR42, UR8, UR38 ;  /* 0x000000082a0772a4 */ /* 0x000fe4000f8e0226 */
[----:B------:R-:W-:Y:S02]  /*54e0*/  @!UP0 UIMAD UR6, UR12, UR10, UR5 ;  /* 0x0000000a0c0682a4 */ /* 0x000fe4000f8e0205 */
[----:B------:R-:W-:Y:S01]  /*54f0*/  UIMAD UR4, UR54, UR9, UR37 ;  /* 0x00000009360472a4 */ /* 0x000fe2000f8e0225 */
[----:B------:R-:W-:Y:S02]  /*5500*/  @!UP0 UMOV UR5, UR11 ;  /* 0x0000000b00058c82 */ /* 0x000fe40008000000 */
[----:B------:R-:W-:Y:S02]  /*5510*/  UIMAD UR38, UR5, UR42, UR7 ;  /* 0x0000002a052672a4 */ /* 0x000fe4000f8e0207 */
[----:B------:R-:W-:Y:S11]  /*5520*/  UIMAD UR37, UR6, UR54, UR4 ;  /* 0x00000036062572a4 */ /* 0x000ff6000f8e0204 */
[----:B------:R-:W-:Y:S01]  /*5530*/  @!UPT UIADD3 URZ, UPT, UPT, URZ, URZ, URZ ;  /* 0x000000fffffff290 */ /* 0x000fe2000fffe0ff */
.L_x_88:
[----:B------:R-:W-:Y:S02]  /*5540*/  UISETP.NE.AND UP0, UPT, UR39, 0x1, UPT ;  /* 0x000000012700788c */ /* 0x000fe4000bf05270 */
[----:B------:R-:W-:Y:S02]  /*5550*/  UISETP.NE.AND UP1, UPT, UR48, URZ, UPT ;  /* 0x000000ff3000728c */ /* 0x000fe4000bf25270 */
[----:B------:R-:W-:Y:S04]  /*5560*/  UIADD3 UR45, UPT, UPT, UR18, 0x1, URZ ;  /* 0x00000001122d7890 */ /* 0x000fe8000fffe0ff */
[----:B------:R-:W-:Y:S02]  /*5570*/  PLOP3.LUT P1, PT, PT, PT, UP1, 0x80, 0x8 ;  /* 0x000000000008781c */ /* 0x000fe40003f2f018 */
[----:B------:R-:W-:Y:S01]  /*5580*/  PLOP3.LUT P0, PT, PT, PT, UP1, 0x80, 0x8 ;  /* 0x000000000008781c */ /* 0x000fe20003f0f018 */
[----:B------:R-:W1:Y:S01]  /*5590*/  @!UP0 LDCU.128 UR12, c[0x0][0xb10] ;  /* 0x00016200ff0c87ac */ /* 0x000e620008000c00 */
[----:B------:R-:W2:Y:S09]  /*55a0*/  @!UP0 LDCU UR5, c[0x0][0xb0c] ;  /* 0x00016180ff0587ac */ /* 0x000eb20008000800 */
[----:B------:R-:W-:Y:S01]  /*55b0*/  @P1 SHF.R.U32.HI R4, RZ, 0x10, R5 ;  /* 0x00000010ff041819 */ /* 0x000fe20000011605 */
[----:B------:R-:W3:Y:S03]  /*55c0*/  @!UP0 LDCU UR10, c[0x0][0xb20] ;  /* 0x00016400ff0a87ac */ /* 0x000ee60008000800 */
[----:B------:R-:W-:Y:S01]  /*55d0*/  @P0 R2UR UR51, R4 ;  /* 0x00000000043302ca */ /* 0x000fe200000e0000 */
[----:B-1----:R-:W-:Y:S02]  /*55e0*/  UIMAD.WIDE.U32 UR8, UR38, UR12, URZ ;  /* 0x0000000c260872a5 */ /* 0x002fe4000f8e00ff */
[----:B------:R-:W-:Y:S02]  /*55f0*/  UIMAD.WIDE.U32 UR6, UR37, UR15, URZ ;  /* 0x0000000f250672a5 */ /* 0x000fe4000f8e00ff */
[----:B------:R-:W-:Y:S03]  /*5600*/  @!UP0 UISETP.NE.AND UP1, UPT, UR14, 0x1, UPT ;  /* 0x000000010e00888c */ /* 0x000fe6000bf25270 */
[----:B------:R-:W-:Y:S01]  /*5610*/  @!UP0 UMOV UR4, UR9 ;  /* 0x0000000900048c82 */ /* 0x000fe20008000000 */
[----:B--2---:R-:W-:Y:S02]  /*5620*/  @!UP0 UISETP.NE.AND UP2, UPT, UR5, 0x1, UPT ;  /* 0x000000010500888c */ /* 0x004fe4000bf45270 */
[----:B------:R-:W-:Y:S01]  /*5630*/  @!UP0 USHF.R.U32.HI UR4, URZ, UR13, UR4 ;  /* 0x0000000dff048299 */ /* 0x000fe20008011604 */
[----:B------:R-:W-:Y:S02]  /*5640*/  @!UP0 UMOV UR6, UR7 ;  /* 0x0000000700068c82 */ /* 0x000fe40008000000 */
[----:B---3--:R-:W-:Y:S02]  /*5650*/  @!UP0 USHF.R.U32.HI UR6, URZ, UR10, UR6 ;  /* 0x0000000aff068299 */ /* 0x008fe40008011606 */
[----:B------:R-:W-:Y:S02]  /*5660*/  @!UP0 USEL UR7, UR38, UR4, !UP2 ;  /* 0x0000000426078287 */ /* 0x000fe4000d000000 */
[----:B------:R-:W-:Y:S04]  /*5670*/  @!UP0 USEL UR6, UR37, UR6, !UP1 ;  /* 0x0000000625068287 */ /* 0x000fe8000c800000 */
[----:B------:R-:W-:Y:S02]  /*5680*/  @!UP0 UIADD3 UR4, UPT, UPT, -UR7, UR6, URZ ;  /* 0x0000000607048290 */ /* 0x000fe4000fffe1ff */
[----:B------:R-:W-:Y:S02]  /*5690*/  @!UP0 UIADD3 UR6, UPT, UPT, UR7, -UR6, URZ ;  /* 0x8000000607068290 */ /* 0x000fe4000fffe0ff */
[----:B------:R-:W-:Y:S02]  /*56a0*/  UIADD3 UR7, UPT, UPT, UR44, 0x200, URZ ;  /* 0x000002002c077890 */ /* 0x000fe4000fffe0ff */
[----:B------:R-:W-:Y:S02]  /*56b0*/  @!UP0 UIMAD UR38, UR4, UR5, UR38 ;  /* 0x00000005042682a4 */ /* 0x000fe4000f8e0226 */
[----:B------:R-:W-:Y:S02]  /*56c0*/  @!UP0 UIMAD UR37, UR6, UR14, UR37 ;  /* 0x0000000e062582a4 */ /* 0x000fe4000f8e0225 */
[----:B------:R-:W-:Y:S09]  /*56d0*/  ULOP3.LUT UP0, URZ, UR7, 0x90, URZ, 0xc0, !UPT ;  /* 0x0000009007ff7892 */ /* 0x000ff2000f80c0ff */
[----:B------:R-:W-:Y:S05]  /*56e0*/  BRA.U !UP0, `(.L_x_89) ;  /* 0x0000000108407547 */ /* 0x000fea000b800000 */
[----:B------:R-:W1:Y:S01]  /*56f0*/  LDCU.64 UR8, c[0x4][0x80] ;  /* 0x01001000ff0877ac */ /* 0x000e620008000a00 */
[----:B------:R-:W-:Y:S01]  /*5700*/  MOV R0, 0x0 ;  /* 0x0000000000007802 */ /* 0x000fe20000000f00 */
[----:B------:R-:W-:Y:S02]  /*5710*/  HFMA2 R12, -RZ, RZ, 0, 5.9604644775390625e-08 ;  /* 0x00000001ff0c7431 */ /* 0x000fe400000001ff */
[----:B------:R-:W-:Y:S01]  /*5720*/  IMAD.MOV.U32 R8, RZ, RZ, 0x70 ;  /* 0x00000070ff087424 */ /* 0x000fe200078e00ff */
[----:B------:R2:W3:Y:S01]  /*5730*/  LDC.64 R2, c[0x4][R0] ;  /* 0x0100000000027b82 */ /* 0x0004e20000000a00 */
[----:B------:R-:W4:Y:S01]  /*5740*/  LDCU.64 UR6, c[0x4][0x88] ;  /* 0x01001100ff0677ac */ /* 0x000f220008000a00 */
[----:B------:R-:W-:Y:S01]  /*5750*/  IMAD.MOV.U32 R13, RZ, RZ, RZ ;  /* 0x000000ffff0d7224 */ /* 0x000fe200078e00ff */
[----:B------:R-:W2:Y:S01]  /*5760*/  LDCU.64 UR4, c[0x4][0x8] ;  /* 0x01000100ff0477ac */ /* 0x000ea20008000a00 */
[----:B-1----:R-:W-:Y:S01]  /*5770*/  MOV R5, UR9 ;  /* 0x0000000900057c02 */ /* 0x002fe20008000f00 */
[----:B------:R-:W-:Y:S01]  /*5780*/  IMAD.U32 R4, RZ, RZ, UR8 ;  /* 0x00000008ff047e24 */ /* 0x000fe2000f8e00ff */
[----:B----4-:R-:W-:Y:S01]  /*5790*/  MOV R7, UR7 ;  /* 0x0000000700077c02 */ /* 0x010fe20008000f00 */
[----:B------:R-:W-:Y:S01]  /*57a0*/  IMAD.U32 R6, RZ, RZ, UR6 ;  /* 0x00000006ff067e24 */ /* 0x000fe2000f8e00ff */
[----:B--2---:R-:W-:Y:S01]  /*57b0*/  MOV R11, UR5 ;  /* 0x00000005000b7c02 */ /* 0x004fe20008000f00 */
[----:B------:R-:W-:Y:S02]  /*57c0*/  IMAD.U32 R10, RZ, RZ, UR4 ;  /* 0x00000004ff0a7e24 */ /* 0x000fe4000f8e00ff */
[----:B------:R-:W-:Y:S07]  /*57d0*/  LEPC R20, `(.L_x_89) ;  /* 0x000000001014794e */ /* 0x000fee0000000000 */
[----:B---3-5:R-:W-:Y:S05]  /*57e0*/  CALL.ABS.NOINC R2 ;  /* 0x0000000002007343 */ /* 0x028fea0003c00000 */
.L_x_89:
[----:B------:R-:W-:Y:S04]  /*57f0*/  UIADD3 UR4, UPT, UPT, UR44, 0x7200, URZ ;  /* 0x000072002c047890 */ /* 0x000fe8000fffe0ff */
        /* <DEDUP_REMOVED lines=18> */
.L_x_90:
[----:B------:R-:W-:Y:S01]  /*5920*/  PLOP3.LUT P1, PT, PT, PT, PT, 0x8, 0x80 ;  /* 0x000000000080781c */ /* 0x000fe20003f2e170 */
[----:B------:R-:W-:Y:S01]  /*5930*/  UISETP.NE.AND UP1, UPT, UR60, URZ, UPT ;  /* 0x000000ff3c00728c */ /* 0x000fe2000bf25270 */
[----:B------:R1:W5:Y:S01]  /*5940*/  LDL R16, [R1+0x60] ;  /* 0x0000600001107983 */ /* 0x0003620000100800 */
[----:B------:R-:W2:Y:S04]  /*5950*/  LDC.64 R4, c[0x0][0x890] ;  /* 0x00022400ff047b82 */ /* 0x000ea80000000a00 */
[----:B------:R-:W-:Y:S04]  /*5960*/  PLOP3.LUT P0, PT, PT, PT, UP1, 0x80, 0x8 ;  /* 0x000000000008781c */ /* 0x000fe80003f0f018 */
[----:B------:R-:W3:Y:S01]  /*5970*/  LDC.64 R6, c[0x0][0x8b0] ;  /* 0x00022c00ff067b82 */ /* 0x000ee20000000a00 */
[----:B------:R-:W4:Y:S01]  /*5980*/  @UP1 LDCU.64 UR4, c[0x0][0x888] ;  /* 0x00011100ff0417ac */ /* 0x000f220008000a00 */
[----:B--2---:R-:W-:Y:S01]  /*5990*/  ISETP.NE.U32.AND P3, PT, R4, RZ, PT ;  /* 0x000000ff0400720c */ /* 0x004fe20003f65070 */
[----:B----4-:R-:W-:Y:S03]  /*59a0*/  @UP1 UISETP.NE.U32.AND UP0, UPT, UR4, URZ, UPT ;  /* 0x000000ff0400128c */ /* 0x010fe6000bf05070 */
[----:B------:R-:W-:Y:S02]  /*59b0*/  ISETP.NE.AND.EX P3, PT, R5, RZ, PT, P3 ;  /* 0x000000ff0500720c */ /* 0x000fe40003f65330 */
[----:B---3--:R-:W-:Y:S01]  /*59c0*/  ISETP.NE.U32.AND P4, PT, R6, RZ, PT ;  /* 0x000000ff0600720c */ /* 0x008fe20003f85070 */
[----:B------:R-:W-:Y:S01]  /*59d0*/  @UP1 UISETP.NE.AND.EX UP0, UPT, UR5, URZ, UPT, UP0 ;  /* 0x000000ff0500128c */ /* 0x000fe2000bf05300 */
[----:B------:R-:W-:Y:S02]  /*59e0*/  @P0 PLOP3.LUT P1, PT, P3, PT, PT, 0x80, 0x8 ;  /* 0x000000000008081c */ /* 0x000fe40001f2f070 */
[----:B------:R-:W-:Y:S01]  /*59f0*/  ISETP.NE.AND.EX P4, PT, R7, RZ, PT, P4 ;  /* 0x000000ff0700720c */ /* 0x000fe20003f85340 */
[----:B------:R-:W-:Y:S06]  /*5a00*/  @UP1 USEL UR4, URZ, 0xffffffff, UP0 ;  /* 0xffffffffff041887 */ /* 0x000fec0008000000 */
[----:B-1----:R-:W-:Y:S06]  /*5a10*/  @!P3 BRA `(.L_x_91) ;  /* 0x00000000003cb947 */ /* 0x002fec0003800000 */
[----:B------:R-:W1:Y:S01]  /*5a20*/  LDC.64 R2, c[0x0][0x888] ;  /* 0x00022200ff027b82 */ /* 0x000e620000000a00 */
[----:B------:R-:W2:Y:S01]  /*5a30*/  LDCU.64 UR6, c[0x0][0x358] ;  /* 0x00006b00ff0677ac */ /* 0x000ea20008000a00 */
[----:B-1----:R-:W-:Y:S04]  /*5a40*/  ISETP.NE.U32.AND P2, PT, R2, RZ, PT ;  /* 0x000000ff0200720c */ /* 0x002fe80003f45070 */
[----:B------:R-:W-:Y:S11]  /*5a50*/  ISETP.NE.AND.EX P2, PT, R3, RZ, PT, P2 ;  /* 0x000000ff0300720c */ /* 0x000ff60003f45320 */
[----:B------:R-:W-:Y:S02]  /*5a60*/  @!UPT UIADD3 URZ, UPT, UPT, URZ, URZ, URZ ;  /* 0x000000fffffff290 */ /* 0x000fe4000fffe0ff */
[----:B------:R-:W1:Y:S01]  /*5a70*/  @P2 LDC.64 R2, c[0x0][0x888] ;  /* 0x00022200ff022b82 */ /* 0x000e620000000a00 */
[----:B------:R-:W-:Y:S04]  /*5a80*/  @P2 IMAD R0, R4, UR36, RZ ;  /* 0x0000002404002c24 */ /* 0x000fe8000f8e02ff */
[----:B-1----:R-:W-:Y:S04]  /*5a90*/  @P2 IMAD.WIDE R2, R0, 0x4, R2 ;  /* 0x0000000400022825 */ /* 0x002fe800078e0202 */
[----:B------:R-:W-:Y:S01]  /*5aa0*/  IMAD.MOV.U32 R0, RZ, RZ, 0x1 ;  /* 0x00000001ff007424 */ /* 0x000fe200078e00ff */
[----:B--2--5:R1:W5:Y:S04]  /*5ab0*/  @P2 LDG.E R219, desc[UR6][R2.64] ;  /* 0x0000000602db2981 */ /* 0x024368000c1e1900 */
[----:B------:R-:W-:Y:S01]  /*5ac0*/  @P2 PRMT R16, R0, 0x7610, R16 ;  /* 0x0000761000102816 */ /* 0x000fe20000000010 */
[----:B-1----:R-:W-:Y:S05]  /*5ad0*/  IMAD.MOV.U32 R2, RZ, RZ, 0x1 ;  /* 0x00000001ff027424 */ /* 0x002fea00078e00ff */
[----:B------:R-:W-:Y:S05]  /*5ae0*/  @!P2 PRMT R16, R2, 0x7610, R16 ;  /* 0x000076100210a816 */ /* 0x000fea0000000010 */
[----:B------:R1:W-:Y:S02]  /*5af0*/  STL.S16 [R1+0x60], R16 ;  /* 0x0000601001007387 */ /* 0x0003e40000100600 */
[----:B-1----:R-:W2:Y:S02]  /*5b00*/  @!P2 LDC R219, c[0x0][0x880] ;  /* 0x00022000ffdbab82 */ /* 0x002ea40000000800 */
.L_x_91:
[----:B------:R-:W-:Y:S05]  /*5b10*/  @!P4 BRA `(.L_x_92) ;  /* 0x000000000028c947 */ /* 0x000fea0003800000 */
[----:B------:R-:W1:Y:S01]  /*5b20*/  LDC.64 R2, c[0x0][0x8a8] ;  /* 0x00022a00ff027b82 */ /* 0x000e620000000a00 */
[----:B------:R-:W3:Y:S01]  /*5b30*/  LDCU.64 UR6, c[0x0][0x358] ;  /* 0x00006b00ff0677ac */ /* 0x000ee20008000a00 */
[----:B-1----:R-:W-:Y:S04]  /*5b40*/  ISETP.NE.U32.AND P2, PT, R2, RZ, PT ;  /* 0x000000ff0200720c */ /* 0x002fe80003f45070 */
[----:B------:R-:W-:Y:S11]  /*5b50*/  ISETP.NE.AND.EX P2, PT, R3, RZ, PT, P2 ;  /* 0x000000ff0300720c */ /* 0x000ff60003f45320 */
[----:B------:R-:W-:Y:S02]  /*5b60*/  @!UPT UIADD3 URZ, UPT, UPT, URZ, URZ, URZ ;  /* 0x000000fffffff290 */ /* 0x000fe4000fffe0ff */
[----:B------:R-:W1:Y:S01]  /*5b70*/  @P2 LDC.64 R2, c[0x0][0x8a8] ;  /* 0x00022a00ff022b82 */ /* 0x000e620000000a00 */
[----:B------:R-:W-:Y:S04]  /*5b80*/  @P2 IMAD R0, R6, UR36, RZ ;  /* 0x0000002406002c24 */ /* 0x000fe8000f8e02ff */
[----:B-1----:R-:W-:Y:S05]  /*5b90*/  @P2 IMAD.WIDE R2, R0, 0x4, R2 ;  /* 0x0000000400022825 */ /* 0x002fea00078e0202 */
[----:B---3-5:R1:W5:Y:S02]  /*5ba0*/  @P2 LDG.E R217, desc[UR6][R2.64] ;  /* 0x0000000602d92981 */ /* 0x028364000c1e1900 */
[----:B-1----:R-:W3:Y:S02]  /*5bb0*/  @!P2 LDC R217, c[0x0][0x8a0] ;  /* 0x00022800ffd9ab82 */ /* 0x002ee40000000800 */
.L_x_92:
[----:B------:R-:W4:Y:S01]  /*5bc0*/  LDL R4, [R1+0x64] ;  /* 0x0000640001047983 */ /* 0x000f220000100800 */
[----:B--2--5:R-:W-:Y:S01]  /*5bd0*/  @P0 FSETP.NEU.AND P4, PT, R219, RZ, PT ;  /* 0x000000ffdb00020b */ /* 0x024fe20003f8d000 */
[----:B------:R-:W-:Y:S01]  /*5be0*/  IMAD.U32 R2, RZ, RZ, UR4 ;  /* 0x00000004ff027e24 */ /* 0x000fe2000f8e00ff */
[----:B------:R-:W-:Y:S01]  /*5bf0*/  @P0 LOP3.LUT P2, RZ, R16, 0xff, RZ, 0xc0, !PT ;  /* 0x000000ff10ff0812 */ /* 0x000fe2000784c0ff */
[----:B------:R1:W-:Y:S01]  /*5c00*/  STL [R1+0x58], RZ ;  /* 0x000058ff01007387 */ /* 0x0003e20000100800 */
[----:B------:R-:W-:Y:S01]  /*5c10*/  @P0 SEL R0, RZ, 0xffffffff, P4 ;  /* 0xffffffffff000807 */ /* 0x000fe20002000000 */
[----:B------:R-:W-:Y:S01]  /*5c20*/  BSSY B1, `(.L_x_93) ;  /* 0x00000ad000017945 */ /* 0x000fe20003800000 */
[----:B------:R-:W-:Y:S01]  /*5c30*/  PLOP3.LUT P5, PT, PT, PT, PT, 0x8, 0x80 ;  /* 0x000000000080781c */ /* 0x000fe20003fae170 */
[----:B------:R1:W-:Y:S01]  /*5c40*/  STL [R1+0x5c], RZ ;  /* 0x00005cff01007387 */ /* 0x0003e20000100800 */
[----:B------:R-:W-:Y:S01]  /*5c50*/  @P1 SEL R0, R2, R0, !P2 ;  /* 0x0000000002001207 */ /* 0x000fe20005000000 */
[----:B------:R-:W-:Y:S01]  /*5c60*/  IMAD.U32 R2, RZ, RZ, UR43 ;  /* 0x0000002bff027e24 */ /* 0x000fe2000f8e00ff */
[----:B------:R-:W-:Y:S01]  /*5c70*/  CS2R R250, SRZ ;  /* 0x0000000000fa7805 */ /* 0x000fe2000001ff00 */
[----:B------:R1:W-:Y:S01]  /*5c80*/  STL [R1+0x50], RZ ;  /* 0x000050ff01007387 */ /* 0x0003e20000100800 */
[----:B------:R-:W-:Y:S02]  /*5c90*/  @P0 LOP3.LUT R0, R0, 0x1, RZ, 0xc0, !PT ;  /* 0x0000000100000812 */ /* 0x000fe400078ec0ff */
[----:B------:R-:W-:Y:S02]  /*5ca0*/  CS2R R248, SRZ ;  /* 0x0000000000f87805 */ /* 0x000fe4000001ff00 */
[----:B------:R-:W-:Y:S01]  /*5cb0*/  LEA R10, R2, UR44, 0x3 ;  /* 0x0000002c020a7c11 */ /* 0x000fe2000f8e18ff */
[----:B------:R1:W-:Y:S01]  /*5cc0*/  STL [R1+0x54], RZ ;  /* 0x000054ff01007387 */ /* 0x0003e20000100800 */
[----:B------:R-:W-:Y:S02]  /*5cd0*/  ISETP.NE.U32.OR P1, PT, R0, 0x1, !P0 ;  /* 0x000000010000780c */ /* 0x000fe40004725470 */
[----:B------:R-:W-:Y:S02]  /*5ce0*/  CS2R R246, SRZ ;  /* 0x0000000000f67805 */ /* 0x000fe4000001ff00 */
[----:B------:R-:W-:Y:S01]  /*5cf0*/  CS2R R244, SRZ ;  /* 0x0000000000f47805 */ /* 0x000fe2000001ff00 */
[----:B------:R1:W-:Y:S01]  /*5d00*/  STL [R1+0x48], RZ ;  /* 0x000048ff01007387 */ /* 0x0003e20000100800 */
[----:B------:R-:W-:Y:S02]  /*5d10*/  CS2R R242, SRZ ;  /* 0x0000000000f27805 */ /* 0x000fe4000001ff00 */
        /* <DEDUP_REMOVED lines=14> */
[----:B------:R1:W-:Y:S04]  /*5e00*/  STL [R1+0x38], RZ ;  /* 0x000038ff01007387 */ /* 0x0003e80000100800 */
        /* <DEDUP_REMOVED lines=13> */
[----:B------:R1:W-:Y:S04]  /*5ee0*/  STL [R1], RZ ;  /* 0x000000ff01007387 */ /* 0x0003e80000100800 */
[----:B------:R1:W-:Y:S01]  /*5ef0*/  STL [R1+0x4], RZ ;  /* 0x000004ff01007387 */ /* 0x0003e20000100800 */
[----:B----4-:R-:W-:Y:S04]  /*5f00*/  @P1 SHF.L.U32 R0, R4, 0x1f, RZ ;  /* 0x0000001f04001819 */ /* 0x010fe800000006ff */
[----:B------:R2:W4:Y:S02]  /*5f10*/  @P1 SYNCS.PHASECHK.TRANS64.TRYWAIT P0, [UR44+0xf0], R0 ;  /* 0x0000f000ff0015a7 */ /* 0x000524000800112c */
[----:B--2---:R-:W-:Y:S05]  /*5f20*/  IMAD.U32 R0, RZ, RZ, UR50 ;  /* 0x00000032ff007e24 */ /* 0x004fea000f8e00ff */
[----:B------:R-:W-:Y:S04]  /*5f30*/  SHF.L.U32 R9, R0, 0x1f, RZ ;  /* 0x0000001f00097819 */ /* 0x000fe800000006ff */
[----:B------:R1:W2:Y:S01]  /*5f40*/  SYNCS.PHASECHK.TRANS64.TRYWAIT P4, [R10+URZ+0x130], R9 ;  /* 0x000130090a0075a7 */ /* 0x0002a200080811ff */
[----:B----4-:R-:W-:Y:S01]  /*5f50*/  @P1 PLOP3.LUT P5, PT, P0, PT, PT, 0x8, 0x80 ;  /* 0x000000000080181c */ /* 0x010fe200007ae170 */
[----:B------:R-:W-:Y:S01]  /*5f60*/  @!UPT UIADD3 URZ, UPT, UPT, URZ, URZ, URZ ;  /* 0x000000fffffff290 */ /* 0x000fe2000fffe0ff */
[----:B-1----:R-:W-:Y:S11]  /*5f70*/  @!P1 BRA `(.L_x_94) ;  /* 0x0000000400dc9947 */ /* 0x002ff60003800000 */
[----:B------:R1:W-:Y:S01]  /*5f80*/  STL [R1+0x8], RZ ;  /* 0x000008ff01007387 */ /* 0x0003e20000100800 */
[----:B------:R-:W-:Y:S01]  /*5f90*/  ISETP.NE.U32.AND P0, PT, RZ, UR58, PT ;  /* 0x0000003aff007c0c */ /* 0x000fe2000bf05070 */
[----:B------:R-:W-:Y:S01]  /*5fa0*/  BSSY B0, `(.L_x_95) ;  /* 0x000002b000007945 */ /* 0x000fe20003800000 */
[----:B------:R-:W-:Y:S01]  /*5fb0*/  FSETP.NEU.AND P2, PT, R219, RZ, PT ;  /* 0x000000ffdb00720b */ /* 0x000fe20003f4d000 */
[----:B------:R1:W-:Y:S01]  /*5fc0*/  STL [R1+0xc], RZ ;  /* 0x00000cff01007387 */ /* 0x0003e20000100800 */
[----:B------:R-:W-:Y:S02]  /*5fd0*/  ISETP.NE.AND.EX P0, PT, RZ, UR59, PT, P0 ;  /* 0x0000003bff007c0c */ /* 0x000fe4000bf05300 */
[----:B------:R-:W-:Y:S02]  /*5fe0*/  CS2R R222, SRZ ;  /* 0x0000000000de7805 */ /* 0x000fe4000001ff00 */
[----:B------:R-:W-:Y:S01]  /*5ff0*/  LOP3.LUT P1, RZ, R16, 0xff, RZ, 0xc0, !PT ;  /* 0x000000ff10ff7812 */ /* 0x000fe2000782c0ff */
[----:B------:R1:W-:Y:S01]  /*6000*/  STL [R1], RZ ;  /* 0x000000ff01007387 */ /* 0x0003e20000100800 */
[----:B------:R-:W-:Y:S02]  /*6010*/  SEL R0, RZ, 0xffffffff, P2 ;  /* 0xffffffffff007807 */ /* 0x000fe40001000000 */
[----:B------:R-:W-:Y:S02]  /*6020*/  CS2R R220, SRZ ;  /* 0x0000000000dc7805 */ /* 0x000fe4000001ff00 */
[----:B------:R-:W-:Y:S01]  /*6030*/  SEL R2, RZ, 0xffffffff, P0 ;  /* 0xffffffffff027807 */ /* 0x000fe20000000000 */
[----:B------:R1:W-:Y:S01]  /*6040*/  STL [R1+0x4], RZ ;  /* 0x000004ff01007387 */ /* 0x0003e20000100800 */
[----:B------:R-:W-:Y:S02]  /*6050*/  PLOP3.LUT P0, PT, PT, PT, PT, 0x8, 0x80 ;  /* 0x000000000080781c */ /* 0x000fe40003f0e170 */
[----:B------:R-:W-:Y:S02]  /*6060*/  CS2R R230, SRZ ;  /* 0x0000000000e67805 */ /* 0x000fe4000001ff00 */
[----:B------:R-:W-:Y:S01]  /*6070*/  @P3 SEL R0, R2, R0, !P1 ;  /* 0x0000000002003207 */ /* 0x000fe20004800000 */
[----:B------:R1:W-:Y:S01]  /*6080*/  STL [R1+0x28], RZ ;  /* 0x000028ff01007387 */ /* 0x0003e20000100800 */
[----:B------:R-:W-:Y:S02]  /*6090*/  CS2R R228, SRZ ;  /* 0x0000000000e47805 */ /* 0x000fe4000001ff00 */
[----:B------:R-:W-:Y:S02]  /*60a0*/  CS2R R238, SRZ ;  /* 0x0000000000ee7805 */ /* 0x000fe4000001ff00 */
[----:B------:R-:W-:Y:S01]  /*60b0*/  LOP3.LUT R0, R0, 0x1, RZ, 0xc0, !PT ;  /* 0x0000000100007812 */ /* 0x000fe200078ec0ff */
[----:B------:R1:W-:Y:S01]  /*60c0*/  STL [R1+0x2c], RZ ;  /* 0x00002cff01007387 */ /* 0x0003e20000100800 */
[----:B------:R-:W-:Y:S02]  /*60d0*/  CS2R R236, SRZ ;  /* 0x0000000000ec7805 */ /* 0x000fe4000001ff00 */
[----:B------:R-:W-:Y:S02]  /*60e0*/  CS2R R246, SRZ ;  /* 0x0000000000f67805 */ /* 0x000fe4000001ff00 */
[----:B------:R-:W-:Y:S01]  /*60f0*/  ISETP.NE.U32.AND P1, PT, R0, 0x1, PT ;  /* 0x000000010000780c */ /* 0x000fe20003f25070 */
[----:B------:R1:W-:Y:S01]  /*6100*/  STL [R1+0x20], RZ ;  /* 0x000020ff01007387 */ /* 0x0003e20000100800 */
[----:B------:R-:W-:Y:S02]  /*6110*/  CS2R R244, SRZ ;  /* 0x0000000000f47805 */ /* 0x000fe4000001ff00 */
[----:B------:R-:W-:Y:S02]  /*6120*/  CS2R R226, SRZ ;  /* 0x0000000000e27805 */ /* 0x000fe4000001ff00 */
[----:B------:R-:W-:Y:S01]  /*6130*/  CS2R R224, SRZ ;  /* 0x0000000000e07805 */ /* 0x000fe2000001ff00 */
[----:B------:R1:W-:Y:S01]  /*6140*/  STL [R1+0x24], RZ ;  /* 0x000024ff01007387 */ /* 0x0003e20000100800 */
[----:B------:R-:W-:Y:S03]  /*6150*/  IMAD.MOV.U32 R234, RZ, RZ, RZ ;  /* 0x000000ffffea7224 */ /* 0x000fe600078e00ff */
[----:B------:R1:W-:Y:S02]  /*6160*/  STL [R1+0x48], RZ ;  /* 0x000048ff01007387 */ /* 0x0003e40000100800 */
[----:B------:R-:W4:Y:S02]  /*6170*/  @P1 S2R R2, SR_TID.X ;  /* 0x0000000000021919 */ /* 0x000f240000002100 */
[----:B------:R1:W-:Y:S04]  /*6180*/  STL [R1+0x4c], RZ ;  /* 0x00004cff01007387 */ /* 0x0003e80000100800 */
[----:B------:R1:W-:Y:S04]  /*6190*/  STL [R1+0x40], RZ ;  /* 0x000040ff01007387 */ /* 0x0003e80000100800 */
[----:B------:R1:W-:Y:S01]  /*61a0*/  STL [R1+0x44], RZ ;  /* 0x000044ff01007387 */ /* 0x0003e20000100800 */
[C---:B----4-:R-:W-:Y:S02]  /*61b0*/  @P1 IMAD.SHL.U32 R0, R2.reuse, 0x20, RZ ;  /* 0x0000002002001824 */ /* 0x050fe400078e00ff */
[----:B------:R-:W-:Y:S03]  /*61c0*/  @P1 IMAD.SHL.U32 R2, R2, 0x4, RZ ;  /* 0x0000000402021824 */ /* 0x000fe600078e00ff */
[C---:B------:R-:W-:Y:S02]  /*61d0*/  @P1 LOP3.LUT R3, R0.reuse, 0x80, RZ, 0xc0, !PT ;  /* 0x0000008000031812 */ /* 0x040fe400078ec0ff */
[----:B------:R-:W-:Y:S02]  /*61e0*/  @P1 LOP3.LUT P2, RZ, R0, 0x80, RZ, 0xc0, !PT ;  /* 0x0000008000ff1812 */ /* 0x000fe4000784c0ff */
[----:B------:R-:W-:Y:S04]  /*61f0*/  @P1 LOP3.LUT R2, R3, 0x10, R2, 0xf8, !PT ;  /* 0x0000001003021812 */ /* 0x000fe800078ef802 */
[----:B------:R-:W-:Y:S01]  /*6200*/  @P1 LOP3.LUT R2, R2, 0xf60, R0, 0xf8, !PT ;  /* 0x00000f6002021812 */ /* 0x000fe200078ef800 */
[----:B-1----:R-:W-:Y:S06]  /*6210*/  @!P5 BRA `(.L_x_96) ;  /* 0x00000000000cd947 */ /* 0x002fec0003800000 */
[----:B------:R-:W-:Y:S04]  /*6220*/  SHF.L.U32 R0, R4, 0x1f, RZ ;  /* 0x0000001f04007819 */ /* 0x000fe800000006ff */
[----:B------:R-:W1:Y:S02]  /*6230*/  SYNCS.PHASECHK.TRANS64.TRYWAIT P3, [UR44+0xf0], R0 ;  /* 0x0000f000ff0075a7 */ /* 0x000e64000806112c */
[----:B-1----:R-:W-:Y:S05]  /*6240*/  @!P3 BRA `(.L_x_97) ;  /* 0x000000640090b947 */ /* 0x002fea0003800000 */
.L_x_96:
[----:B------:R-:W-:Y:S05]  /*6250*/  BSYNC B0 ;  /* 0x0000000000007941 */ /* 0x000fea0003800000 */
.L_x_95:
[----:B------:R4:W5:Y:S01]  /*6260*/  LDL.64 R16, [R1] ;  /* 0x0000000001107983 */ /* 0x0009620000100a00 */
[----:B------:R-:W-:Y:S02]  /*6270*/  CS2R R22, SRZ ;  /* 0x0000000000167805 */ /* 0x000fe4000001ff00 */
[----:B------:R-:W-:Y:S01]  /*6280*/  CS2R R20, SRZ ;  /* 0x0000000000147805 */ /* 0x000fe2000001ff00 */
[----:B------:R-:W-:Y:S01]  /*6290*/  IMAD.MOV.U32 R235, RZ, RZ, RZ ;  /* 0x000000ffffeb7224 */ /* 0x000fe200078e00ff */
[----:B------:R4:W5:Y:S01]  /*62a0*/  LDL.64 R18, [R1+0x8] ;  /* 0x0000080001127983 */ /* 0x0009620000100a00 */
[----:B------:R-:W-:Y:S02]  /*62b0*/  CS2R R232, SRZ ;  /* 0x0000000000e87805 */ /* 0x000fe4000001ff00 */
[----:B------:R-:W-:Y:S02]  /*62c0*/  CS2R R242, SRZ ;  /* 0x0000000000f27805 */ /* 0x000fe4000001ff00 */
[----:B------:R-:W-:Y:S01]  /*62d0*/  CS2R R240, SRZ ;  /* 0x0000000000f07805 */ /* 0x000fe2000001ff00 */
[----:B------:R4:W2:Y:S01]  /*62e0*/  LDL.64 R12, [R1+0x20] ;  /* 0x00002000010c7983 */ /* 0x0008a20000100a00 */
[----:B------:R-:W-:Y:S02]  /*62f0*/  CS2R R250, SRZ ;  /* 0x0000000000fa7805 */ /* 0x000fe4000001ff00 */
[----:B------:R-:W-:Y:S02]  /*6300*/  CS2R R248, SRZ ;  /* 0x0000000000f87805 */ /* 0x000fe4000001ff00 */
[----:B------:R-:W-:Y:S01]  /*6310*/  @P1 PLOP3.LUT P0, PT, P2, PT, PT, 0x80, 0x8 ;  /* 0x000000000008181c */ /* 0x000fe2000170f070 */
[----:B------:R4:W2:Y:S01]  /*6320*/  LDL.64 R14, [R1+0x28] ;  /* 0x00002800010e7983 */ /* 0x0008a20000100a00 */
[----:B------:R-:W-:Y:S03]  /*6330*/  UIADD3 UR4, UPT, UPT, UR44, 0xf8, URZ ;  /* 0x000000f82c047890 */ /* 0x000fe6000fffe0ff */
[----:B------:R4:W3:Y:S01]  /*6340*/  LDL.64 R4, [R1+0x40] ;  /* 0x0000400001047983 */ /* 0x0008e20000100a00 */
[----:B------:R-:W-:Y:S03]  /*6350*/  UPRMT UR4, UR61, 0x654, UR4 ;  /* 0x000006543d047896 */ /* 0x000fe60008000004 */
[----:B------:R4:W3:Y:S04]  /*6360*/  LDL.64 R6, [R1+0x48] ;  /* 0x0000480001067983 */ /* 0x0008e80000100a00 */
[----:B------:R-:W4:Y:S04]  /*6370*/  LDL.LU R11, [R1+0x64] ;  /* 0x00006400010b7983 */ /* 0x000f280000300800 */
[----:B------:R-:W-:Y:S04]  /*6380*/  @P1 LDS.128 R220, [R2+UR44+0x200] ;  /* 0x0002002c02dc1984 */ /* 0x000fe80008000c00 */
[----:B------:R-:W-:Y:S04]  /*6390*/  @P1 LDS.128 R228, [R2+UR44+0x1200] ;  /* 0x0012002c02e41984 */ /* 0x000fe80008000c00 */
[----:B------:R-:W-:Y:S04]  /*63a0*/  @P1 LDS.128 R236, [R2+UR44+0x2200] ;  /* 0x0022002c02ec1984 */ /* 0x000fe80008000c00 */
[----:B------:R-:W-:Y:S04]  /*63b0*/  @P1 LDS.128 R244, [R2+UR44+0x3200] ;  /* 0x0032002c02f41984 */ /* 0x000fe80008000c00 */
[----:B-----5:R-:W5:Y:S04]  /*63c0*/  @P1 LDS.128 R16, [R2+UR44+0x4200] ;  /* 0x0042002c02101984 */ /* 0x020f680008000c00 */
[----:B--2---:R-:W2:Y:S04]  /*63d0*/  @P1 LDS.128 R12, [R2+UR44+0x5200] ;  /* 0x0052002c020c1984 */ /* 0x004ea80008000c00 */
[----:B---3--:R3:W2:Y:S01]  /*63e0*/  @P1 LDS.128 R4, [R2+UR44+0x6200] ;  /* 0x0062002c02041984 */ /* 0x0086a20008000c00 */
[----:B----4-:R-:W-:Y:S01]  /*63f0*/  LOP3.LUT R11, R11, 0x1, RZ, 0x3c, !PT ;  /* 0x000000010b0b7812 */ /* 0x010fe200078e3cff */
[----:B---3--:R-:W-:Y:S02]  /*6400*/  @P1 VIADD R2, R2, UR44 ;  /* 0x0000002c02021c36 */ /* 0x008fe40008000000 */
[----:B-----5:R3:W-:Y:S02]  /*6410*/  @P1 STL.64 [R1], R16 ;  /* 0x0000001001001387 */ /* 0x0207e40000100a00 */
[C---:B-1----:R-:W-:Y:S02]  /*6420*/  @P1 VIADD R0, R2.reuse, 0x200 ;  /* 0x0000020002001836 */ /* 0x042fe40000000000 */
[----:B------:R1:W-:Y:S01]  /*6430*/  @P1 STL.64 [R1+0x8], R18 ;  /* 0x0000081201001387 */ /* 0x0003e20000100a00 */
[C---:B------:R-:W-:Y:S01]  /*6440*/  @P1 IADD3 R8, PT, PT, R2.reuse, 0x2210, RZ ;  /* 0x0000221002081810 */ /* 0x040fe20007ffe0ff */
[----:B------:R-:W-:Y:S02]  /*6450*/  @P1 VIADD R3, R2, 0x1210 ;  /* 0x0000121002031836 */ /* 0x000fe40000000000 */
[----:B--2---:R2:W-:Y:S01]  /*6460*/  @P1 STL.64 [R1+0x20], R12 ;  /* 0x0000200c01001387 */ /* 0x0045e20000100a00 */
[C---:B------:R-:W-:Y:S02]  /*6470*/  @P0 VIADD R3, R0.reuse, 0xff0 ;  /* 0x00000ff000030836 */ /* 0x040fe40000000000 */
[----:B------:R-:W-:Y:S01]  /*6480*/  @P0 VIADD R8, R0, 0x1ff0 ;  /* 0x00001ff000080836 */ /* 0x000fe20000000000 */
[----:B------:R4:W-:Y:S04]  /*6490*/  @P1 STL.64 [R1+0x28], R14 ;  /* 0x0000280e01001387 */ /* 0x0009e80000100a00 */
[----:B------:R5:W-:Y:S04]  /*64a0*/  @P1 STL.64 [R1+0x40], R4 ;  /* 0x0000400401001387 */ /* 0x000be80000100a00 */
[----:B------:R5:W-:Y:S04]  /*64b0*/  @P1 STL.64 [R1+0x48], R6 ;  /* 0x0000480601001387 */ /* 0x000be80000100a00 */
[----:B------:R-:W-:Y:S01]  /*64c0*/  @P1 LDS.128 R232, [R3] ;  /* 0x0000000003e81984 */ /* 0x000fe20000000c00 */
[----:B---3--:R-:W-:Y:S03]  /*64d0*/  CS2R R16, SRZ ;  /* 0x0000000000107805 */ /* 0x008fe6000001ff00 */
[----:B------:R-:W-:Y:S01]  /*64e0*/  @P1 LDS.128 R240, [R8] ;  /* 0x0000000008f01984 */ /* 0x000fe20000000c00 */
[----:B-1----:R-:W-:Y:S02]  /*64f0*/  CS2R R18, SRZ ;  /* 0x0000000000127805 */ /* 0x002fe4000001ff00 */
[----:B--2---:R-:W-:Y:S02]  /*6500*/  CS2R R12, SRZ ;  /* 0x00000000000c7805 */ /* 0x004fe4000001ff00 */
[----:B----4-:R-:W-:Y:S01]  /*6510*/  CS2R R14, SRZ ;  /* 0x00000000000e7805 */ /* 0x010fe2000001ff00 */
[----:B-----5:R-:W-:Y:S02]  /*6520*/  @P1 VIADD R5, R2, 0x5210 ;  /* 0x0000521002051836 */ /* 0x020fe40000000000 */
[----:B------:R-:W-:Y:S02]  /*6530*/  @P0 VIADD R5, R0, 0x4ff0 ;  /* 0x00004ff000050836 */ /* 0x000fe40000000000 */
[----:B------:R-:W-:Y:S01]  /*6540*/  @P1 VIADD R6, R2, 0x4210 ;  /* 0x0000421002061836 */ /* 0x000fe20000000000 */
[----:B------:R-:W-:Y:S01]  /*6550*/  @P0 IADD3 R6, PT, PT, R0, 0x3ff0, RZ ;  /* 0x00003ff000060810 */ /* 0x000fe20007ffe0ff */
[----:B------:R-:W-:Y:S01]  /*6560*/  @P1 VIADD R4, R2, 0x210 ;  /* 0x0000021002041836 */ /* 0x000fe20000000000 */
[----:B------:R-:W-:Y:S01]  /*6570*/  @P1 LDS.128 R16, [R5] ;  /* 0x0000000005101984 */ /* 0x000fe20000000c00 */
[----:B------:R-:W-:Y:S01]  /*6580*/  @P0 IADD3 R4, PT, PT, R0, -0x10, RZ ;  /* 0xfffffff000040810 */ /* 0x000fe20007ffe0ff */
[C---:B------:R-:W-:Y:S02]  /*6590*/  @P1 VIADD R7, R2.reuse, 0x3210 ;  /* 0x0000321002071836 */ /* 0x040fe40000000000 */
[----:B------:R-:W1:Y:S01]  /*65a0*/  @P1 LDS.128 R20, [R6] ;  /* 0x0000000006141984 */ /* 0x000e620000000c00 */
[----:B------:R-:W-:Y:S02]  /*65b0*/  @P1 VIADD R2, R2, 0x6210 ;  /* 0x0000621002021836 */ /* 0x000fe40000000000 */
[C---:B------:R-:W-:Y:S01]  /*65c0*/  @P0 VIADD R2, R0.reuse, 0x5ff0 ;  /* 0x00005ff000020836 */ /* 0x040fe20000000000 */
[----:B------:R-:W-:Y:S01]  /*65d0*/  @P1 LDS.128 R224, [R4] ;  /* 0x0000000004e01984 */ /* 0x000fe20000000c00 */
[----:B------:R-:W-:Y:S03]  /*65e0*/  @P0 VIADD R7, R0, 0x2ff0 ;  /* 0x00002ff000070836 */ /* 0x000fe60000000000 */
[----:B------:R-:W2:Y:S04]  /*65f0*/  @P1 LDS.128 R12, [R2] ;  /* 0x00000000020c1984 */ /* 0x000ea80000000c00 */
[----:B------:R4:W3:Y:S01]  /*6600*/  @P1 LDS.128 R248, [R7] ;  /* 0x0000000007f81984 */ /* 0x0008e20000000c00 */
[----:B------:R-:W-:Y:S01]  /*6610*/  @!PT LDS RZ, [RZ] ;  /* 0x00000000fffff984 */ /* 0x000fe20000000800 */
[----:B------:R-:W-:Y:S01]  /*6620*/  @!PT LDS RZ, [RZ] ;  /* 0x00000000fffff984 */ /* 0x000fe20000000800 */
[----:B------:R-:W-:Y:S01]  /*6630*/  @!PT LDS RZ, [RZ] ;  /* 0x00000000fffff984 */ /* 0x000fe20000000800 */
[----:B------:R-:W-:Y:S01]  /*6640*/  @!PT LDS RZ, [RZ] ;  /* 0x00000000fffff984 */ /* 0x000fe20000000800 */
[----:B------:R5:W-:Y:S06]  /*6650*/  MEMBAR.ALL.CTA ;  /* 0x0000000000007992 */ /* 0x000bec0000008000 */
[----:B-----5:R-:W5:Y:S04]  /*6660*/  FENCE.VIEW.ASYNC.S ;  /* 0x00000000000073c6 */ /* 0x020f680000000000 */
[----:B-1----:R4:W-:Y:S01]  /*6670*/  STL.64 [R1+0x10], R20 ;  /* 0x0000101401007387 */ /* 0x0029e20000100a00 */
[----:B-----5:R-:W-:Y:S03]  /*6680*/  SYNCS.ARRIVE.TRANS64.RED.A1T0 RZ, [UR4], RZ ;  /* 0x000000ffffff79a7 */ /* 0x020fe60008100404 */
[----:B------:R4:W-:Y:S04]  /*6690*/  STL.64 [R1+0x18], R22 ;  /* 0x0000181601007387 */ /* 0x0009e80000100a00 */
[----:B------:R4:W-:Y:S04]  /*66a0*/  STL.64 [R1+0x30], R16 ;  /* 0x0000301001007387 */ /* 0x0009e80000100a00 */
[----:B------:R4:W-:Y:S04]  /*66b0*/  STL.64 [R1+0x38], R18 ;  /* 0x0000381201007387 */ /* 0x0009e80000100a00 */
[----:B--2---:R4:W-:Y:S04]  /*66c0*/  STL.64 [R1+0x50], R12 ;  /* 0x0000500c01007387 */ /* 0x0049e80000100a00 */
[----:B------:R4:W-:Y:S04]  /*66d0*/  STL.64 [R1+0x58], R14 ;  /* 0x0000580e01007387 */ /* 0x0009e80000100a00 */
[----:B---3--:R4:W-:Y:S02]  /*66e0*/  STL [R1+0x64], R11 ;  /* 0x0000640b01007387 */ /* 0x0089e40000100800 */
.L_x_94:
[----:B------:R-:W-:Y:S05]  /*66f0*/  BSYNC B1 ;  /* 0x0000000000017941 */ /* 0x000fea0003800000 */
.L_x_93:
[----:B----4-:R-:W1:Y:S01]  /*6700*/  S2R R17, SR_TID.X ;  /* 0x0000000000117919 */ /* 0x010e620000002100 */
[----:B------:R-:W-:Y:S04]  /*6710*/  IMAD.U32 R0, RZ, RZ, UR43 ;  /* 0x0000002bff007e24 */ /* 0x000fe8000f8e00ff */
[----:B------:R-:W-:Y:S05]  /*6720*/  IMAD R16, R0, 0xe0, R216 ;  /* 0x000000e000107824 */ /* 0x000fea00078e02d8 */
[----:B------:R-:W-:Y:S02]  /*6730*/  SHF.R.U32.HI R0, RZ, 0x15, R16 ;  /* 0x00000015ff007819 */ /* 0x000fe40000011610 */
[----:B-1----:R-:W-:Y:S04]  /*6740*/  SHF.R.U32.HI R17, RZ, 0x5, R17 ;  /* 0x00000005ff117819 */ /* 0x002fe80000011611 */
[----:B------:R-:W-:Y:S01]  /*6750*/  LOP3.LUT P0, RZ, R0, 0x3, R17, 0x48, !PT ;  /* 0x0000000300ff7812 */ /* 0x000fe20007804811 */
[----:B------:R-:W-:Y:S01]  /*6760*/  @!UPT UIADD3 URZ, UPT, UPT, URZ, URZ, URZ ;  /* 0x000000fffffff290 */ /* 0x000fe2000fffe0ff */
[----:B--2---:R-:W-:Y:S11]  /*6770*/  @P4 BRA `(.L_x_98) ;  /* 0x0000000000084947 */ /* 0x004ff60003800000 */
[----:B------:R-:W1:Y:S02]  /*6780*/  SYNCS.PHASECHK.TRANS64.TRYWAIT P1, [R10+URZ+0x130], R9 ;  /* 0x000130090a0075a7 */ /* 0x000e6400080211ff */
[----:B-1----:R-:W-:Y:S05]  /*6790*/  @!P1 BRA `(.L_x_99) ;  /* 0x0000006000549947 */ /* 0x002fea0003800000 */
.L_x_98:
[----:B------:R-:W-:Y:S05]  /*67a0*/  @!P0 BRA `(.L_x_100) ;  /* 0x0000000000408947 */ /* 0x000fea0003800000 */
[----:B------:R-:W2:Y:S01]  /*67b0*/  LDCU.64 UR8, c[0x4][0x70] ;  /* 0x01000e00ff0877ac */ /* 0x000ea20008000a00 */
[----:B------:R-:W-:Y:S01]  /*67c0*/  MOV R3, 0x0 ;  /* 0x0000000000037802 */ /* 0x000fe20000000f00 */
[----:B------:R-:W-:Y:S02]  /*67d0*/  HFMA2 R12, -RZ, RZ, 0, 5.9604644775390625e-08 ;  /* 0x00000001ff0c7431 */ /* 0x000fe400000001ff */
[----:B------:R-:W-:Y:S02]  /*67e0*/  IMAD.MOV.U32 R8, RZ, RZ, 0x192 ;  /* 0x00000192ff087424 */ /* 0x000fe400078e00ff */
[----:B------:R-:W-:Y:S01]  /*67f0*/  IMAD.MOV.U32 R13, RZ, RZ, RZ ;  /* 0x000000ffff0d7224 */ /* 0x000fe200078e00ff */
[----:B------:R-:W4:Y:S01]  /*6800*/  LDCU.64 UR6, c[0x4][0x78] ;  /* 0x01000f00ff0677ac */ /* 0x000f220008000a00 */
[----:B------:R-:W3:Y:S01]  /*6810*/  LDC.64 R2, c[0x4][R3] ;  /* 0x0100000003027b82 */ /* 0x000ee20000000a00 */
[----:B------:R-:W5:Y:S01]  /*6820*/  LDCU.64 UR4, c[0x4][0x10] ;  /* 0x01000200ff0477ac */ /* 0x000f620008000a00 */
[----:B--2---:R-:W-:Y:S01]  /*6830*/  MOV R5, UR9 ;  /* 0x0000000900057c02 */ /* 0x004fe20008000f00 */
[----:B------:R-:W-:Y:S01]  /*6840*/  IMAD.U32 R4, RZ, RZ, UR8 ;  /* 0x00000008ff047e24 */ /* 0x000fe2000f8e00ff */
[----:B----4-:R-:W-:Y:S01]  /*6850*/  MOV R7, UR7 ;  /* 0x0000000700077c02 */ /* 0x010fe20008000f00 */
[----:B------:R-:W-:Y:S01]  /*6860*/  IMAD.U32 R6, RZ, RZ, UR6 ;  /* 0x00000006ff067e24 */ /* 0x000fe2000f8e00ff */
[----:B-----5:R-:W-:Y:S01]  /*6870*/  MOV R11, UR5 ;  /* 0x00000005000b7c02 */ /* 0x020fe20008000f00 */
[----:B-1----:R-:W-:Y:S02]  /*6880*/  IMAD.U32 R10, RZ, RZ, UR4 ;  /* 0x00000004ff0a7e24 */ /* 0x002fe4000f8e00ff */
[----:B------:R-:W-:Y:S07]  /*6890*/  LEPC R20, `(.L_x_100) ;  /* 0x000000001014794e */ /* 0x000fee0000000000 */
[----:B---3--:R-:W-:Y:S05]  /*68a0*/  CALL.ABS.NOINC R2 ;  /* 0x0000000002007343 */ /* 0x008fea0003c00000 */
.L_x_100:
[----:B------:R-:W-:Y:S05]  /*68b0*/  WARPSYNC.ALL ;  /* 0x0000000000007948 */ /* 0x000fea0003800000 */
[C---:B------:R-:W-:Y:S01]  /*68c0*/  R2UR UR4, R16.reuse ;  /* 0x00000000100472ca */ /* 0x040fe200000e0000 */
[----:B------:R-:W-:Y:S05]  /*68d0*/  VIADD R0, R16, 0x20 ;  /* 0x0000002010007836 */ /* 0x000fea0000000000 */
[----:B------:R-:W-:Y:S04]  /*68e0*/  SHF.R.U32.HI R0, RZ, 0x15, R0 ;  /* 0x00000015ff007819 */ /* 0x000fe80000011600 */
[----:B------:R-:W-:Y:S03]  /*68f0*/  LOP3.LUT P0, RZ, R0, 0x3, R17, 0x48, !PT ;  /* 0x0000000300ff7812 */ /* 0x000fe60007804811 */
[----:B------:R-:W2:Y:S10]  /*6900*/  LDTM.x32 R184, tmem[UR4] ;  /* 0x0000000400b879ee */ /* 0x000eb400082c0000 */
[----:B--2---:R-:W-:Y:S05]  /*6910*/  @!P0 BRA `(.L_x_101) ;  /* 0x0000000000408947 */ /* 0x004fea0003800000 */
        /* <DEDUP_REMOVED lines=16> */
.L_x_101:
[----:B------:R-:W-:Y:S05]  /*6a20*/  WARPSYNC.ALL ;  /* 0x0000000000007948 */ /* 0x000fea0003800000 */
[C---:B------:R-:W-:Y:S01]  /*6a30*/  R2UR UR4, R16.reuse ;  /* 0x00000000100472ca */ /* 0x040fe200000e0000 */
[----:B------:R-:W-:Y:S05]  /*6a40*/  VIADD R0, R16, 0x40 ;  /* 0x0000004010007836 */ /* 0x000fea0000000000 */
[----:B------:R-:W-:Y:S04]  /*6a50*/  SHF.R.U32.HI R0, RZ, 0x15, R0 ;  /* 0x00000015ff007819 */ /* 0x000fe80000011600 */
[----:B------:R-:W-:Y:S03]  /*6a60*/  LOP3.LUT P0, RZ, R0, 0x3, R17, 0x48, !PT ;  /* 0x0000000300ff7812 */ /* 0x000fe60007804811 */
[----:B------:R-:W2:Y:S10]  /*6a70*/  LDTM.x32 R152, tmem[UR4+0x20] ;  /* 0x00002004009879ee */ /* 0x000eb400082c0000 */
        /* <DEDUP_REMOVED lines=17> */
.L_x_102:
        /* <DEDUP_REMOVED lines=23> */
.L_x_103:
        /* <DEDUP_REMOVED lines=23> */
.L_x_104:
        /* <DEDUP_REMOVED lines=23> */
.L_x_105:
        /* <DEDUP_REMOVED lines=23> */
.L_x_106:
[----:B------:R-:W2:Y:S01]  /*7150*/  S2R R0, SR_TID.X ;  /* 0x0000000000007919 */ /* 0x000ea20000002100 */
[----:B------:R-:W-:Y:S05]  /*7160*/  WARPSYNC.ALL ;  /* 0x0000000000007948 */ /* 0x000fea0003800000 */
[----:B--2---:R-:W-:Y:S01]  /*7170*/  LOP3.LUT P1, RZ, R0, 0x60, RZ, 0xc0, !PT ;  /* 0x0000006000ff7812 */ /* 0x004fe2000782c0ff */
[----:B------:R-:W-:Y:S01]  /*7180*/  STL [R1+0x118], R46 ;  /* 0x0001182e01007387 */ /* 0x000fe20000100800 */
[----:B------:R-:W-:Y:S01]  /*7190*/  F2FP.F16.E4M3.UNPACK_B R3, R220 ;  /* 0x000000dcff03723e */ /* 0x000fe200020006ff */
[----:B---3--:R-:W-:Y:S01]  /*71a0*/  FMUL R0, R217, R184 ;  /* 0x000000b8d9007220 */ /* 0x008fe20000400000 */
[----:B------:R-:W-:Y:S01]  /*71b0*/  F2FP.F16.E4M3.UNPACK_B R220, R220.H1 ;  /* 0x000000dcffdc723e */ /* 0x000fe200030006ff */
[----:B------:R-:W-:Y:S01]  /*71c0*/  STL [R1+0x114], R47 ;  /* 0x0001142f01007387 */ /* 0x000fe20000100800 */
[-C--:B------:R-:W-:Y:S01]  /*71d0*/  F2FP.F16.E4M3.UNPACK_B R7, R221.reuse ;  /* 0x000000ddff07723e */ /* 0x080fe200020006ff */
[--C-:B------:R-:W-:Y:S01]  /*71e0*/  HADD2.F32 R2, -RZ, R3.reuse.H0_H0 ;  /* 0x20000003ff027230 */ /* 0x100fe20000004100 */
[----:B------:R-:W-:Y:S01]  /*71f0*/  F2FP.F16.E4M3.UNPACK_B R221, R221.H1 ;  /* 0x000000ddffdd723e */ /* 0x000fe200030006ff */
[----:B------:R2:W-:Y:S01]  /*7200*/  STL [R1+0x110], R48 ;  /* 0x0001103001007387 */ /* 0x0005e20000100800 */
[----:B------:R-:W-:Y:S01]  /*7210*/  HADD2.F32 R3, -RZ, R3.H1_H1 ;  /* 0x30000003ff037230 */ /* 0x000fe20000004100 */
[----:B------:R-:W-:Y:S01]  /*7220*/  F2FP.F16.E4M3.UNPACK_B R11, R222 ;  /* 0x000000deff0b723e */ /* 0x000fe200020006ff */
[----:B------:R-:W-:Y:S01]  /*7230*/  FFMA R0, R219, R2, R0 ;  /* 0x00000002db007223 */ /* 0x000fe20000000000 */
[----:B------:R3:W-:Y:S01]  /*7240*/  STL [R1+0x10c], R49 ;  /* 0x00010c3101007387 */ /* 0x0007e20000100800 */
[----:B------:R-:W-:Y:S01]  /*7250*/  FMUL R2, R217, R185 ;  /* 0x000000b9d9027220 */ /* 0x000fe20000400000 */
[--C-:B------:R-:W-:Y:S01]  /*7260*/  HADD2.F32 R4, -RZ, R220.reuse.H0_H0 ;  /* 0x200000dcff047230 */ /* 0x100fe20000004100 */
[----:B------:R-:W-:Y:S01]  /*7270*/  F2FP.F16.E4M3.UNPACK_B R222, R222.H1 ;  /* 0x000000deffde723e */ /* 0x000fe200030006ff */
[----:B------:R-:W-:Y:S01]  /*7280*/  STL [R1+0x108], R50 ;  /* 0x0001083201007387 */ /* 0x000fe20000100800 */
[----:B------:R-:W-:Y:S01]  /*7290*/  FFMA R2, R219, R3, R2 ;  /* 0x00000003db027223 */ /* 0x000fe20000000002 */
[----:B------:R-:W-:Y:S01]  /*72a0*/  FMUL R3, R217, R186 ;  /* 0x000000bad9037220 */ /* 0x000fe20000400000 */
[----:B------:R-:W-:Y:S01]  /*72b0*/  HADD2.F32 R5, -RZ, R220.H1_H1 ;  /* 0x300000dcff057230 */ /* 0x000fe20000004100 */
[----:B------:R-:W-:Y:S01]  /*72c0*/  STL [R1+0x104], R51 ;  /* 0x0001043301007387 */ /* 0x000fe20000100800 */
[----:B------:R-:W-:Y:S01]  /*72d0*/  F2FP.F16.E4M3.UNPACK_B R14, R223 ;  /* 0x000000dfff0e723e */ /* 0x000fe200020006ff */
[----:B------:R-:W-:Y:S01]  /*72e0*/  FFMA R3, R219, R4, R3 ;  /* 0x00000004db037223 */ /* 0x000fe20000000003 */
[----:B------:R-:W-:Y:S01]  /*72f0*/  FMUL R4, R217, R187 ;  /* 0x000000bbd9047220 */ /* 0x000fe20000400000 */
[----:B------:R-:W-:Y:S01]  /*7300*/  STL [R1+0x100], R52 ;  /* 0x0001003401007387 */ /* 0x000fe20000100800 */
[----:B------:R-:W-:Y:S01]  /*7310*/  F2FP.F16.E4M3.UNPACK_B R223, R223.H1 ;  /* 0x000000dfffdf723e */ /* 0x000fe200030006ff */
[--C-:B------:R-:W-:Y:S01]  /*7320*/  HADD2.F32 R6, -RZ, R7.reuse.H0_H0 ;  /* 0x20000007ff067230 */ /* 0x100fe20000004100 */
[----:B------:R-:W-:Y:S01]  /*7330*/  R2UR UR4, R16 ;  /* 0x00000000100472ca */ /* 0x000fe200000e0000 */
[----:B------:R-:W-:Y:S01]  /*7340*/  STL [R1+0xfc], R53 ;  /* 0x0000fc3501007387 */ /* 0x000fe20000100800 */
[-C--:B------:R-:W-:Y:S01]  /*7350*/  F2FP.F16.E4M3.UNPACK_B R19, R224.reuse ;  /* 0x000000e0ff13723e */ /* 0x080fe200020006ff */
[----:B------:R-:W-:Y:S01]  /*7360*/  FFMA R4, R219, R5, R4 ;  /* 0x00000005db047223 */ /* 0x000fe20000000004 */
[----:B------:R-:W-:Y:S01]  /*7370*/  F2FP.F16.E4M3.UNPACK_B R224, R224.H1 ;  /* 0x000000e0ffe0723e */ /* 0x000fe200030006ff */
[----:B------:R4:W-:Y:S01]  /*7380*/  STL [R1+0xf8], R54 ;  /* 0x0000f83601007387 */ /* 0x0009e20000100800 */
[-C--:B--2---:R-:W-:Y:S01]  /*7390*/  F2FP.F16.E4M3.UNPACK_B R48, R247.reuse ;  /* 0x000000f7ff30723e */ /* 0x084fe200020006ff */
[----:B------:R-:W-:Y:S01]  /*73a0*/  FMUL R5, R217, R188 ;  /* 0x000000bcd9057220 */ /* 0x000fe20000400000 */
[----:B------:R-:W-:Y:S01]  /*73b0*/  F2FP.F16.E4M3.UNPACK_B R47, R247.H1 ;  /* 0x000000f7ff2f723e */ /* 0x000fe200030006ff */
[----:B------:R-:W-:Y:S01]  /*73c0*/  STL [R1+0xf4], R55 ;  /* 0x0000f43701007387 */ /* 0x000fe20000100800 */
[----:B------:R-:W-:Y:S01]  /*73d0*/  F2FP.F16.E4M3.UNPACK_B R252, R246.H1 ;  /* 0x000000f6fffc723e */ /* 0x000fe200030006ff */
[----:B------:R-:W-:Y:S01]  /*73e0*/  FFMA R5, R219, R6, R5 ;  /* 0x00000006db057223 */ /* 0x000fe20000000005 */
[C---:B---3--:R-:W-:Y:S01]  /*73f0*/  PRMT R49, R47.reuse, 0x7610, R49 ;  /* 0x000076102f317816 */ /* 0x048fe20000000031 */
[----:B------:R-:W-:Y:S01]  /*7400*/  STL [R1+0x68], R216 ;  /* 0x000068d801007387 */ /* 0x000fe20000100800 */
[----:B------:R-:W-:Y:S01]  /*7410*/  PRMT R46, R47, 0x7632, R46 ;  /* 0x000076322f2e7816 */ /* 0x000fe2000000002e */
[----:B------:R-:W-:Y:S01]  /*7420*/  HADD2.F32 R7, -RZ, R7.H1_H1 ;  /* 0x30000007ff077230 */ /* 0x000fe20000004100 */
[----:B------:R-:W-:Y:S01]  /*7430*/  F2FP.SATFINITE.E4M3.F32.PACK_AB_MERGE_C R3, R4, R3, RZ ;  /* 0x000000030403723e */ /* 0x000fe200048070ff */
[C---:B------:R-:W-:Y:S01]  /*7440*/  FMUL R6, R217.reuse, R189 ;  /* 0x000000bdd9067220 */ /* 0x040fe20000400000 */
[--C-:B------:R-:W-:Y:S02]  /*7450*/  HADD2.F32 R8, -RZ, R221.reuse.H0_H0 ;  /* 0x200000ddff087230 */ /* 0x100fe40000004100 */
[----:B------:R-:W-:Y:S01]  /*7460*/  FMUL R184, R217, R207 ;  /* 0x000000cfd9b87220 */ /* 0x000fe20000400000 */
[----:B-1----:R-:W-:Y:S02]  /*7470*/  HADD2.F32 R9, -RZ, R221.H1_H1 ;  /* 0x300000ddff097230 */ /* 0x002fe40000004100 */
[----:B------:R-:W-:Y:S01]  /*7480*/  FFMA R6, R219, R7, R6 ;  /* 0x00000007db067223 */ /* 0x000fe20000000006 */
[C---:B------:R-:W-:Y:S01]  /*7490*/  FMUL R7, R217.reuse, R190 ;  /* 0x000000bed9077220 */ /* 0x040fe20000400000 */
[--C-:B------:R-:W-:Y:S02]  /*74a0*/  HADD2.F32 R10, -RZ, R11.reuse.H0_H0 ;  /* 0x2000000bff0a7230 */ /* 0x100fe40000004100 */
[----:B------:R-:W-:Y:S01]  /*74b0*/  FMUL R185, R217, R208 ;  /* 0x000000d0d9b97220 */ /* 0x000fe20000400000 */
[----:B------:R-:W-:Y:S02]  /*74c0*/  HADD2.F32 R11, -RZ, R11.H1_H1 ;  /* 0x3000000bff0b7230 */ /* 0x000fe40000004100 */
        /* <DEDUP_REMOVED lines=12> */
[C---:B------:R-:W-:Y:S01]  /*7590*/  FMUL R14, R217.reuse, R197 ;  /* 0x000000c5d90e7220 */ /* 0x040fe20000400000 */
[--C-:B------:R-:W-:Y:S02]  /*75a0*/  HADD2.F32 R17, -RZ, R223.reuse.H0_H0 ;  /* 0x200000dfff117230 */ /* 0x100fe40000004100 */
[----:B------:R-:W-:Y:S01]  /*75b0*/  FMUL R188, R217, R211 ;  /* 0x000000d3d9bc7220 */ /* 0x000fe20000400000 */
[----:B------:R-:W-:Y:S01]  /*75c0*/  FFMA R10, R219, R11, R10 ;  /* 0x0000000bdb0a7223 */ /* 0x000fe2000000000a */
[C---:B------:R-:W-:Y:S01]  /*75d0*/  FMUL R11, R217.reuse, R194 ;  /* 0x000000c2d90b7220 */ /* 0x040fe20000400000 */
[----:B------:R-:W-:Y:S02]  /*75e0*/  HADD2.F32 R18, -RZ, R223.H1_H1 ;  /* 0x300000dfff127230 */ /* 0x000fe40000004100 */
[----:B------:R-:W-:Y:S01]  /*75f0*/  FMUL R189, R217, R212 ;  /* 0x000000d4d9bd7220 */ /* 0x000fe20000400000 */
[--C-:B------:R-:W-:Y:S02]  /*7600*/  HADD2.F32 R20, -RZ, R19.reuse.H0_H0 ;  /* 0x20000013ff147230 */ /* 0x100fe40000004100 */
[----:B------:R-:W-:Y:S01]  /*7610*/  FFMA R11, R219, R12, R11 ;  /* 0x0000000cdb0b7223 */ /* 0x000fe2000000000b */
[C---:B------:R-:W-:Y:S01]  /*7620*/  FMUL R12, R217.reuse, R195 ;  /* 0x000000c3d90c7220 */ /* 0x040fe20000400000 */
[----:B------:R-:W-:Y:S02]  /*7630*/  HADD2.F32 R21, -RZ, R19.H1_H1 ;  /* 0x30000013ff157230 */ /* 0x000fe40000004100 */
[----:B------:R-:W-:Y:S01]  /*7640*/  FMUL R19, R217, R202 ;  /* 0x000000cad9137220 */ /* 0x000fe20000400000 */
[--C-:B------:R-:W-:Y:S02]  /*7650*/  HADD2.F32 R22, -RZ, R224.reuse.H0_H0 ;  /* 0x200000e0ff167230 */ /* 0x100fe40000004100 */
[----:B------:R-:W-:Y:S01]  /*7660*/  FFMA R12, R219, R13, R12 ;  /* 0x0000000ddb0c7223 */ /* 0x000fe2000000000c */
[C---:B------:R-:W-:Y:S01]  /*7670*/  FMUL R13, R217.reuse, R196 ;  /* 0x000000c4d90d7220 */ /* 0x040fe20000400000 */
[----:B------:R-:W-:Y:S01]  /*7680*/  HADD2.F32 R23, -RZ, R224.H1_H1 ;  /* 0x300000e0ff177230 */ /* 0x000fe20000004100 */
[----:B------:R-:W-:Y:S01]  /*7690*/  F2FP.F16.E4M3.UNPACK_B R196, R226 ;  /* 0x000000e2ffc4723e */ /* 0x000fe200020006ff */
[----:B------:R-:W-:Y:S01]  /*76a0*/  FMUL R190, R217, R213 ;  /* 0x000000d5d9be7220 */ /* 0x000fe20000400000 */
[----:B------:R-:W-:Y:S01]  /*76b0*/  FFMA R13, R219, R15, R13 ;  /* 0x0000000fdb0d7223 */ /* 0x000fe2000000000d */
[----:B------:R-:W-:Y:S01]  /*76c0*/  FMUL R15, R217, R198 ;  /* 0x000000c6d90f7220 */ /* 0x000fe20000400000 */
[----:B------:R-:W-:Y:S01]  /*76d0*/  FFMA R14, R219, R16, R14 ;  /* 0x00000010db0e7223 */ /* 0x000fe2000000000e */
[----:B------:R-:W-:Y:S01]  /*76e0*/  FMUL R16, R217, R199 ;  /* 0x000000c7d9107220 */ /* 0x000fe20000400000 */
[----:B------:R-:W-:Y:S01]  /*76f0*/  F2FP.F16.E4M3.UNPACK_B R226, R226.H1 ;  /* 0x000000e2ffe2723e */ /* 0x000fe200030006ff */
[----:B------:R-:W-:Y:S01]  /*7700*/  FFMA R15, R219, R17, R15 ;  /* 0x00000011db0f7223 */ /* 0x000fe2000000000f */
[----:B------:R-:W-:Y:S01]  /*7710*/  FMUL R17, R217, R200 ;  /* 0x000000c8d9117220 */ /* 0x000fe20000400000 */
[----:B------:R-:W-:Y:S01]  /*7720*/  FFMA R16, R219, R18, R16 ;  /* 0x00000012db107223 */ /* 0x000fe20000000010 */
[----:B------:R-:W-:Y:S01]  /*7730*/  FMUL R18, R217, R201 ;  /* 0x000000c9d9127220 */ /* 0x000fe20000400000 */
[----:B------:R-:W-:Y:S01]  /*7740*/  F2FP.F16.E4M3.UNPACK_B R198, R227 ;  /* 0x000000e3ffc6723e */ /* 0x000fe200020006ff */
[C---:B------:R-:W-:Y:S01]  /*7750*/  FFMA R17, R219.reuse, R20, R17 ;  /* 0x00000014db117223 */ /* 0x040fe20000000011 */
[C---:B----4-:R-:W-:Y:S01]  /*7760*/  PRMT R54, R48.reuse, 0x7632, R54 ;  /* 0x0000763230367816 */ /* 0x050fe20000000036 */
[C---:B------:R-:W-:Y:S01]  /*7770*/  FFMA R18, R219.reuse, R21, R18 ;  /* 0x00000015db127223 */ /* 0x040fe20000000012 */
[----:B------:R-:W-:Y:S01]  /*7780*/  FFMA R19, R219, R22, R19 ;  /* 0x00000016db137223 */ /* 0x000fe20000000013 */
[----:B------:R-:W-:Y:S01]  /*7790*/  PRMT R51, R48, 0x7610, R51 ;  /* 0x0000761030337816 */ /* 0x000fe20000000033 */
[----:B------:R-:W-:Y:S01]  /*77a0*/  STL [R1+0xe0], R17 ;  /* 0x0000e01101007387 */ /* 0x000fe20000100800 */
[----:B------:R-:W-:Y:S01]  /*77b0*/  F2FP.F16.E4M3.UNPACK_B R21, R225 ;  /* 0x000000e1ff15723e */ /* 0x000fe200020006ff */
[C---:B------:R-:W-:Y:S01]  /*77c0*/  FMUL R20, R217.reuse, R203 ;  /* 0x000000cbd9147220 */ /* 0x040fe20000400000 */
[----:B------:R-:W-:Y:S01]  /*77d0*/  F2FP.F16.E4M3.UNPACK_B R225, R225.H1 ;  /* 0x000000e1ffe1723e */ /* 0x000fe200030006ff */
[----:B------:R-:W-:Y:S01]  /*77e0*/  STL [R1+0xe4], R18 ;  /* 0x0000e41201007387 */ /* 0x000fe20000100800 */
[----:B------:R-:W-:Y:S01]  /*77f0*/  FMUL R22, R217, R205 ;  /* 0x000000cdd9167220 */ /* 0x000fe20000400000 */
[--C-:B------:R-:W-:Y:S02]  /*7800*/  HADD2.F32 R193, -RZ, R21.reuse.H0_H0 ;  /* 0x20000015ffc17230 */ /* 0x100fe40000004100 */
[----:B------:R-:W-:Y:S01]  /*7810*/  FFMA R20, R219, R23, R20 ;  /* 0x00000017db147223 */ /* 0x000fe20000000014 */
[----:B------:R-:W-:Y:S01]  /*7820*/  STL [R1+0xec], R19 ;  /* 0x0000ec1301007387 */ /* 0x000fe20000100800 */
[----:B------:R-:W-:Y:S02]  /*7830*/  HADD2.F32 R194, -RZ, R21.H1_H1 ;  /* 0x30000015ffc27230 */ /* 0x000fe40000004100 */
[C---:B------:R-:W-:Y:S01]  /*7840*/  FMUL R21, R217.reuse, R204 ;  /* 0x000000ccd9157220 */ /* 0x040fe20000400000 */
[----:B------:R-:W-:Y:S01]  /*7850*/  FMUL R23, R217, R206 ;  /* 0x000000ced9177220 */ /* 0x000fe20000400000 */
[----:B------:R-:W-:Y:S01]  /*7860*/  STL [R1+0xf0], R20 ;  /* 0x0000f01401007387 */ /* 0x000fe20000100800 */
[----:B------:R-:W-:Y:S01]  /*7870*/  F2FP.F16.E4M3.UNPACK_B R227, R227.H1 ;  /* 0x000000e3ffe3723e */ /* 0x000fe200030006ff */
[C---:B------:R-:W-:Y:S01]  /*7880*/  FFMA R21, R219.reuse, R193, R21 ;  /* 0x000000c1db157223 */ /* 0x040fe20000000015 */
[--C-:B------:R-:W-:Y:S02]  /*7890*/  HADD2.F32 R193, -RZ, R225.reuse.H0_H0 ;  /* 0x200000e1ffc17230 */ /* 0x100fe40000004100 */
[----:B------:R-:W-:Y:S01]  /*78a0*/  FFMA R22, R219, R194, R22 ;  /* 0x000000c2db167223 */ /* 0x000fe20000000016 */
[----:B------:R-:W-:Y:S02]  /*78b0*/  HADD2.F32 R195, -RZ, R225.H1_H1 ;  /* 0x300000e1ffc37230 */ /* 0x000fe40000004100 */
[----:B------:R-:W-:Y:S01]  /*78c0*/  FMUL R191, R217, R214 ;  /* 0x000000d6d9bf7220 */ /* 0x000fe20000400000 */
[----:B------:R-:W-:Y:S01]  /*78d0*/  STL [R1+0xb4], R21 ;  /* 0x0000b41501007387 */ /* 0x000fe20000100800 */
[----:B------:R-:W-:Y:S01]  /*78e0*/  F2FP.F16.E4M3.UNPACK_B R199, R229 ;  /* 0x000000e5ffc7723e */ /* 0x000fe200020006ff */
[C---:B------:R-:W-:Y:S01]  /*78f0*/  FFMA R23, R219.reuse, R193, R23 ;  /* 0x000000c1db177223 */ /* 0x040fe20000000017 */
[----:B------:R-:W-:Y:S01]  /*7900*/  F2FP.F16.E4M3.UNPACK_B R229, R229.H1 ;  /* 0x000000e5ffe5723e */ /* 0x000fe200030006ff */
[----:B------:R-:W-:Y:S01]  /*7910*/  STL [R1+0xb8], R22 ;  /* 0x0000b81601007387 */ /* 0x000fe20000100800 */
[-C--:B------:R-:W-:Y:S01]  /*7920*/  F2FP.F16.E4M3.UNPACK_B R201, R230.reuse ;  /* 0x000000e6ffc9723e */ /* 0x080fe200020006ff */
[--C-:B------:R-:W-:Y:S01]  /*7930*/  HADD2.F32 R194, -RZ, R196.reuse.H0_H0 ;  /* 0x200000c4ffc27230 */ /* 0x100fe20000004100 */
[----:B------:R-:W-:Y:S01]  /*7940*/  F2FP.F16.E4M3.UNPACK_B R230, R230.H1 ;  /* 0x000000e6ffe6723e */ /* 0x000fe200030006ff */
[----:B------:R-:W-:Y:S01]  /*7950*/  STL [R1+0xd0], R23 ;  /* 0x0000d01701007387 */ /* 0x000fe20000100800 */
[----:B------:R-:W-:Y:S01]  /*7960*/  F2FP.F16.E4M3.UNPACK_B R203, R231 ;  /* 0x000000e7ffcb723e */ /* 0x000fe200020006ff */
[C---:B------:R-:W-:Y:S01]  /*7970*/  FFMA R184, R219.reuse, R195, R184 ;  /* 0x000000c3dbb87223 */ /* 0x040fe200000000b8 */
[----:B------:R-:W-:Y:S01]  /*7980*/  F2FP.F16.E4M3.UNPACK_B R231, R231.H1 ;  /* 0x000000e7ffe7723e */ /* 0x000fe200030006ff */
[----:B------:R-:W-:Y:S02]  /*7990*/  HADD2.F32 R196, -RZ, R196.H1_H1 ;  /* 0x300000c4ffc47230 */ /* 0x000fe40000004100 */
[C---:B------:R-:W-:Y:S01]  /*79a0*/  FFMA R185, R219.reuse, R194, R185 ;  /* 0x000000c2dbb97223 */ /* 0x040fe200000000b9 */
[--C-:B------:R-:W-:Y:S01]  /*79b0*/  HADD2.F32 R193, -RZ, R226.reuse.H0_H0 ;  /* 0x200000e2ffc17230 */ /* 0x100fe20000004100 */
[----:B------:R-:W-:Y:S01]  /*79c0*/  STL [R1+0xd4], R184 ;  /* 0x0000d4b801007387 */ /* 0x000fe20000100800 */
[----:B------:R-:W-:Y:S01]  /*79d0*/  F2FP.F16.E4M3.UNPACK_B R200, R232 ;  /* 0x000000e8ffc8723e */ /* 0x000fe200020006ff */
[C---:B------:R-:W-:Y:S01]  /*79e0*/  FFMA R186, R219.reuse, R196, R186 ;  /* 0x000000c4dbba7223 */ /* 0x040fe200000000ba */
[-C--:B------:R-:W-:Y:S01]  /*79f0*/  F2FP.F16.E4M3.UNPACK_B R196, R228.reuse ;  /* 0x000000e4ffc4723e */ /* 0x080fe200020006ff */
[----:B------:R-:W-:Y:S01]  /*7a00*/  STL [R1+0xbc], R185 ;  /* 0x0000bcb901007387 */ /* 0x000fe20000100800 */
[----:B------:R-:W-:Y:S01]  /*7a10*/  F2FP.F16.E4M3.UNPACK_B R228, R228.H1 ;  /* 0x000000e4ffe4723e */ /* 0x000fe200030006ff */
[----:B------:R-:W-:Y:S01]  /*7a20*/  HADD2.F32 R197, -RZ, R226.H1_H1 ;  /* 0x300000e2ffc57230 */ /* 0x000fe20000004100 */
[----:B------:R-:W-:Y:S01]  /*7a30*/  F2FP.F16.E4M3.UNPACK_B R232, R232.H1 ;  /* 0x000000e8ffe8723e */ /* 0x000fe200030006ff */
[----:B------:R-:W-:Y:S01]  /*7a40*/  STL [R1+0xc0], R186 ;  /* 0x0000c0ba01007387 */ /* 0x000fe20000100800 */
[----:B------:R-:W-:Y:S01]  /*7a50*/  F2FP.F16.E4M3.UNPACK_B R202, R233 ;  /* 0x000000e9ffca723e */ /* 0x000fe200020006ff */
[C---:B------:R-:W-:Y:S01]  /*7a60*/  FFMA R187, R219.reuse, R193, R187 ;  /* 0x000000c1dbbb7223 */ /* 0x040fe200000000bb */
[----:B------:R-:W-:Y:S01]  /*7a70*/  F2FP.F16.E4M3.UNPACK_B R233, R233.H1 ;  /* 0x000000e9ffe9723e */ /* 0x000fe200030006ff */
[--C-:B------:R-:W-:Y:S02]  /*7a80*/  HADD2.F32 R195, -RZ, R198.reuse.H0_H0 ;  /* 0x200000c6ffc37230 */ /* 0x100fe40000004100 */
[C---:B------:R-:W-:Y:S01]  /*7a90*/  FFMA R188, R219.reuse, R197, R188 ;  /* 0x000000c5dbbc7223 */ /* 0x040fe200000000bc */
[----:B------:R-:W-:Y:S01]  /*7aa0*/  HADD2.F32 R198, -RZ, R198.H1_H1 ;  /* 0x300000c6ffc67230 */ /* 0x000fe20000004100 */
[----:B------:R-:W-:Y:S01]  /*7ab0*/  STL [R1+0xc8], R187 ;  /* 0x0000c8bb01007387 */ /* 0x000fe20000100800 */
[-C--:B------:R-:W-:Y:S01]  /*7ac0*/  F2FP.F16.E4M3.UNPACK_B R205, R234.reuse ;  /* 0x000000eaffcd723e */ /* 0x080fe200020006ff */
[C---:B------:R-:W-:Y:S01]  /*7ad0*/  FFMA R189, R219.reuse, R195, R189 ;  /* 0x000000c3dbbd7223 */ /* 0x040fe200000000bd */
[----:B------:R-:W-:Y:S01]  /*7ae0*/  F2FP.F16.E4M3.UNPACK_B R234, R234.H1 ;  /* 0x000000eaffea723e */ /* 0x000fe200030006ff */
[----:B------:R-:W-:Y:S01]  /*7af0*/  STL [R1+0xcc], R188 ;  /* 0x0000ccbc01007387 */ /* 0x000fe20000100800 */
[-C--:B------:R-:W-:Y:S01]  /*7b00*/  F2FP.F16.E4M3.UNPACK_B R207, R235.reuse ;  /* 0x000000ebffcf723e */ /* 0x080fe200020006ff */
[--C-:B------:R-:W-:Y:S01]  /*7b10*/  HADD2.F32 R193, -RZ, R227.reuse.H0_H0 ;  /* 0x200000e3ffc17230 */ /* 0x100fe20000004100 */
[----:B------:R-:W-:Y:S01]  /*7b20*/  F2FP.F16.E4M3.UNPACK_B R235, R235.H1 ;  /* 0x000000ebffeb723e */ /* 0x000fe200030006ff */
[----:B------:R-:W-:Y:S01]  /*7b30*/  STL [R1+0xb0], R189 ;  /* 0x0000b0bd01007387 */ /* 0x000fe20000100800 */
[-C--:B------:R-:W-:Y:S01]  /*7b40*/  F2FP.F16.E4M3.UNPACK_B R204, R239.reuse ;  /* 0x000000efffcc723e */ /* 0x080fe200020006ff */
[C---:B------:R-:W-:Y:S01]  /*7b50*/  FFMA R190, R219.reuse, R198, R190 ;  /* 0x000000c6dbbe7223 */ /* 0x040fe200000000be */
[----:B------:R-:W-:Y:S01]  /*7b60*/  F2FP.F16.E4M3.UNPACK_B R239, R239.H1 ;  /* 0x000000efffef723e */ /* 0x000fe200030006ff */
[----:B------:R-:W-:Y:S02]  /*7b70*/  HADD2.F32 R194, -RZ, R227.H1_H1 ;  /* 0x300000e3ffc27230 */ /* 0x000fe40000004100 */
[----:B------:R-:W-:Y:S01]  /*7b80*/  FFMA R191, R219, R193, R191 ;  /* 0x000000c1dbbf7223 */ /* 0x000fe200000000bf */
[----:B------:R-:W-:Y:S01]  /*7b90*/  FMUL R192, R217, R215 ;  /* 0x000000d7d9c07220 */ /* 0x000fe20000400000 */
[----:B------:R-:W-:Y:S01]  /*7ba0*/  STL [R1+0xc4], R190 ;  /* 0x0000c4be01007387 */ /* 0x000fe20000100800 */
[-C--:B------:R-:W-:Y:S01]  /*7bb0*/  F2FP.F16.E4M3.UNPACK_B R206, R240.reuse ;  /* 0x000000f0ffce723e */ /* 0x080fe200020006ff */
[--C-:B------:R-:W-:Y:S01]  /*7bc0*/  HADD2.F32 R195, -RZ, R196.reuse.H0_H0 ;  /* 0x200000c4ffc37230 */ /* 0x100fe20000004100 */
[----:B------:R-:W-:Y:S01]  /*7bd0*/  F2FP.F16.E4M3.UNPACK_B R240, R240.H1 ;  /* 0x000000f0fff0723e */ /* 0x000fe200030006ff */
[----:B------:R-:W-:Y:S01]  /*7be0*/  STL [R1+0xd8], R191 ;  /* 0x0000d8bf01007387 */ /* 0x000fe20000100800 */
[-C--:B------:R-:W-:Y:S01]  /*7bf0*/  F2FP.F16.E4M3.UNPACK_B R208, R241.reuse ;  /* 0x000000f1ffd0723e */ /* 0x080fe200020006ff */
[----:B------:R-:W-:Y:S01]  /*7c00*/  FFMA R192, R219, R194, R192 ;  /* 0x000000c2dbc07223 */ /* 0x000fe200000000c0 */
[----:B------:R-:W-:Y:S01]  /*7c10*/  F2FP.F16.E4M3.UNPACK_B R241, R241.H1 ;  /* 0x000000f1fff1723e */ /* 0x000fe200030006ff */
[----:B------:R-:W-:Y:S02]  /*7c20*/  HADD2.F32 R196, -RZ, R196.H1_H1 ;  /* 0x300000c4ffc47230 */ /* 0x000fe40000004100 */
[C---:B------:R-:W-:Y:S01]  /*7c30*/  FMUL R152, R217.reuse, R152 ;  /* 0x00000098d9987220 */ /* 0x040fe20000400000 */
[C---:B------:R-:W-:Y:S01]  /*7c40*/  FMUL R153, R217.reuse, R153 ;  /* 0x00000099d9997220 */ /* 0x040fe20000400000 */
[----:B------:R-:W-:Y:S01]  /*7c50*/  STL [R1+0xdc], R192 ;  /* 0x0000dcc001007387 */ /* 0x000fe20000100800 */
[-C--:B------:R-:W-:Y:S01]  /*7c60*/  F2FP.F16.E4M3.UNPACK_B R209, R242.reuse ;  /* 0x000000f2ffd1723e */ /* 0x080fe200020006ff */
[--C-:B------:R-:W-:Y:S01]  /*7c70*/  HADD2.F32 R193, -RZ, R228.reuse.H0_H0 ;  /* 0x200000e4ffc17230 */ /* 0x100fe20000004100 */
[----:B------:R-:W-:Y:S01]  /*7c80*/  F2FP.F16.E4M3.UNPACK_B R242, R242.H1 ;  /* 0x000000f2fff2723e */ /* 0x000fe200030006ff */
[----:B------:R-:W-:Y:S01]  /*7c90*/  FMUL R154, R217, R154 ;  /* 0x0000009ad99a7220 */ /* 0x000fe20000400000 */
[C---:B------:R-:W-:Y:S01]  /*7ca0*/  FFMA R152, R219.reuse, R195, R152 ;  /* 0x000000c3db987223 */ /* 0x040fe20000000098 */
[C---:B------:R-:W-:Y:S01]  /*7cb0*/  FFMA R153, R219.reuse, R196, R153 ;  /* 0x000000c4db997223 */ /* 0x040fe20000000099 */
[----:B------:R-:W-:Y:S02]  /*7cc0*/  HADD2.F32 R197, -RZ, R228.H1_H1 ;  /* 0x300000e4ffc57230 */ /* 0x000fe40000004100 */
[----:B------:R-:W-:Y:S01]  /*7cd0*/  FFMA R154, R219, R193, R154 ;  /* 0x000000c1db9a7223 */ /* 0x000fe2000000009a */
[--C-:B------:R-:W-:Y:S01]  /*7ce0*/  HADD2.F32 R193, -RZ, R199.reuse.H0_H0 ;  /* 0x200000c7ffc17230 */ /* 0x100fe20000004100 */
[----:B------:R-:W-:Y:S01]  /*7cf0*/  STL [R1+0xac], R152 ;  /* 0x0000ac9801007387 */ /* 0x000fe20000100800 */
[----:B------:R-:W-:Y:S01]  /*7d00*/  F2FP.F16.E4M3.UNPACK_B R211, R243 ;  /* 0x000000f3ffd3723e */ /* 0x000fe200020006ff */
[C---:B------:R-:W-:Y:S01]  /*7d10*/  FMUL R155, R217.reuse, R155 ;  /* 0x0000009bd99b7220 */ /* 0x040fe20000400000 */
[----:B------:R-:W-:Y:S01]  /*7d20*/  F2FP.F16.E4M3.UNPACK_B R243, R243.H1 ;  /* 0x000000f3fff3723e */ /* 0x000fe200030006ff */
[----:B------:R-:W-:Y:S01]  /*7d30*/  STL [R1+0xe8], R153 ;  /* 0x0000e89901007387 */ /* 0x000fe20000100800 */
[----:B------:R-:W-:Y:S01]  /*7d40*/  F2FP.F16.E4M3.UNPACK_B R228, R245.H1 ;  /* 0x000000f5ffe4723e */ /* 0x000fe200030006ff */
[----:B------:R-:W-:Y:S01]  /*7d50*/  FMUL R156, R217, R156 ;  /* 0x0000009cd99c7220 */ /* 0x000fe20000400000 */
[----:B------:R-:W-:Y:S01]  /*7d60*/  F2FP.F16.E4M3.UNPACK_B R215, R249 ;  /* 0x000000f9ffd7723e */ /* 0x000fe200020006ff */
[C---:B------:R-:W-:Y:S01]  /*7d70*/  FFMA R155, R219.reuse, R197, R155 ;  /* 0x000000c5db9b7223 */ /* 0x040fe2000000009b */
[----:B------:R-:W-:Y:S02]  /*7d80*/  HADD2.F32 R194, -RZ, R199.H1_H1 ;  /* 0x300000c7ffc27230 */ /* 0x000fe40000004100 */
[----:B------:R-:W-:Y:S01]  /*7d90*/  FFMA R156, R219, R193, R156 ;  /* 0x000000c1db9c7223 */ /* 0x000fe2000000009c */
[C---:B------:R-:W-:Y:S01]  /*7da0*/  FMUL R157, R217.reuse, R157 ;  /* 0x0000009dd99d7220 */ /* 0x040fe20000400000 */
[--C-:B------:R-:W-:Y:S02]  /*7db0*/  HADD2.F32 R193, -RZ, R229.reuse.H0_H0 ;  /* 0x200000e5ffc17230 */ /* 0x100fe40000004100 */
[----:B------:R-:W-:Y:S01]  /*7dc0*/  FMUL R125, R217, R125 ;  /* 0x0000007dd97d7220 */ /* 0x000fe20000400000 */
[----:B------:R-:W-:Y:S01]  /*7dd0*/  HADD2.F32 R195, -RZ, R229.H1_H1 ;  /* 0x300000e5ffc37230 */ /* 0x000fe20000004100 */
[----:B------:R-:W-:Y:S01]  /*7de0*/  STL [R1+0xa4], R156 ;  /* 0x0000a49c01007387 */ /* 0x000fe20000100800 */
[----:B------:R-:W-:Y:S01]  /*7df0*/  F2FP.F16.E4M3.UNPACK_B R199, R236 ;  /* 0x000000ecffc7723e */ /* 0x000fe200020006ff */
[----:B------:R-:W-:Y:S01]  /*7e00*/  FFMA R157, R219, R194, R157 ;  /* 0x000000c2db9d7223 */ /* 0x000fe2000000009d */
[----:B------:R-:W-:Y:S01]  /*7e10*/  F2FP.F16.E4M3.UNPACK_B R236, R236.H1 ;  /* 0x000000ecffec723e */ /* 0x000fe200030006ff */
[--C-:B------:R-:W-:Y:S02]  /*7e20*/  HADD2.F32 R197, -RZ, R230.reuse.H1_H1 ;  /* 0x300000e6ffc57230 */ /* 0x100fe40000004100 */
[C---:B------:R-:W-:Y:S01]  /*7e30*/  FMUL R128, R217.reuse, R128 ;  /* 0x00000080d9807220 */ /* 0x040fe20000400000 */
[C---:B------:R-:W-:Y:S01]  /*7e40*/  FMUL R132, R217.reuse, R132 ;  /* 0x00000084d9847220 */ /* 0x040fe20000400000 */
[----:B------:R-:W-:Y:S01]  /*7e50*/  STL [R1+0xa8], R157 ;  /* 0x0000a89d01007387 */ /* 0x000fe20000100800 */
[----:B------:R-:W-:Y:S01]  /*7e60*/  F2FP.F16.E4M3.UNPACK_B R222, R249.H1 ;  /* 0x000000f9ffde723e */ /* 0x000fe200030006ff */
[C---:B------:R-:W-:Y:S01]  /*7e70*/  FMUL R158, R217.reuse, R158 ;  /* 0x0000009ed99e7220 */ /* 0x040fe20000400000 */
[----:B------:R-:W-:Y:S01]  /*7e80*/  F2FP.F16.E4M3.UNPACK_B R247, R251.H1 ;  /* 0x000000fbfff7723e */ /* 0x000fe200030006ff */
[----:B------:R-:W2:Y:S01]  /*7e90*/  LDL.LU R50, [R1+0x4] ;  /* 0x0000040001327983 */ /* 0x000ea20000300800 */
[----:B------:R-:W-:Y:S01]  /*7ea0*/  F2FP.F16.E4M3.UNPACK_B R226, R250 ;  /* 0x000000faffe2723e */ /* 0x000fe200020006ff */
[--C-:B------:R-:W-:Y:S02]  /*7eb0*/  HADD2.F32 R194, -RZ, R201.reuse.H0_H0 ;  /* 0x200000c9ffc27230 */ /* 0x100fe40000004100 */
[C---:B------:R-:W-:Y:S01]  /*7ec0*/  FMUL R159, R217.reuse, R159 ;  /* 0x0000009fd99f7220 */ /* 0x040fe20000400000 */
[----:B------:R-:W3:Y:S01]  /*7ed0*/  LDL.LU R48, [R1+0x8] ;  /* 0x0000080001307983 */ /* 0x000ee20000300800 */
[----:B------:R-:W-:Y:S01]  /*7ee0*/  FMUL R160, R217, R160 ;  /* 0x000000a0d9a07220 */ /* 0x000fe20000400000 */
[----:B------:R-:W-:Y:S01]  /*7ef0*/  HADD2.F32 R196, -RZ, R201.H1_H1 ;  /* 0x300000c9ffc47230 */ /* 0x000fe20000004100 */
[----:B------:R-:W-:Y:S01]  /*7f00*/  F2FP.F16.E4M3.UNPACK_B R201, R237 ;  /* 0x000000edffc9723e */ /* 0x000fe200020006ff */
[----:B------:R-:W-:Y:S01]  /*7f10*/  FFMA R158, R219, R193, R158 ;  /* 0x000000c1db9e7223 */ /* 0x000fe2000000009e */
[----:B------:R-:W-:Y:S01]  /*7f20*/  F2FP.F16.E4M3.UNPACK_B R237, R237.H1 ;  /* 0x000000edffed723e */ /* 0x000fe200030006ff */
[----:B------:R-:W-:Y:S02]  /*7f30*/  HADD2.F32 R193, -RZ, R230.H0_H0 ;  /* 0x200000e6ffc17230 */ /* 0x000fe40000004100 */
[C---:B------:R-:W-:Y:S01]  /*7f40*/  FMUL R161, R217.reuse, R161 ;  /* 0x000000a1d9a17220 */ /* 0x040fe20000400000 */
[----:B------:R-:W-:Y:S01]  /*7f50*/  FMUL R162, R217, R162 ;  /* 0x000000a2d9a27220 */ /* 0x000fe20000400000 */
[C---:B------:R-:W-:Y:S01]  /*7f60*/  FFMA R159, R219.reuse, R195, R159 ;  /* 0x000000c3db9f7223 */ /* 0x040fe2000000009f */
[C---:B------:R-:W-:Y:S01]  /*7f70*/  FFMA R160, R219.reuse, R194, R160 ;  /* 0x000000c2dba07223 */ /* 0x040fe200000000a0 */
[----:B------:R-:W-:Y:S01]  /*7f80*/  FFMA R161, R219, R196, R161 ;  /* 0x000000c4dba17223 */ /* 0x000fe200000000a1 */
[----:B------:R-:W-:Y:S01]  /*7f90*/  FMUL R163, R217, R163 ;  /* 0x000000a3d9a37220 */ /* 0x000fe20000400000 */
[--C-:B------:R-:W-:Y:S02]  /*7fa0*/  HADD2.F32 R195, -RZ, R203.reuse.H0_H0 ;  /* 0x200000cbffc37230 */ /* 0x100fe40000004100 */
[----:B------:R-:W-:Y:S01]  /*7fb0*/  FFMA R162, R219, R193, R162 ;  /* 0x000000c1dba27223 */ /* 0x000fe200000000a2 */
[C---:B------:R-:W-:Y:S01]  /*7fc0*/  FMUL R164, R217.reuse, R164 ;  /* 0x000000a4d9a47220 */ /* 0x040fe20000400000 */
[----:B------:R-:W-:Y:S01]  /*7fd0*/  HADD2.F32 R198, -RZ, R203.H1_H1 ;  /* 0x300000cbffc67230 */ /* 0x000fe20000004100 */
[-C--:B------:R-:W-:Y:S01]  /*7fe0*/  F2FP.F16.E4M3.UNPACK_B R203, R238.reuse ;  /* 0x000000eeffcb723e */ /* 0x080fe200020006ff */
[----:B------:R-:W4:Y:S01]  /*7ff0*/  LDL.LU R47, [R1+0xc] ;  /* 0x00000c00012f7983 */ /* 0x000f220000300800 */
[----:B------:R-:W-:Y:S01]  /*8000*/  F2FP.F16.E4M3.UNPACK_B R238, R238.H1 ;  /* 0x000000eeffee723e */ /* 0x000fe200030006ff */
[--C-:B------:R-:W-:Y:S02]  /*8010*/  HADD2.F32 R193, -RZ, R231.reuse.H0_H0 ;  /* 0x200000e7ffc17230 */ /* 0x100fe40000004100 */
[C---:B------:R-:W-:Y:S01]  /*8020*/  FMUL R165, R217.reuse, R165 ;  /* 0x000000a5d9a57220 */ /* 0x040fe20000400000 */
[----:B------:R-:W-:Y:S01]  /*8030*/  FMUL R166, R217, R166 ;  /* 0x000000a6d9a67220 */ /* 0x000fe20000400000 */
[C---:B------:R-:W-:Y:S01]  /*8040*/  FFMA R163, R219.reuse, R197, R163 ;  /* 0x000000c5dba37223 */ /* 0x040fe200000000a3 */
[C---:B------:R-:W-:Y:S01]  /*8050*/  FFMA R164, R219.reuse, R195, R164 ;  /* 0x000000c3dba47223 */ /* 0x040fe200000000a4 */
[----:B------:R-:W-:Y:S02]  /*8060*/  HADD2.F32 R194, -RZ, R231.H1_H1 ;  /* 0x300000e7ffc27230 */ /* 0x000fe40000004100 */
[----:B------:R-:W-:Y:S01]  /*8070*/  FFMA R165, R219, R198, R165 ;  /* 0x000000c6dba57223 */ /* 0x000fe200000000a5 */
[----:B------:R-:W-:Y:S01]  /*8080*/  FMUL R167, R217, R167 ;  /* 0x000000a7d9a77220 */ /* 0x000fe20000400000 */
[--C-:B------:R-:W-:Y:S02]  /*8090*/  HADD2.F32 R195, -RZ, R200.reuse.H0_H0 ;  /* 0x200000c8ffc37230 */ /* 0x100fe40000004100 */
[----:B------:R-:W-:Y:S01]  /*80a0*/  FFMA R166, R219, R193, R166 ;  /* 0x000000c1dba67223 */ /* 0x000fe200000000a6 */
[C---:B------:R-:W-:Y:S01]  /*80b0*/  FMUL R168, R217.reuse, R168 ;  /* 0x000000a8d9a87220 */ /* 0x040fe20000400000 */
[----:B------:R-:W-:Y:S01]  /*80c0*/  HADD2.F32 R196, -RZ, R200.H1_H1 ;  /* 0x300000c8ffc47230 */ /* 0x000fe20000004100 */
[----:B------:R-:W-:Y:S01]  /*80d0*/  F2FP.F16.E4M3.UNPACK_B R200, R244 ;  /* 0x000000f4ffc8723e */ /* 0x000fe200020006ff */
[C---:B------:R-:W-:Y:S01]  /*80e0*/  FMUL R169, R217.reuse, R169 ;  /* 0x000000a9d9a97220 */ /* 0x040fe20000400000 */
[--C-:B------:R-:W-:Y:S02]  /*80f0*/  HADD2.F32 R193, -RZ, R232.reuse.H0_H0 ;  /* 0x200000e8ffc17230 */ /* 0x100fe40000004100 */
[----:B------:R-:W-:Y:S01]  /*8100*/  FMUL R170, R217, R170 ;  /* 0x000000aad9aa7220 */ /* 0x000fe20000400000 */
[C---:B------:R-:W-:Y:S01]  /*8110*/  FFMA R167, R219.reuse, R194, R167 ;  /* 0x000000c2dba77223 */ /* 0x040fe200000000a7 */
[C---:B------:R-:W-:Y:S01]  /*8120*/  FFMA R168, R219.reuse, R195, R168 ;  /* 0x000000c3dba87223 */ /* 0x040fe200000000a8 */
[C---:B------:R-:W-:Y:S01]  /*8130*/  FFMA R169, R219.reuse, R196, R169 ;  /* 0x000000c4dba97223 */ /* 0x040fe200000000a9 */
[----:B------:R-:W-:Y:S01]  /*8140*/  FFMA R170, R219, R193, R170 ;  /* 0x000000c1dbaa7223 */ /* 0x000fe200000000aa */
[----:B------:R-:W-:Y:S02]  /*8150*/  HADD2.F32 R197, -RZ, R232.H1_H1 ;  /* 0x300000e8ffc57230 */ /* 0x000fe40000004100 */
[C---:B------:R-:W-:Y:S01]  /*8160*/  FMUL R171, R217.reuse, R171 ;  /* 0x000000abd9ab7220 */ /* 0x040fe20000400000 */
[--C-:B------:R-:W-:Y:S02]  /*8170*/  HADD2.F32 R193, -RZ, R202.reuse.H0_H0 ;  /* 0x200000caffc17230 */ /* 0x100fe40000004100 */
[----:B------:R-:W-:Y:S01]  /*8180*/  FMUL R172, R217, R172 ;  /* 0x000000acd9ac7220 */ /* 0x000fe20000400000 */
[----:B------:R-:W-:Y:S02]  /*8190*/  HADD2.F32 R194, -RZ, R202.H1_H1 ;  /* 0x300000caffc27230 */ /* 0x000fe40000004100 */
[----:B------:R-:W-:Y:S01]  /*81a0*/  FFMA R171, R219, R197, R171 ;  /* 0x000000c5dbab7223 */ /* 0x000fe200000000ab */
[----:B------:R-:W-:Y:S01]  /*81b0*/  FMUL R173, R217, R173 ;  /* 0x000000add9ad7220 */ /* 0x000fe20000400000 */
[----:B------:R-:W-:Y:S01]  /*81c0*/  FFMA R172, R219, R193, R172 ;  /* 0x000000c1dbac7223 */ /* 0x000fe200000000ac */
[--C-:B------:R-:W-:Y:S02]  /*81d0*/  HADD2.F32 R193, -RZ, R233.reuse.H0_H0 ;  /* 0x200000e9ffc17230 */ /* 0x100fe40000004100 */
[----:B------:R-:W-:Y:S01]  /*81e0*/  FMUL R174, R217, R174 ;  /* 0x000000aed9ae7220 */ /* 0x000fe20000400000 */
[----:B------:R-:W-:Y:S02]  /*81f0*/  HADD2.F32 R195, -RZ, R233.H1_H1 ;  /* 0x300000e9ffc37230 */ /* 0x000fe40000004100 */
[----:B------:R-:W-:Y:S01]  /*8200*/  FFMA R173, R219, R194, R173 ;  /* 0x000000c2dbad7223 */ /* 0x000fe200000000ad */
[----:B------:R-:W-:Y:S01]  /*8210*/  FMUL R175, R217, R175 ;  /* 0x000000afd9af7220 */ /* 0x000fe20000400000 */
[--C-:B------:R-:W-:Y:S02]  /*8220*/  HADD2.F32 R194, -RZ, R205.reuse.H0_H0 ;  /* 0x200000cdffc27230 */ /* 0x100fe40000004100 */
[----:B------:R-:W-:Y:S01]  /*8230*/  FFMA R174, R219, R193, R174 ;  /* 0x000000c1dbae7223 */ /* 0x000fe200000000ae */
[C---:B------:R-:W-:Y:S01]  /*8240*/  FMUL R176, R217.reuse, R176 ;  /* 0x000000b0d9b07220 */ /* 0x040fe20000400000 */
[----:B------:R-:W-:Y:S02]  /*8250*/  HADD2.F32 R196, -RZ, R205.H1_H1 ;  /* 0x300000cdffc47230 */ /* 0x000fe40000004100 */
[C---:B------:R-:W-:Y:S01]  /*8260*/  FMUL R177, R217.reuse, R177 ;  /* 0x000000b1d9b17220 */ /* 0x040fe20000400000 */
[--C-:B------:R-:W-:Y:S02]  /*8270*/  HADD2.F32 R193, -RZ, R234.reuse.H0_H0 ;  /* 0x200000eaffc17230 */ /* 0x100fe40000004100 */
        /* <DEDUP_REMOVED lines=8> */
[----:B------:R-:W-:Y:S02]  /*8300*/  HADD2.F32 R198, -RZ, R207.H1_H1 ;  /* 0x300000cfffc67230 */ /* 0x000fe40000004100 */
[C---:B------:R-:W-:Y:S01]  /*8310*/  FMUL R180, R217.reuse, R180 ;  /* 0x000000b4d9b47220 */ /* 0x040fe20000400000 */
[--C-:B------:R-:W-:Y:S02]  /*8320*/  HADD2.F32 R193, -RZ, R235.reuse.H0_H0 ;  /* 0x200000ebffc17230 */ /* 0x100fe40000004100 */
[C---:B------:R-:W-:Y:S01]  /*8330*/  FMUL R181, R217.reuse, R181 ;  /* 0x000000b5d9b57220 */ /* 0x040fe20000400000 */
[----:B------:R-:W-:Y:S01]  /*8340*/  FMUL R182, R217, R182 ;  /* 0x000000b6d9b67220 */ /* 0x000fe20000400000 */
[C---:B------:R-:W-:Y:S01]  /*8350*/  FFMA R179, R219.reuse, R197, R179 ;  /* 0x000000c5dbb37223 */ /* 0x040fe200000000b3 */
[----:B------:R-:W-:Y:S02]  /*8360*/  HADD2.F32 R194, -RZ, R235.H1_H1 ;  /* 0x300000ebffc27230 */ /* 0x000fe40000004100 */
[----:B------:R-:W-:Y:S01]  /*8370*/  FFMA R180, R219, R195, R180 ;  /* 0x000000c3dbb47223 */ /* 0x000fe200000000b4 */
[----:B------:R-:W-:Y:S01]  /*8380*/  FMUL R183, R217, R183 ;  /* 0x000000b7d9b77220 */ /* 0x000fe20000400000 */
[C---:B------:R-:W-:Y:S01]  /*8390*/  FFMA R181, R219.reuse, R198, R181 ;  /* 0x000000c6dbb57223 */ /* 0x040fe200000000b5 */
[--C-:B------:R-:W-:Y:S02]  /*83a0*/  HADD2.F32 R195, -RZ, R199.reuse.H0_H0 ;  /* 0x200000c7ffc37230 */ /* 0x100fe40000004100 */
[----:B------:R-:W-:Y:S01]  /*83b0*/  FFMA R182, R219, R193, R182 ;  /* 0x000000c1dbb67223 */ /* 0x000fe200000000b6 */
[C---:B------:R-:W-:Y:S01]  /*83c0*/  FMUL R120, R217.reuse, R120 ;  /* 0x00000078d9787220 */ /* 0x040fe20000400000 */
[----:B------:R-:W-:Y:S02]  /*83d0*/  HADD2.F32 R196, -RZ, R199.H1_H1 ;  /* 0x300000c7ffc47230 */ /* 0x000fe40000004100 */
[----:B------:R-:W-:Y:S01]  /*83e0*/  FMUL R121, R217, R121 ;  /* 0x00000079d9797220 */ /* 0x000fe20000400000 */
[--C-:B------:R-:W-:Y:S02]  /*83f0*/  HADD2.F32 R193, -RZ, R236.reuse.H0_H0 ;  /* 0x200000ecffc17230 */ /* 0x100fe40000004100 */
[----:B------:R-:W-:Y:S01]  /*8400*/  FFMA R183, R219, R194, R183 ;  /* 0x000000c2dbb77223 */ /* 0x000fe200000000b7 */
[----:B------:R-:W-:Y:S02]  /*8410*/  HADD2.F32 R197, -RZ, R236.H1_H1 ;  /* 0x300000ecffc57230 */ /* 0x000fe40000004100 */
[C---:B------:R-:W-:Y:S01]  /*8420*/  FMUL R122, R217.reuse, R122 ;  /* 0x0000007ad97a7220 */ /* 0x040fe20000400000 */
[----:B------:R-:W-:Y:S01]  /*8430*/  FMUL R123, R217, R123 ;  /* 0x0000007bd97b7220 */ /* 0x000fe20000400000 */
[--C-:B------:R-:W-:Y:S02]  /*8440*/  HADD2.F32 R194, -RZ, R201.reuse.H0_H0 ;  /* 0x200000c9ffc27230 */ /* 0x100fe40000004100 */
[----:B------:R-:W-:Y:S01]  /*8450*/  FFMA R120, R219, R195, R120 ;  /* 0x000000c3db787223 */ /* 0x000fe20000000078 */
[----:B------:R-:W-:Y:S01]  /*8460*/  FMUL R124, R217, R124 ;  /* 0x0000007cd97c7220 */ /* 0x000fe20000400000 */
[C---:B------:R-:W-:Y:S01]  /*8470*/  FFMA R121, R219.reuse, R196, R121 ;  /* 0x000000c4db797223 */ /* 0x040fe20000000079 */
[C---:B------:R-:W-:Y:S01]  /*8480*/  FFMA R122, R219.reuse, R193, R122 ;  /* 0x000000c1db7a7223 */ /* 0x040fe2000000007a */
[----:B------:R-:W-:Y:S02]  /*8490*/  HADD2.F32 R198, -RZ, R201.H1_H1 ;  /* 0x300000c9ffc67230 */ /* 0x000fe40000004100 */
[C---:B------:R-:W-:Y:S01]  /*84a0*/  FFMA R123, R219.reuse, R197, R123 ;  /* 0x000000c5db7b7223 */ /* 0x040fe2000000007b */
[----:B------:R-:W-:Y:S01]  /*84b0*/  FFMA R124, R219, R194, R124 ;  /* 0x000000c2db7c7223 */ /* 0x000fe2000000007c */
[--C-:B------:R-:W-:Y:S02]  /*84c0*/  HADD2.F32 R193, -RZ, R237.reuse.H0_H0 ;  /* 0x200000edffc17230 */ /* 0x100fe40000004100 */
[C---:B------:R-:W-:Y:S01]  /*84d0*/  FMUL R126, R217.reuse, R126 ;  /* 0x0000007ed97e7220 */ /* 0x040fe20000400000 */
[----:B------:R-:W-:Y:S02]  /*84e0*/  HADD2.F32 R194, -RZ, R237.H1_H1 ;  /* 0x300000edffc27230 */ /* 0x000fe40000004100 */
[----:B------:R-:W-:Y:S01]  /*84f0*/  FMUL R127, R217, R127 ;  /* 0x0000007fd97f7220 */ /* 0x000fe20000400000 */
[--C-:B------:R-:W-:Y:S02]  /*8500*/  HADD2.F32 R195, -RZ, R203.reuse.H0_H0 ;  /* 0x200000cbffc37230 */ /* 0x100fe40000004100 */
[C---:B------:R-:W-:Y:S01]  /*8510*/  FFMA R125, R219.reuse, R198, R125 ;  /* 0x000000c6db7d7223 */ /* 0x040fe2000000007d */
[C---:B------:R-:W-:Y:S01]  /*8520*/  FFMA R126, R219.reuse, R193, R126 ;  /* 0x000000c1db7e7223 */ /* 0x040fe2000000007e */
[----:B------:R-:W2:Y:S01]  /*8530*/  LDL.LU R198, [R1] ;  /* 0x0000000001c67983 */ /* 0x000ea20000300800 */
[----:B------:R-:W-:Y:S01]  /*8540*/  F2FP.F16.E4M3.UNPACK_B R202, R244.H1 ;  /* 0x000000f4ffca723e */ /* 0x000fe200030006ff */
[C---:B------:R-:W-:Y:S01]  /*8550*/  FFMA R127, R219.reuse, R194, R127 ;  /* 0x000000c2db7f7223 */ /* 0x040fe2000000007f */
[----:B------:R-:W-:Y:S01]  /*8560*/  F2FP.F16.E4M3.UNPACK_B R205, R245 ;  /* 0x000000f5ffcd723e */ /* 0x000fe200020006ff */
[----:B------:R-:W-:Y:S01]  /*8570*/  FFMA R128, R219, R195, R128 ;  /* 0x000000c3db807223 */ /* 0x000fe20000000080 */
[----:B------:R-:W-:Y:S02]  /*8580*/  HADD2.F32 R196, -RZ, R203.H1_H1 ;  /* 0x300000cbffc47230 */ /* 0x000fe40000004100 */
[C---:B------:R-:W-:Y:S01]  /*8590*/  FMUL R133, R217.reuse, R133 ;  /* 0x00000085d9857220 */ /* 0x040fe20000400000 */
[--C-:B------:R-:W-:Y:S02]  /*85a0*/  HADD2.F32 R193, -RZ, R238.reuse.H0_H0 ;  /* 0x200000eeffc17230 */ /* 0x100fe40000004100 */
[C---:B------:R-:W-:Y:S01]  /*85b0*/  FMUL R134, R217.reuse, R134 ;  /* 0x00000086d9867220 */ /* 0x040fe20000400000 */
[----:B------:R-:W-:Y:S01]  /*85c0*/  STL [R1+0xa0], R128 ;  /* 0x0000a08001007387 */ /* 0x000fe20000100800 */
[----:B------:R-:W-:Y:S01]  /*85d0*/  F2FP.F16.E4M3.UNPACK_B R234, R246 ;  /* 0x000000f6ffea723e */ /* 0x000fe200020006ff */
[----:B------:R-:W-:Y:S01]  /*85e0*/  HADD2.F32 R197, -RZ, R238.H1_H1 ;  /* 0x300000eeffc57230 */ /* 0x000fe20000004100 */
[----:B------:R-:W-:Y:S01]  /*85f0*/  F2FP.F16.E4M3.UNPACK_B R201, R248 ;  /* 0x000000f8ffc9723e */ /* 0x000fe200020006ff */
[C---:B------:R-:W-:Y:S01]  /*8600*/  FMUL R129, R217.reuse, R129 ;  /* 0x00000081d9817220 */ /* 0x040fe20000400000 */
[C---:B------:R-:W-:Y:S01]  /*8610*/  FMUL R130, R217.reuse, R130 ;  /* 0x00000082d9827220 */ /* 0x040fe20000400000 */
[----:B------:R-:W-:Y:S01]  /*8620*/  FMUL R131, R217, R131 ;  /* 0x00000083d9837220 */ /* 0x000fe20000400000 */
[--C-:B------:R-:W-:Y:S02]  /*8630*/  HADD2.F32 R194, -RZ, R204.reuse.H1_H1 ;  /* 0x300000ccffc27230 */ /* 0x100fe40000004100 */
[C---:B------:R-:W-:Y:S01]  /*8640*/  FFMA R129, R219.reuse, R196, R129 ;  /* 0x000000c4db817223 */ /* 0x040fe20000000081 */
[C---:B------:R-:W-:Y:S01]  /*8650*/  FFMA R130, R219.reuse, R193, R130 ;  /* 0x000000c1db827223 */ /* 0x040fe20000000082 */
[----:B------:R-:W-:Y:S02]  /*8660*/  HADD2.F32 R193, -RZ, R204.H0_H0 ;  /* 0x200000ccffc17230 */ /* 0x000fe40000004100 */
[----:B------:R-:W-:Y:S01]  /*8670*/  FFMA R131, R219, R197, R131 ;  /* 0x000000c5db837223 */ /* 0x000fe20000000083 */
[--C-:B------:R-:W-:Y:S02]  /*8680*/  HADD2.F32 R195, -RZ, R239.reuse.H1_H1 ;  /* 0x300000efffc37230 */ /* 0x100fe40000004100 */
[C---:B------:R-:W-:Y:S01]  /*8690*/  FMUL R135, R217.reuse, R135 ;  /* 0x00000087d9877220 */ /* 0x040fe20000400000 */
[----:B------:R-:W-:Y:S01]  /*86a0*/  FMUL R136, R217, R136 ;  /* 0x00000088d9887220 */ /* 0x000fe20000400000 */
[C---:B------:R-:W-:Y:S01]  /*86b0*/  FFMA R132, R219.reuse, R193, R132 ;  /* 0x000000c1db847223 */ /* 0x040fe20000000084 */
[----:B------:R-:W-:Y:S02]  /*86c0*/  HADD2.F32 R193, -RZ, R239.H0_H0 ;  /* 0x200000efffc17230 */ /* 0x000fe40000004100 */
[----:B------:R-:W-:Y:S01]  /*86d0*/  FFMA R133, R219, R194, R133 ;  /* 0x000000c2db857223 */ /* 0x000fe20000000085 */
[--C-:B------:R-:W-:Y:S02]  /*86e0*/  HADD2.F32 R194, -RZ, R206.reuse.H0_H0 ;  /* 0x200000ceffc27230 */ /* 0x100fe40000004100 */
[----:B------:R-:W-:Y:S01]  /*86f0*/  FMUL R137, R217, R137 ;  /* 0x00000089d9897220 */ /* 0x000fe20000400000 */
[----:B------:R-:W-:Y:S02]  /*8700*/  HADD2.F32 R196, -RZ, R206.H1_H1 ;  /* 0x300000ceffc47230 */ /* 0x000fe40000004100 */
[C---:B------:R-:W-:Y:S01]  /*8710*/  FFMA R134, R219.reuse, R193, R134 ;  /* 0x000000c1db867223 */ /* 0x040fe20000000086 */
[C---:B------:R-:W-:Y:S01]  /*8720*/  FFMA R135, R219.reuse, R195, R135 ;  /* 0x000000c3db877223 */ /* 0x040fe20000000087 */
[C---:B------:R-:W-:Y:S01]  /*8730*/  FFMA R136, R219.reuse, R194, R136 ;  /* 0x000000c2db887223 */ /* 0x040fe20000000088 */
[--C-:B------:R-:W-:Y:S02]  /*8740*/  HADD2.F32 R193, -RZ, R240.reuse.H0_H0 ;  /* 0x200000f0ffc17230 */ /* 0x100fe40000004100 */
[----:B------:R-:W-:Y:S01]  /*8750*/  FFMA R137, R219, R196, R137 ;  /* 0x000000c4db897223 */ /* 0x000fe20000000089 */
[C---:B------:R-:W-:Y:S01]  /*8760*/  FMUL R138, R217.reuse, R138 ;  /* 0x0000008ad98a7220 */ /* 0x040fe20000400000 */
[----:B------:R-:W-:Y:S02]  /*8770*/  HADD2.F32 R197, -RZ, R240.H1_H1 ;  /* 0x300000f0ffc57230 */ /* 0x000fe40000004100 */
[----:B------:R-:W-:Y:S01]  /*8780*/  FMUL R139, R217, R139 ;  /* 0x0000008bd98b7220 */ /* 0x000fe20000400000 */
[----:B------:R-:W-:Y:S02]  /*8790*/  HADD2.F32 R195, -RZ, R208.H0_H0 ;  /* 0x200000d0ffc37230 */ /* 0x000fe40000004100 */
[----:B------:R-:W-:Y:S01]  /*87a0*/  FFMA R138, R219, R193, R138 ;  /* 0x000000c1db8a7223 */ /* 0x000fe2000000008a */
[----:B------:R-:W-:Y:S01]  /*87b0*/  FMUL R140, R217, R140 ;  /* 0x0000008cd98c7220 */ /* 0x000fe20000400000 */
[----:B------:R-:W-:Y:S01]  /*87c0*/  FFMA R139, R219, R197, R139 ;  /* 0x000000c5db8b7223 */ /* 0x000fe2000000008b */
[----:B------:R-:W-:Y:S01]  /*87d0*/  FMUL R141, R217, R141 ;  /* 0x0000008dd98d7220 */ /* 0x000fe20000400000 */
[----:B------:R-:W-:Y:S02]  /*87e0*/  HADD2.F32 R193, -RZ, R241.H0_H0 ;  /* 0x200000f1ffc17230 */ /* 0x000fe40000004100 */
[----:B------:R-:W-:Y:S01]  /*87f0*/  FFMA R140, R219, R195, R140 ;  /* 0x000000c3db8c7223 */ /* 0x000fe2000000008c */
[C---:B------:R-:W-:Y:S01]  /*8800*/  FMUL R142, R217.reuse, R142 ;  /* 0x0000008ed98e7220 */ /* 0x040fe20000400000 */
[C---:B------:R-:W-:Y:S01]  /*8810*/  FMUL R143, R217.reuse, R143 ;  /* 0x0000008fd98f7220 */ /* 0x040fe20000400000 */
[----:B------:R-:W-:Y:S02]  /*8820*/  HADD2.F32 R195, -RZ, R209.H0_H0 ;  /* 0x200000d1ffc37230 */ /* 0x000fe40000004100 */
[C---:B------:R-:W-:Y:S01]  /*8830*/  FMUL R144, R217.reuse, R144 ;  /* 0x00000090d9907220 */ /* 0x040fe20000400000 */
[C---:B------:R-:W-:Y:S01]  /*8840*/  FMUL R145, R217.reuse, R145 ;  /* 0x00000091d9917220 */ /* 0x040fe20000400000 */
[C---:B------:R-:W-:Y:S01]  /*8850*/  FMUL R146, R217.reuse, R146 ;  /* 0x00000092d9927220 */ /* 0x040fe20000400000 */
[----:B------:R-:W-:Y:S02]  /*8860*/  HADD2.F32 R197, -RZ, R242.H1_H1 ;  /* 0x300000f2ffc57230 */ /* 0x000fe40000004100 */
[C---:B------:R-:W-:Y:S01]  /*8870*/  FMUL R147, R217.reuse, R147 ;  /* 0x00000093d9937220 */ /* 0x040fe20000400000 */
[C---:B------:R-:W-:Y:S01]  /*8880*/  FMUL R148, R217.reuse, R148 ;  /* 0x00000094d9947220 */ /* 0x040fe20000400000 */
[C---:B------:R-:W-:Y:S01]  /*8890*/  FMUL R149, R217.reuse, R149 ;  /* 0x00000095d9957220 */ /* 0x040fe20000400000 */
[C---:B------:R-:W-:Y:S01]  /*88a0*/  FMUL R150, R217.reuse, R150 ;  /* 0x00000096d9967220 */ /* 0x040fe20000400000 */
[C---:B------:R-:W-:Y:S01]  /*88b0*/  FMUL R151, R217.reuse, R151 ;  /* 0x00000097d9977220 */ /* 0x040fe20000400000 */
[C---:B------:R-:W-:Y:S01]  /*88c0*/  FMUL R88, R217.reuse, R88 ;  /* 0x00000058d9587220 */ /* 0x040fe20000400000 */
[C---:B------:R-:W-:Y:S01]  /*88d0*/  FMUL R89, R217.reuse, R89 ;  /* 0x00000059d9597220 */ /* 0x040fe20000400000 */
[C---:B------:R-:W-:Y:S01]  /*88e0*/  FMUL R90, R217.reuse, R90 ;  /* 0x0000005ad95a7220 */ /* 0x040fe20000400000 */
[----:B------:R-:W-:Y:S01]  /*88f0*/  F2FP.F16.E4M3.UNPACK_B R207, R248.H1 ;  /* 0x000000f8ffcf723e */ /* 0x000fe200030006ff */
[C---:B------:R-:W-:Y:S01]  /*8900*/  FMUL R91, R217.reuse, R91 ;  /* 0x0000005bd95b7220 */ /* 0x040fe20000400000 */
[----:B------:R-:W-:Y:S01]  /*8910*/  F2FP.F16.E4M3.UNPACK_B R244, R251 ;  /* 0x000000fbfff4723e */ /* 0x000fe200020006ff */
[C---:B------:R-:W-:Y:S01]  /*8920*/  FMUL R92, R217.reuse, R92 ;  /* 0x0000005cd95c7220 */ /* 0x040fe20000400000 */
[C---:B------:R-:W-:Y:S01]  /*8930*/  FMUL R93, R217.reuse, R93 ;  /* 0x0000005dd95d7220 */ /* 0x040fe20000400000 */
[C---:B------:R-:W-:Y:S01]  /*8940*/  FMUL R94, R217.reuse, R94 ;  /* 0x0000005ed95e7220 */ /* 0x040fe20000400000 */
[C---:B------:R-:W-:Y:S01]  /*8950*/  FMUL R95, R217.reuse, R95 ;  /* 0x0000005fd95f7220 */ /* 0x040fe20000400000 */
[----:B------:R-:W-:Y:S01]  /*8960*/  F2FP.F16.E4M3.UNPACK_B R232, R250.H1 ;  /* 0x000000faffe8723e */ /* 0x000fe200030006ff */
        /* <DEDUP_REMOVED lines=23> */
[----:B------:R-:W-:Y:S01]  /*8ae0*/  FMUL R119, R217, R119 ;  /* 0x00000077d9777220 */ /* 0x000fe20000400000 */
[----:B------:R-:W-:Y:S01]  /*8af0*/  F2FP.SATFINITE.E4M3.F32.PACK_AB_MERGE_C R127, R127, R126, RZ ;  /* 0x0000007e7f7f723e */ /* 0x000fe200048070ff */
[----:B------:R-:W1:Y:S01]  /*8b00*/  S2UR UR6, SR_CgaCtaId ;  /* 0x00000000000679c3 */ /* 0x000e620000008800 */
[----:B------:R-:W-:Y:S01]  /*8b10*/  F2FP.SATFINITE.E4M3.F32.PACK_AB_MERGE_C R126, R131, R130, RZ ;  /* 0x00000082837e723e */ /* 0x000fe200048070ff */
        /* <DEDUP_REMOVED lines=10> */
[----:B------:R-:W-:Y:S01]  /*8bc0*/  BSSY.RECONVERGENT B0, `(.L_x_107) ;  /* 0x0000309000007945 */ /* 0x000fe20003800200 */
[----:B--2---:R-:W-:Y:S02]  /*8bd0*/  F2FP.F16.E4M3.UNPACK_B R199, R198 ;  /* 0x000000c6ffc7723e */ /* 0x004fe400020006ff */
[-C--:B------:R-:W-:Y:S02]  /*8be0*/  F2FP.F16.E4M3.UNPACK_B R213, R50.reuse ;  /* 0x00000032ffd5723e */ /* 0x080fe400020006ff */
[----:B------:R-:W-:Y:S02]  /*8bf0*/  F2FP.F16.E4M3.UNPACK_B R220, R50.H1 ;  /* 0x00000032ffdc723e */ /* 0x000fe400030006ff */
[----:B------:R-:W2:Y:S01]  /*8c00*/  LDL.LU R50, [R1+0x18] ;  /* 0x0000180001327983 */ /* 0x000ea20000300800 */
[-C--:B---3--:R-:W-:Y:S02]  /*8c10*/  F2FP.F16.E4M3.UNPACK_B R224, R48.reuse ;  /* 0x00000030ffe0723e */ /* 0x088fe400020006ff */
[----:B------:R-:W-:Y:S02]  /*8c20*/  F2FP.F16.E4M3.UNPACK_B R230, R48.H1 ;  /* 0x00000030ffe6723e */ /* 0x000fe400030006ff */
[----:B------:R-:W3:Y:S01]  /*8c30*/  LDL.LU R48, [R1+0x1c] ;  /* 0x00001c0001307983 */ /* 0x000ee20000300800 */
[-C--:B----4-:R-:W-:Y:S02]  /*8c40*/  F2FP.F16.E4M3.UNPACK_B R236, R47.reuse ;  /* 0x0000002fffec723e */ /* 0x090fe400020006ff */
[----:B------:R-:W-:Y:S02]  /*8c50*/  F2FP.F16.E4M3.UNPACK_B R238, R47.H1 ;  /* 0x0000002fffee723e */ /* 0x000fe400030006ff */
[----:B------:R-:W4:Y:S01]  /*8c60*/  LDL.LU R47, [R1+0x2c] ;  /* 0x00002c00012f7983 */ /* 0x000f220000300800 */
[----:B------:R-:W-:Y:S01]  /*8c70*/  F2FP.F16.E4M3.UNPACK_B R203, R198.H1 ;  /* 0x000000c6ffcb723e */ /* 0x000fe200030006ff */
[----:B------:R-:W-:Y:S02]  /*8c80*/  HADD2.F32 R198, -RZ, R208.H1_H1 ;  /* 0x300000d0ffc67230 */ /* 0x000fe40000004100 */
[----:B------:R-:W-:Y:S03]  /*8c90*/  STL [R1+0x6c], R132 ;  /* 0x00006c8401007387 */ /* 0x000fe60000100800 */
[C---:B------:R-:W-:Y:S01]  /*8ca0*/  FFMA R141, R219.reuse, R198, R141 ;  /* 0x000000c6db8d7223 */ /* 0x040fe2000000008d */
[----:B------:R-:W-:Y:S01]  /*8cb0*/  STL [R1+0x70], R133 ;  /* 0x0000708501007387 */ /* 0x000fe20000100800 */
[----:B------:R-:W-:Y:S01]  /*8cc0*/  FFMA R142, R219, R193, R142 ;  /* 0x000000c1db8e7223 */ /* 0x000fe2000000008e */
[----:B------:R-:W-:Y:S02]  /*8cd0*/  HADD2.F32 R193, -RZ, R242.H0_H0 ;  /* 0x200000f2ffc17230 */ /* 0x000fe40000004100 */
[----:B------:R-:W-:Y:S01]  /*8ce0*/  STL [R1+0x94], R134 ;  /* 0x0000948601007387 */ /* 0x000fe20000100800 */
[----:B------:R-:W-:Y:S03]  /*8cf0*/  HADD2.F32 R198, -RZ, R211.H1_H1 ;  /* 0x300000d3ffc67230 */ /* 0x000fe60000004100 */
[----:B------:R-:W-:Y:S04]  /*8d00*/  STL [R1+0x98], R135 ;  /* 0x0000988701007387 */ /* 0x000fe80000100800 */
[----:B------:R-:W4:Y:S04]  /*8d10*/  LDL.LU R194, [R1+0x14] ;  /* 0x0000140001c27983 */ /* 0x000f280000300800 */
[----:B------:R-:W-:Y:S04]  /*8d20*/  STL [R1+0x74], R136 ;  /* 0x0000748801007387 */ /* 0x000fe80000100800 */
[----:B------:R-:W4:Y:S04]  /*8d30*/  LDL.LU R196, [R1+0x10] ;  /* 0x0000100001c47983 */ /* 0x000f280000300800 */
[----:B------:R1:W-:Y:S04]  /*8d40*/  STL [R1+0x78], R137 ;  /* 0x0000788901007387 */ /* 0x0003e80000100800 */
[----:B------:R-:W-:Y:S04]  /*8d50*/  STL [R1+0x7c], R138 ;  /* 0x00007c8a01007387 */ /* 0x000fe80000100800 */
[----:B------:R4:W-:Y:S01]  /*8d60*/  STL [R1+0x80], R139 ;  /* 0x0000808b01007387 */ /* 0x0009e20000100800 */
[----:B-1----:R-:W-:Y:S04]  /*8d70*/  PRMT R137, R49, 0x7610, R137 ;  /* 0x0000761031897816 */ /* 0x002fe80000000089 */
[----:B------:R-:W-:Y:S02]  /*8d80*/  PRMT R133, R137, 0x7610, R133 ;  /* 0x0000761089857816 */ /* 0x000fe40000000085 */
[----:B------:R-:W-:Y:S02]  /*8d90*/  F2FP.SATFINITE.E4M3.F32.PACK_AB_MERGE_C R137, R2, R0, R3 ;  /* 0x000000000289723e */ /* 0x000fe40004807003 */
[----:B------:R-:W-:Y:S02]  /*8da0*/  F2FP.SATFINITE.E4M3.F32.PACK_AB_MERGE_C R2, R8, R7, RZ ;  /* 0x000000070802723e */ /* 0x000fe400048070ff */
[----:B------:R-:W-:Y:S02]  /*8db0*/  F2FP.SATFINITE.E4M3.F32.PACK_AB_MERGE_C R0, R12, R11, RZ ;  /* 0x0000000b0c00723e */ /* 0x000fe400048070ff */
[-C--:B--2---:R-:W-:Y:S02]  /*8dc0*/  F2FP.F16.E4M3.UNPACK_B R212, R50.reuse ;  /* 0x00000032ffd4723e */ /* 0x084fe400020006ff */
[----:B------:R-:W-:Y:S02]  /*8dd0*/  F2FP.F16.E4M3.UNPACK_B R214, R50.H1 ;  /* 0x00000032ffd6723e */ /* 0x000fe400030006ff */
[-C--:B---3--:R-:W-:Y:S02]  /*8de0*/  F2FP.F16.E4M3.UNPACK_B R218, R48.reuse ;  /* 0x00000030ffda723e */ /* 0x088fe400020006ff */
[----:B------:R-:W-:Y:S02]  /*8df0*/  F2FP.F16.E4M3.UNPACK_B R221, R48.H1 ;  /* 0x00000030ffdd723e */ /* 0x000fe400030006ff */
[----:B------:R-:W2:Y:S01]  /*8e00*/  LDL.LU R48, [R1+0x28] ;  /* 0x0000280001307983 */ /* 0x000ea20000300800 */
[-C--:B----4-:R-:W-:Y:S02]  /*8e10*/  F2FP.F16.E4M3.UNPACK_B R235, R47.reuse ;  /* 0x0000002fffeb723e */ /* 0x090fe400020006ff */
[----:B------:R-:W-:Y:S01]  /*8e20*/  F2FP.F16.E4M3.UNPACK_B R237, R47.H1 ;  /* 0x0000002fffed723e */ /* 0x000fe200030006ff */
[----:B------:R-:W3:Y:S04]  /*8e30*/  LDL.LU R50, [R1+0x20] ;  /* 0x0000200001327983 */ /* 0x000ee80000300800 */
[----:B------:R-:W4:Y:S04]  /*8e40*/  LDL.LU R49, [R1+0x24] ;  /* 0x0000240001317983 */ /* 0x000f280000300800 */
[----:B------:R-:W-:Y:S04]  /*8e50*/  STL [R1+0x84], R140 ;  /* 0x0000848c01007387 */ /* 0x000fe80000100800 */
[----:B------:R1:W-:Y:S04]  /*8e60*/  STL [R1+0x88], R141 ;  /* 0x0000888d01007387 */ /* 0x0003e80000100800 */
[----:B------:R-:W-:Y:S01]  /*8e70*/  STL [R1+0x8c], R142 ;  /* 0x00008c8e01007387 */ /* 0x000fe20000100800 */
[-C--:B------:R-:W-:Y:S02]  /*8e80*/  F2FP.F16.E4M3.UNPACK_B R208, R194.reuse ;  /* 0x000000c2ffd0723e */ /* 0x080fe400020006ff */
[----:B------:R-:W-:Y:S01]  /*8e90*/  F2FP.F16.E4M3.UNPACK_B R210, R194.H1 ;  /* 0x000000c2ffd2723e */ /* 0x000fe200030006ff */
[----:B------:R-:W-:Y:S01]  /*8ea0*/  HADD2.F32 R194, -RZ, R241.H1_H1 ;  /* 0x300000f1ffc27230 */ /* 0x000fe20000004100 */
[----:B------:R-:W-:Y:S04]  /*8eb0*/  F2FP.F16.E4M3.UNPACK_B R204, R196 ;  /* 0x000000c4ffcc723e */ /* 0x000fe800020006ff */
[C---:B------:R-:W-:Y:S01]  /*8ec0*/  FFMA R143, R219.reuse, R194, R143 ;  /* 0x000000c2db8f7223 */ /* 0x040fe2000000008f */
[----:B------:R-:W-:Y:S01]  /*8ed0*/  F2FP.F16.E4M3.UNPACK_B R206, R196.H1 ;  /* 0x000000c4ffce723e */ /* 0x000fe200030006ff */
[C---:B------:R-:W-:Y:S01]  /*8ee0*/  FFMA R144, R219.reuse, R195, R144 ;  /* 0x000000c3db907223 */ /* 0x040fe20000000090 */
[----:B------:R-:W-:Y:S02]  /*8ef0*/  HADD2.F32 R196, -RZ, R209.H1_H1 ;  /* 0x300000d1ffc47230 */ /* 0x000fe40000004100 */
[----:B------:R1:W-:Y:S01]  /*8f00*/  STL [R1+0x90], R143 ;  /* 0x0000908f01007387 */ /* 0x0003e20000100800 */
[----:B------:R-:W-:Y:S02]  /*8f10*/  HADD2.F32 R194, -RZ, R211.H0_H0 ;  /* 0x200000d3ffc27230 */ /* 0x000fe40000004100 */
[C---:B------:R-:W-:Y:S01]  /*8f20*/  FFMA R145, R219.reuse, R196, R145 ;  /* 0x000000c4db917223 */ /* 0x040fe20000000091 */
[----:B------:R1:W-:Y:S01]  /*8f30*/  STL [R1+0x9c], R144 ;  /* 0x00009c9001007387 */ /* 0x0003e20000100800 */
[----:B------:R-:W-:Y:S02]  /*8f40*/  HADD2.F32 R195, -RZ, R200.H0_H0 ;  /* 0x200000c8ffc37230 */ /* 0x000fe40000004100 */
[C---:B------:R-:W-:Y:S01]  /*8f50*/  FFMA R146, R219.reuse, R193, R146 ;  /* 0x000000c1db927223 */ /* 0x040fe20000000092 */
[--C-:B------:R-:W-:Y:S01]  /*8f60*/  HADD2.F32 R193, -RZ, R243.reuse.H0_H0 ;  /* 0x200000f3ffc17230 */ /* 0x100fe20000004100 */
[----:B------:R-:W4:Y:S01]  /*8f70*/  LDL.LU R47, [R1+0x30] ;  /* 0x00003000012f7983 */ /* 0x000f220000300800 */
[C---:B------:R-:W-:Y:S01]  /*8f80*/  FFMA R147, R219.reuse, R197, R147 ;  /* 0x000000c5db937223 */ /* 0x040fe20000000093 */
[C---:B------:R-:W-:Y:S01]  /*8f90*/  FFMA R148, R219.reuse, R194, R148 ;  /* 0x000000c2db947223 */ /* 0x040fe20000000094 */
[----:B------:R-:W-:Y:S02]  /*8fa0*/  HADD2.F32 R194, -RZ, R243.H1_H1 ;  /* 0x300000f3ffc27230 */ /* 0x000fe40000004100 */
[----:B------:R-:W-:Y:S01]  /*8fb0*/  FFMA R149, R219, R198, R149 ;  /* 0x000000c6db957223 */ /* 0x000fe20000000095 */
[----:B------:R-:W-:Y:S01]  /*8fc0*/  PRMT R198, R133, 0x7610, R198 ;  /* 0x0000761085c67816 */ /* 0x000fe200000000c6 */
[C---:B------:R-:W-:Y:S01]  /*8fd0*/  FFMA R150, R219.reuse, R193, R150 ;  /* 0x000000c1db967223 */ /* 0x040fe20000000096 */
[----:B------:R-:W-:Y:S01]  /*8fe0*/  F2FP.SATFINITE.E4M3.F32.PACK_AB_MERGE_C R133, R10, R9, R0 ;  /* 0x000000090a85723e */ /* 0x000fe20004807000 */
[C---:B------:R-:W-:Y:S01]  /*8ff0*/  FFMA R151, R219.reuse, R194, R151 ;  /* 0x000000c2db977223 */ /* 0x040fe20000000097 */
[----:B------:R-:W-:Y:S01]  /*9000*/  PRMT R194, R54, 0x7610, R194 ;  /* 0x0000761036c27816 */ /* 0x000fe200000000c2 */
[----:B------:R-:W-:Y:S01]  /*9010*/  FFMA R88, R219, R195, R88 ;  /* 0x000000c3db587223 */ /* 0x000fe20000000058 */
[----:B------:R-:W-:Y:S01]  /*9020*/  PRMT R195, R51, 0x7610, R195 ;  /* 0x0000761033c37816 */ /* 0x000fe200000000c3 */
[----:B------:R-:W-:Y:S01]  /*9030*/  HADD2.F32 R193, -RZ, R202.H0_H0 ;  /* 0x200000caffc17230 */ /* 0x000fe20000004100 */
[----:B------:R-:W-:Y:S01]  /*9040*/  PRMT R197, R194, 0x7610, R197 ;  /* 0x00007610c2c57816 */ /* 0x000fe200000000c5 */
[----:B------:R-:W-:Y:S01]  /*9050*/  HADD2.F32 R196, -RZ, R200.H1_H1 ;  /* 0x300000c8ffc47230 */ /* 0x000fe20000004100 */
[----:B------:R-:W-:Y:S01]  /*9060*/  PRMT R211, R195, 0x7610, R211 ;  /* 0x00007610c3d37816 */ /* 0x000fe200000000d3 */
[----:B------:R-:W-:Y:S01]  /*9070*/  HADD2.F32 R194, -RZ, R205.H1_H1 ;  /* 0x300000cdffc27230 */ /* 0x000fe20000004100 */
[----:B------:R-:W-:Y:S01]  /*9080*/  PRMT R209, R197, 0x7610, R209 ;  /* 0x00007610c5d17816 */ /* 0x000fe200000000d1 */
[----:B------:R-:W-:Y:S01]  /*9090*/  HADD2.F32 R195, -RZ, R247.H1_H1 ;  /* 0x300000f7ffc37230 */ /* 0x000fe20000004100 */
[----:B------:R-:W-:Y:S01]  /*90a0*/  PRMT R242, R211, 0x7610, R242 ;  /* 0x00007610d3f27816 */ /* 0x000fe200000000f2 */
[C---:B------:R-:W-:Y:S01]  /*90b0*/  FFMA R89, R219.reuse, R196, R89 ;  /* 0x000000c4db597223 */ /* 0x040fe20000000059 */
[----:B------:R-:W-:Y:S01]  /*90c0*/  PRMT R240, R198, 0x7610, R240 ;  /* 0x00007610c6f07816 */ /* 0x000fe200000000f0 */
[----:B------:R-:W-:Y:S01]  /*90d0*/  FFMA R90, R219, R193, R90 ;  /* 0x000000c1db5a7223 */ /* 0x000fe2000000005a */
[----:B------:R-:W-:Y:S01]  /*90e0*/  PRMT R193, R46, 0x7610, R193 ;  /* 0x000076102ec17816 */ /* 0x000fe200000000c1 */
[----:B------:R-:W-:Y:S02]  /*90f0*/  HADD2.F32 R198, -RZ, R213.H1_H1 ;  /* 0x300000d5ffc67230 */ /* 0x000fe40000004100 */
[----:B------:R-:W-:Y:S01]  /*9100*/  HADD2.F32 R197, -RZ, R203.H1_H1 ;  /* 0x300000cbffc57230 */ /* 0x000fe20000004100 */
[----:B------:R-:W-:Y:S01]  /*9110*/  PRMT R136, R193, 0x7610, R136 ;  /* 0x00007610c1887816 */ /* 0x000fe20000000088 */
[--C-:B------:R-:W-:Y:S02]  /*9120*/  HADD2.F32 R211, -RZ, R212.reuse.H0_H0 ;  /* 0x200000d4ffd37230 */ /* 0x100fe40000004100 */
[----:B------:R-:W-:Y:S01]  /*9130*/  HADD2.F32 R212, -RZ, R212.H1_H1 ;  /* 0x300000d4ffd47230 */ /* 0x000fe20000004100 */
[----:B------:R-:W-:Y:S02]  /*9140*/  PRMT R200, R136, 0x7610, R200 ;  /* 0x0000761088c87816 */ /* 0x000fe400000000c8 */
[----:B------:R-:W-:Y:S02]  /*9150*/  F2FP.SATFINITE.E4M3.F32.PACK_AB_MERGE_C R136, R6, R5, R2 ;  /* 0x000000050688723e */ /* 0x000fe40004807002 */
[----:B------:R-:W-:Y:S01]  /*9160*/  PRMT R250, R200, 0x7610, R250 ;  /* 0x00007610c8fa7816 */ /* 0x000fe200000000fa */
[----:B------:R-:W-:Y:S01]  /*9170*/  HADD2.F32 R200, -RZ, R224.H1_H1 ;  /* 0x300000e0ffc87230 */ /* 0x000fe20000004100 */
[-C--:B--2---:R-:W-:Y:S02]  /*9180*/  F2FP.F16.E4M3.UNPACK_B R231, R48.reuse ;  /* 0x00000030ffe7723e */ /* 0x084fe400020006ff */
[----:B------:R-:W-:Y:S02]  /*9190*/  F2FP.F16.E4M3.UNPACK_B R233, R48.H1 ;  /* 0x00000030ffe9723e */ /* 0x000fe400030006ff */
[----:B------:R-:W2:Y:S01]  /*91a0*/  LDL.LU R48, [R1+0x34] ;  /* 0x0000340001307983 */ /* 0x000ea20000300800 */
[-C--:B---3--:R-:W-:Y:S02]  /*91b0*/  F2FP.F16.E4M3.UNPACK_B R223, R50.reuse ;  /* 0x00000032ffdf723e */ /* 0x088fe400020006ff */
[----:B------:R-:W-:Y:S02]  /*91c0*/  F2FP.F16.E4M3.UNPACK_B R225, R50.H1 ;  /* 0x00000032ffe1723e */ /* 0x000fe400030006ff */
[-C--:B----4-:R-:W-:Y:S02]  /*91d0*/  F2FP.F16.E4M3.UNPACK_B R227, R49.reuse ;  /* 0x00000031ffe3723e */ /* 0x090fe400020006ff */
[----:B------:R-:W-:Y:S02]  /*91e0*/  F2FP.F16.E4M3.UNPACK_B R229, R49.H1 ;  /* 0x00000031ffe5723e */ /* 0x000fe400030006ff */
[----:B------:R-:W3:Y:S04]  /*91f0*/  LDL.LU R49, [R1+0x38] ;  /* 0x0000380001317983 */ /* 0x000ee80000300800 */
[----:B------:R-:W4:Y:S04]  /*9200*/  LDL.LU R50, [R1+0x3c] ;  /* 0x00003c0001327983 */ /* 0x000f280000300800 */
[----:B------:R-:W4:Y:S04]  /*9210*/  LDL.LU R51, [R1+0x40] ;  /* 0x0000400001337983 */ /* 0x000f280000300800 */
[----:B------:R-:W4:Y:S04]  /*9220*/  LDL.LU R54, [R1+0x44] ;  /* 0x0000440001367983 */ /* 0x000f280000300800 */
[----:B------:R-:W4:Y:S01]  /*9230*/  LDL.LU R46, [R1+0x118] ;  /* 0x00011800012e7983 */ /* 0x000f220000300800 */
[-C--:B------:R-:W-:Y:S02]  /*9240*/  F2FP.F16.E4M3.UNPACK_B R239, R47.reuse ;  /* 0x0000002fffef723e */ /* 0x080fe400020006ff */
[----:B------:R-:W-:Y:S02]  /*9250*/  F2FP.F16.E4M3.UNPACK_B R241, R47.H1 ;  /* 0x0000002ffff1723e */ /* 0x000fe400030006ff */
[----:B------:R-:W4:Y:S01]  /*9260*/  LDL.LU R47, [R1+0x114] ;  /* 0x00011400012f7983 */ /* 0x000f220000300800 */
[-C--:B--2---:R-:W-:Y:S02]  /*9270*/  F2FP.F16.E4M3.UNPACK_B R243, R48.reuse ;  /* 0x00000030fff3723e */ /* 0x084fe400020006ff */
[----:B------:R-:W-:Y:S02]  /*9280*/  F2FP.F16.E4M3.UNPACK_B R245, R48.H1 ;  /* 0x00000030fff5723e */ /* 0x000fe400030006ff */
[----:B------:R-:W2:Y:S01]  /*9290*/  LDL.LU R48, [R1+0x110] ;  /* 0x0001100001307983 */ /* 0x000ea20000300800 */
[-C--:B---3--:R-:W-:Y:S02]  /*92a0*/  F2FP.F16.E4M3.UNPACK_B R246, R49.reuse ;  /* 0x00000031fff6723e */ /* 0x088fe400020006ff */
[----:B------:R-:W-:Y:S02]  /*92b0*/  F2FP.F16.E4M3.UNPACK_B R248, R49.H1 ;  /* 0x00000031fff8723e */ /* 0x000fe400030006ff */
[-C--:B----4-:R-:W-:Y:S01]  /*92c0*/  F2FP.F16.E4M3.UNPACK_B R249, R50.reuse ;  /* 0x00000032fff9723e */ /* 0x090fe200020006ff */
[----:B------:R-:W3:Y:S01]  /*92d0*/  LDL.LU R49, [R1+0x10c] ;  /* 0x00010c0001317983 */ /* 0x000ee20000300800 */
[----:B------:R-:W-:Y:S02]  /*92e0*/  F2FP.F16.E4M3.UNPACK_B R251, R50.H1 ;  /* 0x00000032fffb723e */ /* 0x000fe400030006ff */
[-C--:B------:R-:W-:Y:S01]  /*92f0*/  F2FP.F16.E4M3.UNPACK_B R7, R51.reuse ;  /* 0x00000033ff07723e */ /* 0x080fe200020006ff */
[----:B------:R-:W4:Y:S01]  /*9300*/  LDL.LU R50, [R1+0x108] ;  /* 0x0001080001327983 */ /* 0x000f220000300800 */
[----:B------:R-:W-:Y:S02]  /*9310*/  F2FP.F16.E4M3.UNPACK_B R52, R51.H1 ;  /* 0x00000033ff34723e */ /* 0x000fe400030006ff */
[C---:B------:R-:W-:Y:S01]  /*9320*/  PRMT R20, R7.reuse, 0x7610, R20 ;  /* 0x0000761007147816 */ /* 0x040fe20000000014 */
[----:B------:R-:W4:Y:S01]  /*9330*/  LDL.LU R193, [R1+0x48] ;  /* 0x0000480001c17983 */ /* 0x000f220000300800 */
[----:B------:R-:W-:Y:S02]  /*9340*/  PRMT R19, R7, 0x7632, R19 ;  /* 0x0000763207137816 */ /* 0x000fe40000000013 */
[C---:B------:R-:W-:Y:S01]  /*9350*/  PRMT R153, R52.reuse, 0x7610, R153 ;  /* 0x0000761034997816 */ /* 0x040fe20000000099 */
[----:B------:R-:W4:Y:S01]  /*9360*/  LDL.LU R7, [R1+0x4c] ;  /* 0x00004c0001077983 */ /* 0x000f220000300800 */
[----:B------:R-:W-:Y:S01]  /*9370*/  PRMT R132, R52, 0x7632, R132 ;  /* 0x0000763234847816 */ /* 0x000fe20000000084 */
[----:B------:R-:W-:Y:S01]  /*9380*/  FMUL R46, R217, R46 ;  /* 0x0000002ed92e7220 */ /* 0x000fe20000400000 */
        /* <DEDUP_REMOVED lines=8> */
[----:B------:R-:W-:Y:S03]  /*9410*/  PRMT R191, R55, 0x7632, R191 ;  /* 0x0000763237bf7816 */ /* 0x000fe600000000bf */
[----:B------:R-:W4:Y:S01]  /*9420*/  LDL.LU R54, [R1+0xf8] ;  /* 0x0000f80001367983 */ /* 0x000f220000300800 */
[C---:B------:R-:W-:Y:S03]  /*9430*/  FMUL R47, R217.reuse, R47 ;  /* 0x0000002fd92f7220 */ /* 0x040fe60000400000 */
[----:B------:R-:W4:Y:S01]  /*9440*/  LDL.LU R55, [R1+0xf4] ;  /* 0x0000f40001377983 */ /* 0x000f220000300800 */
[C---:B--2---:R-:W-:Y:S01]  /*9450*/  FMUL R48, R217.reuse, R48 ;  /* 0x00000030d9307220 */ /* 0x044fe20000400000 */
[C---:B---3--:R-:W-:Y:S01]  /*9460*/  FMUL R49, R217.reuse, R49 ;  /* 0x00000031d9317220 */ /* 0x048fe20000400000 */
[----:B----4-:R-:W-:Y:S01]  /*9470*/  FMUL R50, R217, R50 ;  /* 0x00000032d9327220 */ /* 0x010fe20000400000 */
[-C--:B------:R-:W-:Y:S02]  /*9480*/  F2FP.F16.E4M3.UNPACK_B R11, R193.reuse.H1 ;  /* 0x000000c1ff0b723e */ /* 0x080fe400030006ff */
[----:B------:R-:W-:Y:S01]  /*9490*/  F2FP.F16.E4M3.UNPACK_B R196, R193 ;  /* 0x000000c1ffc4723e */ /* 0x000fe200020006ff */
[----:B------:R-:W-:Y:S01]  /*94a0*/  HADD2.F32 R193, -RZ, R202.H1_H1 ;  /* 0x300000caffc17230 */ /* 0x000fe20000004100 */
[C---:B------:R-:W-:Y:S01]  /*94b0*/  PRMT R188, R11.reuse, 0x7610, R188 ;  /* 0x000076100bbc7816 */ /* 0x040fe200000000bc */
[----:B------:R-:W-:Y:S01]  /*94c0*/  HADD2.F32 R202, -RZ, R236.H1_H1 ;  /* 0x300000ecffca7230 */ /* 0x000fe20000004100 */
[----:B------:R-:W-:Y:S02]  /*94d0*/  PRMT R187, R11, 0x7632, R187 ;  /* 0x000076320bbb7816 */ /* 0x000fe400000000bb */
[-C--:B------:R-:W-:Y:S01]  /*94e0*/  F2FP.F16.E4M3.UNPACK_B R8, R7.reuse ;  /* 0x00000007ff08723e */ /* 0x080fe200020006ff */
[----:B------:R-:W2:Y:S01]  /*94f0*/  LDL.LU R11, [R1+0x50] ;  /* 0x00005000010b7983 */ /* 0x000ea20000300800 */
[----:B------:R-:W-:Y:S01]  /*9500*/  F2FP.F16.E4M3.UNPACK_B R3, R7.H1 ;  /* 0x00000007ff03723e */ /* 0x000fe200030006ff */
[----:B------:R-:W-:Y:S01]  /*9510*/  FFMA R91, R219, R193, R91 ;  /* 0x000000c1db5b7223 */ /* 0x000fe2000000005b */
[C---:B------:R-:W-:Y:S01]  /*9520*/  PRMT R190, R8.reuse, 0x7610, R190 ;  /* 0x0000761008be7816 */ /* 0x040fe200000000be */
[----:B------:R-:W-:Y:S01]  /*9530*/  HADD2.F32 R193, -RZ, R205.H0_H0 ;  /* 0x200000cdffc17230 */ /* 0x000fe20000004100 */
[----:B------:R-:W-:Y:S01]  /*9540*/  PRMT R186, R8, 0x7632, R186 ;  /* 0x0000763208ba7816 */ /* 0x000fe200000000ba */
[----:B------:R-:W-:Y:S01]  /*9550*/  FMUL R52, R217, R52 ;  /* 0x00000034d9347220 */ /* 0x000fe20000400000 */
[C---:B------:R-:W-:Y:S01]  /*9560*/  PRMT R185, R3.reuse, 0x7610, R185 ;  /* 0x0000761003b97816 */ /* 0x040fe200000000b9 */
[----:B------:R-:W3:Y:S01]  /*9570*/  LDL.LU R8, [R1+0x54] ;  /* 0x0000540001087983 */ /* 0x000ee20000300800 */
[----:B------:R-:W-:Y:S01]  /*9580*/  PRMT R216, R3, 0x7632, R216 ;  /* 0x0000763203d87816 */ /* 0x000fe200000000d8 */
[C---:B------:R-:W-:Y:S01]  /*9590*/  FFMA R92, R219.reuse, R193, R92 ;  /* 0x000000c1db5c7223 */ /* 0x040fe2000000005c */
[C---:B------:R-:W-:Y:S01]  /*95a0*/  PRMT R184, R196.reuse, 0x7610, R184 ;  /* 0x00007610c4b87816 */ /* 0x040fe200000000b8 */
[----:B------:R-:W4:Y:S01]  /*95b0*/  LDL.LU R7, [R1+0x58] ;  /* 0x0000580001077983 */ /* 0x000f220000300800 */
[----:B------:R-:W-:Y:S01]  /*95c0*/  PRMT R23, R196, 0x7632, R23 ;  /* 0x00007632c4177816 */ /* 0x000fe20000000017 */
[----:B------:R-:W-:Y:S02]  /*95d0*/  HADD2.F32 R216, -RZ, R216.H0_H0 ;  /* 0x200000d8ffd87230 */ /* 0x000fe40000004100 */
[----:B------:R-:W-:Y:S01]  /*95e0*/  FFMA R93, R219, R194, R93 ;  /* 0x000000c2db5d7223 */ /* 0x000fe2000000005d */
[----:B------:R-:W4:Y:S01]  /*95f0*/  LDL.LU R3, [R1+0x5c] ;  /* 0x00005c0001037983 */ /* 0x000f220000300800 */
[----:B------:R-:W-:Y:S02]  /*9600*/  HADD2.F32 R194, -RZ, R244.H1_H1 ;  /* 0x300000f4ffc27230 */ /* 0x000fe40000004100 */
[C---:B------:R-:W-:Y:S01]  /*9610*/  FMUL R53, R217.reuse, R53 ;  /* 0x00000035d9357220 */ /* 0x040fe20000400000 */
[----:B------:R-:W-:Y:S02]  /*9620*/  HADD2.F32 R196, -RZ, R199.H1_H1 ;  /* 0x300000c7ffc47230 */ /* 0x000fe40000004100 */
[C---:B------:R-:W-:Y:S01]  /*9630*/  FMUL R51, R217.reuse, R51 ;  /* 0x00000033d9337220 */ /* 0x040fe20000400000 */
[----:B------:R-:W-:Y:S02]  /*9640*/  HADD2.F32 R193, -RZ, R232.H1_H1 ;  /* 0x300000e8ffc17230 */ /* 0x000fe40000004100 */
[C---:B------:R-:W-:Y:S01]  /*9650*/  FMUL R54, R217.reuse, R54 ;  /* 0x00000036d9367220 */ /* 0x040fe20000400000 */
[--C-:B------:R-:W-:Y:S02]  /*9660*/  HADD2.F32 R205, -RZ, R206.reuse.H0_H0 ;  /* 0x200000ceffcd7230 */ /* 0x100fe40000004100 */
[C---:B------:R-:W-:Y:S01]  /*9670*/  FMUL R55, R217.reuse, R55 ;  /* 0x00000037d9377220 */ /* 0x040fe20000400000 */
[----:B------:R-:W-:Y:S01]  /*9680*/  HADD2.F32 R206, -RZ, R206.H1_H1 ;  /* 0x300000ceffce7230 */ /* 0x000fe20000004100 */
[-C--:B--2---:R-:W-:Y:S02]  /*9690*/  F2FP.F16.E4M3.UNPACK_B R10, R11.reuse.H1 ;  /* 0x0000000bff0a723e */ /* 0x084fe400030006ff */
[----:B------:R-:W-:Y:S01]  /*96a0*/  F2FP.F16.E4M3.UNPACK_B R12, R11 ;  /* 0x0000000bff0c723e */ /* 0x000fe200020006ff */
[C---:B------:R-:W-:Y:S01]  /*96b0*/  FMUL R11, R217.reuse, R66 ;  /* 0x00000042d90b7220 */ /* 0x040fe20000400000 */
[C---:B------:R-:W-:Y:S01]  /*96c0*/  PRMT R189, R10.reuse, 0x7610, R189 ;  /* 0x000076100abd7816 */ /* 0x040fe200000000bd */
[C---:B------:R-:W-:Y:S01]  /*96d0*/  FMUL R66, R217.reuse, R78 ;  /* 0x0000004ed9427220 */ /* 0x040fe20000400000 */
[----:B------:R-:W-:Y:S01]  /*96e0*/  PRMT R152, R10, 0x7632, R152 ;  /* 0x000076320a987816 */ /* 0x000fe20000000098 */
[C---:B------:R-:W-:Y:S01]  /*96f0*/  FMUL R10, R217.reuse, R65 ;  /* 0x00000041d90a7220 */ /* 0x040fe20000400000 */
[----:B---3--:R-:W-:Y:S01]  /*9700*/  F2FP.F16.E4M3.UNPACK_B R9, R8 ;  /* 0x00000008ff09723e */ /* 0x008fe200020006ff */
[C---:B------:R-:W-:Y:S01]  /*9710*/  FMUL R65, R217.reuse, R77 ;  /* 0x0000004dd9417220 */ /* 0x040fe20000400000 */
[C---:B------:R-:W-:Y:S01]  /*9720*/  PRMT R22, R12.reuse, 0x7610, R22 ;  /* 0x000076100c167816 */ /* 0x040fe20000000016 */
[----:B------:R-:W-:Y:S01]  /*9730*/  FMUL R77, R217, R25 ;  /* 0x00000019d94d7220 */ /* 0x000fe20000400000 */
[C---:B------:R-:W-:Y:S01]  /*9740*/  PRMT R157, R9.reuse, 0x7610, R157 ;  /* 0x00007610099d7816 */ /* 0x040fe2000000009d */
[--C-:B------:R-:W-:Y:S01]  /*9750*/  HADD2.F32 R25, -RZ, R228.reuse.H1_H1 ;  /* 0x300000e4ff197230 */ /* 0x100fe20000004100 */
[----:B------:R-:W-:Y:S01]  /*9760*/  PRMT R156, R9, 0x7632, R156 ;  /* 0x00007632099c7816 */ /* 0x000fe2000000009c */
[C---:B------:R-:W-:Y:S01]  /*9770*/  FMUL R9, R217.reuse, R64 ;  /* 0x00000040d9097220 */ /* 0x040fe20000400000 */
[-C--:B----4-:R-:W-:Y:S01]  /*9780*/  F2FP.F16.E4M3.UNPACK_B R0, R3.reuse.H1 ;  /* 0x00000003ff00723e */ /* 0x090fe200030006ff */
[C---:B------:R-:W-:Y:S01]  /*9790*/  FMUL R64, R217.reuse, R76 ;  /* 0x0000004cd9407220 */ /* 0x040fe20000400000 */
[C---:B------:R-:W-:Y:S01]  /*97a0*/  FMUL R76, R217.reuse, R24 ;  /* 0x00000018d94c7220 */ /* 0x040fe20000400000 */
[----:B------:R-:W-:Y:S01]  /*97b0*/  F2FP.F16.E4M3.UNPACK_B R2, R3 ;  /* 0x00000003ff02723e */ /* 0x000fe200020006ff */
[----:B------:R-:W-:Y:S01]  /*97c0*/  HADD2.F32 R24, -RZ, R228.H0_H0 ;  /* 0x200000e4ff187230 */ /* 0x000fe20000004100 */
[----:B------:R-:W-:Y:S01]  /*97d0*/  PRMT R21, R12, 0x7632, R21 ;  /* 0x000076320c157816 */ /* 0x000fe20000000015 */
[C---:B------:R-:W-:Y:S01]  /*97e0*/  FMUL R12, R217.reuse, R67 ;  /* 0x00000043d90c7220 */ /* 0x040fe20000400000 */
[C---:B------:R-:W-:Y:S01]  /*97f0*/  PRMT R139, R0.reuse, 0x7610, R139 ;  /* 0x00007610008b7816 */ /* 0x040fe2000000008b */
[C---:B------:R-:W-:Y:S01]  /*9800*/  FMUL R78, R217.reuse, R26 ;  /* 0x0000001ad94e7220 */ /* 0x040fe20000400000 */
[----:B------:R-:W-:Y:S01]  /*9810*/  PRMT R138, R0, 0x7632, R138 ;  /* 0x00007632008a7816 */ /* 0x000fe2000000008a */
[C---:B------:R-:W-:Y:S01]  /*9820*/  FMUL R0, R217.reuse, R56 ;  /* 0x00000038d9007220 */ /* 0x040fe20000400000 */
[C---:B------:R-:W-:Y:S01]  /*9830*/  FMUL R67, R217.reuse, R79 ;  /* 0x0000004fd9437220 */ /* 0x040fe20000400000 */
[C---:B-1----:R-:W-:Y:S01]  /*9840*/  PRMT R141, R2.reuse, 0x7610, R141 ;  /* 0x00007610028d7816 */ /* 0x042fe2000000008d */
[C---:B------:R-:W-:Y:S01]  /*9850*/  FMUL R56, R217.reuse, R68 ;  /* 0x00000044d9387220 */ /* 0x040fe20000400000 */
[----:B------:R-:W-:Y:S01]  /*9860*/  PRMT R140, R2, 0x7632, R140 ;  /* 0x00007632028c7816 */ /* 0x000fe2000000008c */
[C---:B------:R-:W-:Y:S01]  /*9870*/  FMUL R79, R217.reuse, R27 ;  /* 0x0000001bd94f7220 */ /* 0x040fe20000400000 */
[----:B------:R-:W-:Y:S01]  /*9880*/  F2FP.F16.E4M3.UNPACK_B R4, R7.H1 ;  /* 0x00000007ff04723e */ /* 0x000fe200030006ff */
[--C-:B------:R-:W-:Y:S02]  /*9890*/  HADD2.F32 R26, -RZ, R234.reuse.H0_H0 ;  /* 0x200000eaff1a7230 */ /* 0x100fe40000004100 */
[C---:B------:R-:W-:Y:S01]  /*98a0*/  FMUL R2, R217.reuse, R57 ;  /* 0x00000039d9027220 */ /* 0x040fe20000400000 */
[----:B------:R-:W-:Y:S01]  /*98b0*/  FMUL R68, R217, R80 ;  /* 0x00000050d9447220 */ /* 0x000fe20000400000 */
[----:B------:R-:W-:Y:S02]  /*98c0*/  HADD2.F32 R27, -RZ, R234.H1_H1 ;  /* 0x300000eaff1b7230 */ /* 0x000fe40000004100 */
[----:B------:R-:W-:Y:S01]  /*98d0*/  FFMA R94, R219, R24, R94 ;  /* 0x00000018db5e7223 */ /* 0x000fe2000000005e */
[----:B------:R-:W-:Y:S01]  /*98e0*/  F2FP.F16.E4M3.UNPACK_B R5, R7 ;  /* 0x00000007ff05723e */ /* 0x000fe200020006ff */
[--C-:B------:R-:W-:Y:S02]  /*98f0*/  HADD2.F32 R24, -RZ, R252.reuse.H0_H0 ;  /* 0x200000fcff187230 */ /* 0x100fe40000004100 */
[C---:B------:R-:W-:Y:S01]  /*9900*/  FMUL R57, R217.reuse, R69 ;  /* 0x00000045d9397220 */ /* 0x040fe20000400000 */
[C---:B------:R-:W-:Y:S01]  /*9910*/  FMUL R80, R217.reuse, R28 ;  /* 0x0000001cd9507220 */ /* 0x040fe20000400000 */
[C---:B------:R-:W-:Y:S01]  /*9920*/  FMUL R3, R217.reuse, R58 ;  /* 0x0000003ad9037220 */ /* 0x040fe20000400000 */
[----:B------:R-:W-:Y:S02]  /*9930*/  HADD2.F32 R28, -RZ, R252.H1_H1 ;  /* 0x300000fcff1c7230 */ /* 0x000fe40000004100 */
[----:B------:R-:W-:Y:S01]  /*9940*/  FMUL R69, R217, R81 ;  /* 0x00000051d9457220 */ /* 0x000fe20000400000 */
[----:B------:R-:W-:Y:S01]  /*9950*/  FFMA R95, R219, R25, R95 ;  /* 0x00000019db5f7223 */ /* 0x000fe2000000005f */
[C---:B------:R-:W-:Y:S01]  /*9960*/  PRMT R143, R4.reuse, 0x7610, R143 ;  /* 0x00007610048f7816 */ /* 0x040fe2000000008f */
[C---:B------:R-:W-:Y:S01]  /*9970*/  FMUL R58, R217.reuse, R70 ;  /* 0x00000046d93a7220 */ /* 0x040fe20000400000 */
[----:B------:R-:W-:Y:S01]  /*9980*/  PRMT R142, R4, 0x7632, R142 ;  /* 0x00007632048e7816 */ /* 0x000fe2000000008e */
[C---:B------:R-:W-:Y:S01]  /*9990*/  FMUL R81, R217.reuse, R29 ;  /* 0x0000001dd9517220 */ /* 0x040fe20000400000 */
[----:B------:R-:W-:Y:S01]  /*99a0*/  F2FP.F16.E4M3.UNPACK_B R6, R8.H1 ;  /* 0x00000008ff06723e */ /* 0x000fe200030006ff */
[----:B------:R-:W-:Y:S02]  /*99b0*/  HADD2.F32 R25, -RZ, R242.H0_H0 ;  /* 0x200000f2ff197230 */ /* 0x000fe40000004100 */
[----:B------:R-:W-:Y:S01]  /*99c0*/  FMUL R4, R217, R59 ;  /* 0x0000003bd9047220 */ /* 0x000fe20000400000 */
[----:B------:R-:W-:Y:S01]  /*99d0*/  FFMA R96, R219, R26, R96 ;  /* 0x0000001adb607223 */ /* 0x000fe20000000060 */
[----:B------:R-:W-:Y:S02]  /*99e0*/  HADD2.F32 R29, -RZ, R209.H0_H0 ;  /* 0x200000d1ff1d7230 */ /* 0x000fe40000004100 */
[----:B------:R-:W-:Y:S01]  /*99f0*/  FMUL R70, R217, R82 ;  /* 0x00000052d9467220 */ /* 0x000fe20000400000 */
[C---:B------:R-:W-:Y:S01]  /*9a00*/  PRMT R135, R5.reuse, 0x7610, R135 ;  /* 0x0000761005877816 */ /* 0x040fe20000000087 */
[----:B------:R-:W-:Y:S01]  /*9a10*/  HADD2.F32 R26, -RZ, R240.H0_H0 ;  /* 0x200000f0ff1a7230 */ /* 0x000fe20000004100 */
[----:B------:R-:W-:Y:S01]  /*9a20*/  PRMT R134, R5, 0x7632, R134 ;  /* 0x0000763205867816 */ /* 0x000fe20000000086 */
[----:B------:R-:W-:Y:S01]  /*9a30*/  FFMA R97, R219, R27, R97 ;  /* 0x0000001bdb617223 */ /* 0x000fe20000000061 */
[C---:B------:R-:W-:Y:S01]  /*9a40*/  FMUL R59, R217.reuse, R71 ;  /* 0x00000047d93b7220 */ /* 0x040fe20000400000 */
[C---:B------:R-:W-:Y:S01]  /*9a50*/  FMUL R82, R217.reuse, R30 ;  /* 0x0000001ed9527220 */ /* 0x040fe20000400000 */
[----:B------:R-:W-:Y:S01]  /*9a60*/  FMUL R5, R217, R60 ;  /* 0x0000003cd9057220 */ /* 0x000fe20000400000 */
[----:B------:R-:W-:Y:S02]  /*9a70*/  HADD2.F32 R30, -RZ, R250.H0_H0 ;  /* 0x200000faff1e7230 */ /* 0x000fe40000004100 */
[----:B------:R-:W-:Y:S01]  /*9a80*/  FFMA R98, R219, R24, R98 ;  /* 0x00000018db627223 */ /* 0x000fe20000000062 */
[C---:B------:R-:W-:Y:S01]  /*9a90*/  FMUL R71, R217.reuse, R83 ;  /* 0x00000053d9477220 */ /* 0x040fe20000400000 */
[C---:B------:R-:W-:Y:S01]  /*9aa0*/  PRMT R128, R6.reuse, 0x7610, R128 ;  /* 0x0000761006807816 */ /* 0x040fe20000000080 */
[C---:B------:R-:W-:Y:S01]  /*9ab0*/  FMUL R60, R217.reuse, R72 ;  /* 0x00000048d93c7220 */ /* 0x040fe20000400000 */
[----:B------:R-:W-:Y:S01]  /*9ac0*/  PRMT R144, R6, 0x7632, R144 ;  /* 0x0000763206907816 */ /* 0x000fe20000000090 */
[--C-:B------:R-:W-:Y:S02]  /*9ad0*/  HADD2.F32 R27, -RZ, R201.reuse.H0_H0 ;  /* 0x200000c9ff1b7230 */ /* 0x100fe40000004100 */
[----:B------:R-:W-:Y:S01]  /*9ae0*/  FMUL R83, R217, R31 ;  /* 0x0000001fd9537220 */ /* 0x000fe20000400000 */
[----:B------:R-:W-:Y:S01]  /*9af0*/  FFMA R99, R219, R28, R99 ;  /* 0x0000001cdb637223 */ /* 0x000fe20000000063 */
[----:B------:R-:W-:Y:S01]  /*9b00*/  FMUL R6, R217, R61 ;  /* 0x0000003dd9067220 */ /* 0x000fe20000400000 */
[----:B------:R-:W-:Y:S02]  /*9b10*/  HADD2.F32 R31, -RZ, R201.H1_H1 ;  /* 0x300000c9ff1f7230 */ /* 0x000fe40000004100 */
[----:B------:R-:W-:Y:S01]  /*9b20*/  FFMA R100, R219, R25, R100 ;  /* 0x00000019db647223 */ /* 0x000fe20000000064 */
[----:B------:R-:W-:Y:S01]  /*9b30*/  FMUL R72, R217, R84 ;  /* 0x00000054d9487220 */ /* 0x000fe20000400000 */
[--C-:B------:R-:W-:Y:S02]  /*9b40*/  HADD2.F32 R24, -RZ, R207.reuse.H0_H0 ;  /* 0x200000cfff187230 */ /* 0x100fe40000004100 */
[----:B------:R-:W-:Y:S01]  /*9b50*/  FFMA R101, R219, R29, R101 ;  /* 0x0000001ddb657223 */ /* 0x000fe20000000065 */
[C---:B------:R-:W-:Y:S01]  /*9b60*/  FMUL R61, R217.reuse, R73 ;  /* 0x00000049d93d7220 */ /* 0x040fe20000400000 */
[C---:B------:R-:W-:Y:S01]  /*9b70*/  FMUL R84, R217.reuse, R32 ;  /* 0x00000020d9547220 */ /* 0x040fe20000400000 */
        /* <DEDUP_REMOVED lines=15> */
[----:B------:R-:W-:Y:S01]  /*9c70*/  FMUL R86, R217, R34 ;  /* 0x00000022d9567220 */ /* 0x000fe20000400000 */
[----:B------:R-:W-:Y:S02]  /*9c80*/  HADD2.F32 R34, -RZ, R222.H1_H1 ;  /* 0x300000deff227230 */ /* 0x000fe40000004100 */
[----:B------:R-:W-:Y:S01]  /*9c90*/  FFMA R106, R219, R24, R106 ;  /* 0x00000018db6a7223 */ /* 0x000fe2000000006a */
[----:B------:R-:W-:Y:S01]  /*9ca0*/  FMUL R75, R217, R87 ;  /* 0x00000057d94b7220 */ /* 0x000fe20000400000 */
[--C-:B------:R-:W-:Y:S02]  /*9cb0*/  HADD2.F32 R29, -RZ, R226.reuse.H0_H0 ;  /* 0x200000e2ff1d7230 */ /* 0x100fe40000004100 */
[----:B------:R-:W-:Y:S01]  /*9cc0*/  FFMA R107, R219, R32, R107 ;  /* 0x00000020db6b7223 */ /* 0x000fe2000000006b */
[----:B------:R-:W-:Y:S01]  /*9cd0*/  FMUL R87, R217, R35 ;  /* 0x00000023d9577220 */ /* 0x000fe20000400000 */
[----:B------:R-:W-:Y:S02]  /*9ce0*/  HADD2.F32 R35, -RZ, R226.H1_H1 ;  /* 0x300000e2ff237230 */ /* 0x000fe40000004100 */
[C---:B------:R-:W-:Y:S01]  /*9cf0*/  FFMA R108, R219.reuse, R28, R108 ;  /* 0x0000001cdb6c7223 */ /* 0x040fe2000000006c */
[----:B------:R-:W-:Y:S02]  /*9d00*/  HADD2.F32 R26, -RZ, R232.H0_H0 ;  /* 0x200000e8ff1a7230 */ /* 0x000fe40000004100 */
[C---:B------:R-:W-:Y:S01]  /*9d10*/  FFMA R109, R219.reuse, R33, R109 ;  /* 0x00000021db6d7223 */ /* 0x040fe2000000006d */
        /* <DEDUP_REMOVED lines=18> */
[----:B------:R-:W2:Y:S01]  /*9e40*/  LDL.LU R20, [R1+0xf0] ;  /* 0x0000f00001147983 */ /* 0x000ea20000300800 */
[C---:B------:R-:W-:Y:S01]  /*9e50*/  FFMA R3, R219.reuse, R24, R3 ;  /* 0x00000018db037223 */ /* 0x040fe20000000003 */
[C---:B------:R-:W-:Y:S01]  /*9e60*/  FFMA R193, R219.reuse, R197, R4 ;  /* 0x000000c5dbc17223 */ /* 0x040fe20000000004 */
[C---:B------:R-:W-:Y:S01]  /*9e70*/  FFMA R194, R219.reuse, R32, R5 ;  /* 0x00000020dbc27223 */ /* 0x040fe20000000005 */
[----:B------:R-:W-:Y:S01]  /*9e80*/  HADD2.F32 R5, -RZ, R19.H0_H0 ;  /* 0x20000013ff057230 */ /* 0x000fe20000004100 */
[----:B------:R-:W-:Y:S01]  /*9e90*/  F2FP.SATFINITE.E4M3.F32.PACK_AB_MERGE_C R4, R16, R15, RZ ;  /* 0x0000000f1004723e */ /* 0x000fe200048070ff */
[----:B------:R-:W2:Y:S01]  /*9ea0*/  LDL.LU R19, [R1+0xec] ;  /* 0x0000ec0001137983 */ /* 0x000ea20000300800 */
[----:B------:R-:W-:Y:S01]  /*9eb0*/  FFMA R195, R219, R198, R6 ;  /* 0x000000c6dbc37223 */ /* 0x000fe20000000006 */
[----:B------:R-:W-:Y:S01]  /*9ec0*/  HADD2.F32 R6, -RZ, R153.H0_H0 ;  /* 0x20000099ff067230 */ /* 0x000fe20000004100 */
[----:B------:R-:W-:Y:S01]  /*9ed0*/  F2FP.SATFINITE.E4M3.F32.PACK_AB_MERGE_C R94, R95, R94, RZ ;  /* 0x0000005e5f5e723e */ /* 0x000fe200048070ff */
[----:B------:R-:W3:Y:S01]  /*9ee0*/  LDL.LU R153, [R1+0xe8] ;  /* 0x0000e80001997983 */ /* 0x000ee20000300800 */
[----:B------:R-:W-:Y:S01]  /*9ef0*/  HADD2.F32 R28, -RZ, R220.H0_H0 ;  /* 0x200000dcff1c7230 */ /* 0x000fe20000004100 */
[----:B------:R-:W-:Y:S01]  /*9f00*/  F2FP.SATFINITE.E4M3.F32.PACK_AB_MERGE_C R95, R107, R106, RZ ;  /* 0x0000006a6b5f723e */ /* 0x000fe200048070ff */
[----:B------:R-:W-:Y:S01]  /*9f10*/  HADD2.F32 R33, -RZ, R224.H0_H0 ;  /* 0x200000e0ff217230 */ /* 0x000fe20000004100 */
[----:B------:R1:W-:Y:S01]  /*9f20*/  STL [R1], R5 ;  /* 0x0000000501007387 */ /* 0x0003e20000100800 */
[----:B------:R-:W-:Y:S02]  /*9f30*/  HADD2.F32 R25, -RZ, R230.H0_H0 ;  /* 0x200000e6ff197230 */ /* 0x000fe40000004100 */
[----:B------:R-:W-:Y:S01]  /*9f40*/  FFMA R196, R219, R28, R7 ;  /* 0x0000001cdbc47223 */ /* 0x000fe20000000007 */
[----:B------:R-:W-:Y:S01]  /*9f50*/  HADD2.F32 R34, -RZ, R236.H0_H0 ;  /* 0x200000ecff227230 */ /* 0x000fe20000004100 */
[----:B------:R4:W-:Y:S01]  /*9f60*/  STL [R1+0x4], R6 ;  /* 0x0000040601007387 */ /* 0x0009e20000100800 */
[----:B------:R-:W-:Y:S01]  /*9f70*/  HADD2.F32 R199, -RZ, R220.H1_H1 ;  /* 0x300000dcffc77230 */ /* 0x000fe20000004100 */
[----:B------:R-:W-:Y:S01]  /*9f80*/  F2FP.SATFINITE.E4M3.F32.PACK_AB_MERGE_C R104, R105, R104, R95 ;  /* 0x000000686968723e */ /* 0x000fe2000480705f */
[----:B------:R-:W-:Y:S02]  /*9f90*/  HADD2.F32 R201, -RZ, R230.H1_H1 ;  /* 0x300000e6ffc97230 */ /* 0x000fe40000004100 */
[--C-:B------:R-:W-:Y:S02]  /*9fa0*/  HADD2.F32 R29, -RZ, R238.reuse.H0_H0 ;  /* 0x200000eeff1d7230 */ /* 0x100fe40000004100 */
[C---:B------:R-:W-:Y:S01]  /*9fb0*/  FFMA R197, R219.reuse, R199, R8 ;  /* 0x000000c7dbc57223 */ /* 0x040fe20000000008 */
[C---:B------:R-:W-:Y:S01]  /*9fc0*/  FFMA R198, R219.reuse, R33, R9 ;  /* 0x00000021dbc67223 */ /* 0x040fe20000000009 */
[C---:B------:R-:W-:Y:S01]  /*9fd0*/  FFMA R199, R219.reuse, R200, R10 ;  /* 0x000000c8dbc77223 */ /* 0x040fe2000000000a */
[C---:B------:R-:W-:Y:S01]  /*9fe0*/  FFMA R200, R219.reuse, R25, R11 ;  /* 0x00000019dbc87223 */ /* 0x040fe2000000000b */
[----:B------:R-:W-:Y:S02]  /*9ff0*/  HADD2.F32 R203, -RZ, R238.H1_H1 ;  /* 0x300000eeffcb7230 */ /* 0x000fe40000004100 */
[C---:B------:R-:W-:Y:S01]  /*a000*/  FFMA R201, R219.reuse, R201, R12 ;  /* 0x000000c9dbc97223 */ /* 0x040fe2000000000c */
[--C-:B------:R-:W-:Y:S02]  /*a010*/  HADD2.F32 R35, -RZ, R204.reuse.H0_H0 ;  /* 0x200000ccff237230 */ /* 0x100fe40000004100 */
[C---:B------:R-:W-:Y:S01]  /*a020*/  FFMA R56, R219.reuse, R34, R56 ;  /* 0x00000022db387223 */ /* 0x040fe20000000038 */
[C---:B------:R-:W-:Y:S01]  /*a030*/  FFMA R57, R219.reuse, R202, R57 ;  /* 0x000000cadb397223 */ /* 0x040fe20000000039 */
[C---:B------:R-:W-:Y:S01]  /*a040*/  FFMA R58, R219.reuse, R29, R58 ;  /* 0x0000001ddb3a7223 */ /* 0x040fe2000000003a */
[C---:B------:R-:W-:Y:S01]  /*a050*/  FFMA R59, R219.reuse, R203, R59 ;  /* 0x000000cbdb3b7223 */ /* 0x040fe2000000003b */
[C---:B------:R-:W-:Y:S01]  /*a060*/  FFMA R60, R219.reuse, R35, R60 ;  /* 0x00000023db3c7223 */ /* 0x040fe2000000003c */
[----:B------:R-:W-:Y:S02]  /*a070*/  HADD2.F32 R204, -RZ, R204.H1_H1 ;  /* 0x300000ccffcc7230 */ /* 0x000fe40000004100 */
[----:B------:R-:W-:Y:S02]  /*a080*/  HADD2.F32 R207, -RZ, R208.H0_H0 ;  /* 0x200000d0ffcf7230 */ /* 0x000fe40000004100 */
[----:B-1----:R-:W-:Y:S01]  /*a090*/  HADD2.F32 R5, -RZ, R132.H0_H0 ;  /* 0x20000084ff057230 */ /* 0x002fe20000004100 */
[----:B------:R-:W-:Y:S01]  /*a0a0*/  F2FP.SATFINITE.E4M3.F32.PACK_AB_MERGE_C R132, R14, R13, R4 ;  /* 0x0000000d0e84723e */ /* 0x000fe20004807004 */
[----:B------:R-:W-:Y:S02]  /*a0b0*/  HADD2.F32 R4, -RZ, R18.H0_H0 ;  /* 0x20000012ff047230 */ /* 0x000fe40000004100 */
[C---:B------:R-:W-:Y:S01]  /*a0c0*/  FFMA R61, R219.reuse, R204, R61 ;  /* 0x000000ccdb3d7223 */ /* 0x040fe2000000003d */
[----:B----4-:R-:W-:Y:S01]  /*a0d0*/  HADD2.F32 R6, -RZ, R17.H0_H0 ;  /* 0x20000011ff067230 */ /* 0x010fe20000004100 */
[----:B------:R1:W-:Y:S01]  /*a0e0*/  STL [R1+0x8], R5 ;  /* 0x0000080501007387 */ /* 0x0003e20000100800 */
[----:B------:R-:W-:Y:S02]  /*a0f0*/  HADD2.F32 R208, -RZ, R208.H1_H1 ;  /* 0x300000d0ffd07230 */ /* 0x000fe40000004100 */
[C---:B------:R-:W-:Y:S01]  /*a100*/  FFMA R62, R219.reuse, R205, R62 ;  /* 0x000000cddb3e7223 */ /* 0x040fe2000000003e */
[C---:B------:R-:W-:Y:S01]  /*a110*/  FFMA R63, R219.reuse, R206, R63 ;  /* 0x000000cedb3f7223 */ /* 0x040fe2000000003f */
[----:B------:R-:W4:Y:S01]  /*a120*/  LDL.LU R18, [R1+0xe4] ;  /* 0x0000e40001127983 */ /* 0x000f220000300800 */
[C---:B------:R-:W-:Y:S01]  /*a130*/  FFMA R64, R219.reuse, R207, R64 ;  /* 0x000000cfdb407223 */ /* 0x040fe20000000040 */
[----:B------:R-:W-:Y:S01]  /*a140*/  FFMA R65, R219, R208, R65 ;  /* 0x000000d0db417223 */ /* 0x000fe20000000041 */
[--C-:B------:R-:W-:Y:S01]  /*a150*/  HADD2.F32 R215, -RZ, R218.reuse.H0_H0 ;  /* 0x200000daffd77230 */ /* 0x100fe20000004100 */
[----:B------:R-:W4:Y:S01]  /*a160*/  LDL.LU R17, [R1+0xe0] ;  /* 0x0000e00001117983 */ /* 0x000f220000300800 */
[----:B------:R-:W-:Y:S01]  /*a170*/  F2FP.SATFINITE.E4M3.F32.PACK_AB_MERGE_C R62, R63, R62, RZ ;  /* 0x0000003e3f3e723e */ /* 0x000fe200048070ff */
[----:B------:R-:W-:Y:S02]  /*a180*/  HADD2.F32 R218, -RZ, R218.H1_H1 ;  /* 0x300000daffda7230 */ /* 0x000fe40000004100 */
[----:B------:R-:W-:Y:S01]  /*a190*/  STL [R1+0xc], R4 ;  /* 0x00000c0401007387 */ /* 0x000fe20000100800 */
[----:B------:R-:W-:Y:S01]  /*a1a0*/  F2FP.SATFINITE.E4M3.F32.PACK_AB_MERGE_C R60, R61, R60, R62 ;  /* 0x0000003c3d3c723e */ /* 0x000fe2000480703e */
[----:B------:R-:W-:Y:S02]  /*a1b0*/  HADD2.F32 R222, -RZ, R223.H0_H0 ;  /* 0x200000dfffde7230 */ /* 0x000fe40000004100 */
[----:B------:R1:W-:Y:S01]  /*a1c0*/  STL [R1+0x10], R6 ;  /* 0x0000100601007387 */ /* 0x0003e20000100800 */
[--C-:B------:R-:W-:Y:S02]  /*a1d0*/  HADD2.F32 R209, -RZ, R210.reuse.H0_H0 ;  /* 0x200000d2ffd17230 */ /* 0x100fe40000004100 */
[----:B------:R-:W-:Y:S02]  /*a1e0*/  HADD2.F32 R210, -RZ, R210.H1_H1 ;  /* 0x300000d2ffd27230 */ /* 0x000fe40000004100 */
[--C-:B------:R-:W-:Y:S02]  /*a1f0*/  HADD2.F32 R213, -RZ, R214.reuse.H0_H0 ;  /* 0x200000d6ffd57230 */ /* 0x100fe40000004100 */
[C---:B------:R-:W-:Y:S01]  /*a200*/  FFMA R66, R219.reuse, R209, R66 ;  /* 0x000000d1db427223 */ /* 0x040fe20000000042 */
[----:B------:R-:W-:Y:S02]  /*a210*/  HADD2.F32 R214, -RZ, R214.H1_H1 ;  /* 0x300000d6ffd67230 */ /* 0x000fe40000004100 */
[C---:B------:R-:W-:Y:S01]  /*a220*/  FFMA R67, R219.reuse, R210, R67 ;  /* 0x000000d2db437223 */ /* 0x040fe20000000043 */
[----:B-1----:R-:W-:Y:S02]  /*a230*/  HADD2.F32 R5, -RZ, R192.H0_H0 ;  /* 0x200000c0ff057230 */ /* 0x002fe40000004100 */
[C---:B------:R-:W-:Y:S01]  /*a240*/  FFMA R68, R219.reuse, R211, R68 ;  /* 0x000000d3db447223 */ /* 0x040fe20000000044 */
[----:B------:R-:W3:Y:S01]  /*a250*/  LDL.LU R192, [R1+0xdc] ;  /* 0x0000dc0001c07983 */ /* 0x000ee20000300800 */
[C---:B------:R-:W-:Y:S01]  /*a260*/  FFMA R69, R219.reuse, R212, R69 ;  /* 0x000000d4db457223 */ /* 0x040fe20000000045 */
[--C-:B------:R-:W-:Y:S02]  /*a270*/  HADD2.F32 R220, -RZ, R221.reuse.H0_H0 ;  /* 0x200000ddffdc7230 */ /* 0x100fe40000004100 */
[C---:B------:R-:W-:Y:S01]  /*a280*/  FFMA R70, R219.reuse, R213, R70 ;  /* 0x000000d5db467223 */ /* 0x040fe20000000046 */
[----:B------:R-:W-:Y:S02]  /*a290*/  HADD2.F32 R221, -RZ, R221.H1_H1 ;  /* 0x300000ddffdd7230 */ /* 0x000fe40000004100 */
[C---:B------:R-:W-:Y:S01]  /*a2a0*/  FFMA R71, R219.reuse, R214, R71 ;  /* 0x000000d6db477223 */ /* 0x040fe20000000047 */
[C---:B------:R-:W-:Y:S01]  /*a2b0*/  FFMA R72, R219.reuse, R215, R72 ;  /* 0x000000d7db487223 */ /* 0x040fe20000000048 */
[----:B------:R-:W-:Y:S02]  /*a2c0*/  HADD2.F32 R223, -RZ, R223.H1_H1 ;  /* 0x300000dfffdf7230 */ /* 0x000fe40000004100 */
[C---:B------:R-:W-:Y:S01]  /*a2d0*/  FFMA R73, R219.reuse, R218, R73 ;  /* 0x000000dadb497223 */ /* 0x040fe20000000049 */
[--C-:B------:R-:W-:Y:S02]  /*a2e0*/  HADD2.F32 R224, -RZ, R225.reuse.H0_H0 ;  /* 0x200000e1ffe07230 */ /* 0x100fe40000004100 */
[C---:B------:R-:W-:Y:S01]  /*a2f0*/  FFMA R74, R219.reuse, R220, R74 ;  /* 0x000000dcdb4a7223 */ /* 0x040fe2000000004a */
[----:B------:R-:W-:Y:S02]  /*a300*/  HADD2.F32 R225, -RZ, R225.H1_H1 ;  /* 0x300000e1ffe17230 */ /* 0x000fe40000004100 */
[C---:B------:R-:W-:Y:S01]  /*a310*/  FFMA R75, R219.reuse, R221, R75 ;  /* 0x000000dddb4b7223 */ /* 0x040fe2000000004b */
[----:B------:R-:W-:Y:S02]  /*a320*/  HADD2.F32 R226, -RZ, R227.H0_H0 ;  /* 0x200000e3ffe27230 */ /* 0x000fe40000004100 */
[C---:B------:R-:W-:Y:S01]  /*a330*/  FFMA R76, R219.reuse, R222, R76 ;  /* 0x000000dedb4c7223 */ /* 0x040fe2000000004c */
[----:B------:R-:W-:Y:S02]  /*a340*/  HADD2.F32 R6, -RZ, R191.H0_H0 ;  /* 0x200000bfff067230 */ /* 0x000fe40000004100 */
[C---:B------:R-:W-:Y:S01]  /*a350*/  FFMA R77, R219.reuse, R223, R77 ;  /* 0x000000dfdb4d7223 */ /* 0x040fe2000000004d */
[----:B------:R-:W3:Y:S01]  /*a360*/  LDL.LU R191, [R1+0xd8] ;  /* 0x0000d80001bf7983 */ /* 0x000ee20000300800 */
[C---:B------:R-:W-:Y:S01]  /*a370*/  FFMA R78, R219.reuse, R224, R78 ;  /* 0x000000e0db4e7223 */ /* 0x040fe2000000004e */
[C---:B------:R-:W-:Y:S01]  /*a380*/  FFMA R79, R219.reuse, R225, R79 ;  /* 0x000000e1db4f7223 */ /* 0x040fe2000000004f */
[C---:B------:R-:W-:Y:S01]  /*a390*/  FFMA R80, R219.reuse, R226, R80 ;  /* 0x000000e2db507223 */ /* 0x040fe20000000050 */
[----:B------:R1:W-:Y:S01]  /*a3a0*/  STL [R1+0x14], R5 ;  /* 0x0000140501007387 */ /* 0x0003e20000100800 */
[----:B------:R-:W-:Y:S02]  /*a3b0*/  HADD2.F32 R227, -RZ, R227.H1_H1 ;  /* 0x300000e3ffe37230 */ /* 0x000fe40000004100 */
[--C-:B------:R-:W-:Y:S02]  /*a3c0*/  HADD2.F32 R230, -RZ, R231.reuse.H0_H0 ;  /* 0x200000e7ffe67230 */ /* 0x100fe40000004100 */
[----:B------:R-:W-:Y:S02]  /*a3d0*/  HADD2.F32 R231, -RZ, R231.H1_H1 ;  /* 0x300000e7ffe77230 */ /* 0x000fe40000004100 */
[C---:B------:R-:W-:Y:S01]  /*a3e0*/  FFMA R81, R219.reuse, R227, R81 ;  /* 0x000000e3db517223 */ /* 0x040fe20000000051 */
[--C-:B------:R-:W-:Y:S02]  /*a3f0*/  HADD2.F32 R234, -RZ, R235.reuse.H0_H0 ;  /* 0x200000ebffea7230 */ /* 0x100fe40000004100 */
[----:B------:R-:W-:Y:S02]  /*a400*/  HADD2.F32 R235, -RZ, R235.H1_H1 ;  /* 0x300000ebffeb7230 */ /* 0x000fe40000004100 */
[--C-:B------:R-:W-:Y:S02]  /*a410*/  HADD2.F32 R236, -RZ, R237.reuse.H0_H0 ;  /* 0x200000edffec7230 */ /* 0x100fe40000004100 */
[----:B------:R-:W-:Y:S02]  /*a420*/  HADD2.F32 R237, -RZ, R237.H1_H1 ;  /* 0x300000edffed7230 */ /* 0x000fe40000004100 */
[--C-:B------:R-:W-:Y:S02]  /*a430*/  HADD2.F32 R238, -RZ, R239.reuse.H0_H0 ;  /* 0x200000efffee7230 */ /* 0x100fe40000004100 */
[----:B------:R-:W-:Y:S02]  /*a440*/  HADD2.F32 R239, -RZ, R239.H1_H1 ;  /* 0x300000efffef7230 */ /* 0x000fe40000004100 */
[--C-:B------:R-:W-:Y:S02]  /*a450*/  HADD2.F32 R240, -RZ, R241.reuse.H0_H0 ;  /* 0x200000f1fff07230 */ /* 0x100fe40000004100 */
[----:B------:R-:W-:Y:S02]  /*a460*/  HADD2.F32 R241, -RZ, R241.H1_H1 ;  /* 0x300000f1fff17230 */ /* 0x000fe40000004100 */
[--C-:B------:R-:W-:Y:S02]  /*a470*/  HADD2.F32 R242, -RZ, R243.reuse.H0_H0 ;  /* 0x200000f3fff27230 */ /* 0x100fe40000004100 */
[----:B-1----:R-:W-:Y:S02]  /*a480*/  HADD2.F32 R5, -RZ, R184.H0_H0 ;  /* 0x200000b8ff057230 */ /* 0x002fe40000004100 */
[----:B------:R-:W3:Y:S01]  /*a490*/  LDL.LU R184, [R1+0xd4] ;  /* 0x0000d40001b87983 */ /* 0x000ee20000300800 */
[----:B------:R-:W-:Y:S02]  /*a4a0*/  HADD2.F32 R243, -RZ, R243.H1_H1 ;  /* 0x300000f3fff37230 */ /* 0x000fe40000004100 */
[--C-:B------:R-:W-:Y:S01]  /*a4b0*/  HADD2.F32 R202, -RZ, R246.reuse.H0_H0 ;  /* 0x200000f6ffca7230 */ /* 0x100fe20000004100 */
[----:B------:R1:W-:Y:S01]  /*a4c0*/  STL [R1+0x18], R6 ;  /* 0x0000180601007387 */ /* 0x0003e20000100800 */
[----:B------:R-:W-:Y:S02]  /*a4d0*/  HADD2.F32 R246, -RZ, R246.H1_H1 ;  /* 0x300000f6fff67230 */ /* 0x000fe40000004100 */
[--C-:B------:R-:W-:Y:S02]  /*a4e0*/  HADD2.F32 R203, -RZ, R249.reuse.H0_H0 ;  /* 0x200000f9ffcb7230 */ /* 0x100fe40000004100 */
[----:B------:R-:W-:Y:S02]  /*a4f0*/  HADD2.F32 R249, -RZ, R249.H1_H1 ;  /* 0x300000f9fff97230 */ /* 0x000fe40000004100 */
[--C-:B------:R-:W-:Y:S02]  /*a500*/  HADD2.F32 R228, -RZ, R229.reuse.H0_H0 ;  /* 0x200000e5ffe47230 */ /* 0x100fe40000004100 */
[----:B------:R-:W-:Y:S02]  /*a510*/  HADD2.F32 R229, -RZ, R229.H1_H1 ;  /* 0x300000e5ffe57230 */ /* 0x000fe40000004100 */
[--C-:B------:R-:W-:Y:S02]  /*a520*/  HADD2.F32 R232, -RZ, R233.reuse.H0_H0 ;  /* 0x200000e9ffe87230 */ /* 0x100fe40000004100 */
[C---:B------:R-:W-:Y:S01]  /*a530*/  FFMA R82, R219.reuse, R228, R82 ;  /* 0x000000e4db527223 */ /* 0x040fe20000000052 */
[----:B------:R-:W-:Y:S02]  /*a540*/  HADD2.F32 R233, -RZ, R233.H1_H1 ;  /* 0x300000e9ffe97230 */ /* 0x000fe40000004100 */
[C---:B------:R-:W-:Y:S01]  /*a550*/  FFMA R83, R219.reuse, R229, R83 ;  /* 0x000000e5db537223 */ /* 0x040fe20000000053 */
        /* <DEDUP_REMOVED lines=10> */
[----:B-1----:R-:W-:Y:S02]  /*a600*/  HADD2.F32 R6, -RZ, R23.H0_H0 ;  /* 0x20000017ff067230 */ /* 0x002fe40000004100 */
[C---:B------:R-:W-:Y:S01]  /*a610*/  FFMA R42, R219.reuse, R240, R42 ;  /* 0x000000f0db2a7223 */ /* 0x040fe2000000002a */
[----:B------:R-:W3:Y:S01]  /*a620*/  LDL.LU R23, [R1+0xd0] ;  /* 0x0000d00001177983 */ /* 0x000ee20000300800 */
[C---:B------:R-:W-:Y:S01]  /*a630*/  FFMA R43, R219.reuse, R241, R43 ;  /* 0x000000f1db2b7223 */ /* 0x040fe2000000002b */
[C---:B------:R-:W-:Y:S01]  /*a640*/  FFMA R44, R219.reuse, R242, R44 ;  /* 0x000000f2db2c7223 */ /* 0x040fe2000000002c */
[C---:B------:R-:W-:Y:S01]  /*a650*/  FFMA R45, R219.reuse, R243, R45 ;  /* 0x000000f3db2d7223 */ /* 0x040fe2000000002d */
[----:B------:R1:W-:Y:S01]  /*a660*/  STL [R1+0x1c], R5 ;  /* 0x00001c0501007387 */ /* 0x0003e20000100800 */
[--C-:B------:R-:W-:Y:S02]  /*a670*/  HADD2.F32 R244, -RZ, R245.reuse.H0_H0 ;  /* 0x200000f5fff47230 */ /* 0x100fe40000004100 */
[----:B------:R-:W-:Y:S01]  /*a680*/  HADD2.F32 R245, -RZ, R245.H1_H1 ;  /* 0x300000f5fff57230 */ /* 0x000fe20000004100 */
[----:B------:R-:W-:Y:S01]  /*a690*/  STL [R1+0x20], R6 ;  /* 0x0000200601007387 */ /* 0x000fe20000100800 */
        /* <DEDUP_REMOVED lines=10> */
[--C-:B------:R-:W-:Y:S02]  /*a740*/  HADD2.F32 R250, -RZ, R251.reuse.H0_H0 ;  /* 0x200000fbfffa7230 */ /* 0x100fe40000004100 */
[----:B------:R-:W-:Y:S03]  /*a750*/  HADD2.F32 R251, -RZ, R251.H1_H1 ;  /* 0x300000fbfffb7230 */ /* 0x000fe60000004100 */
[C---:B------:R-:W-:Y:S02]  /*a760*/  FFMA R54, R219.reuse, R250, R54 ;  /* 0x000000fadb367223 */ /* 0x040fe40000000036 */
[----:B------:R-:W-:Y:S01]  /*a770*/  FFMA R55, R219, R251, R55 ;  /* 0x000000fbdb377223 */ /* 0x000fe20000000037 */
[----:B-1----:R-:W-:Y:S02]  /*a780*/  HADD2.F32 R5, -RZ, R188.H0_H0 ;  /* 0x200000bcff057230 */ /* 0x002fe40000004100 */
[----:B------:R-:W3:Y:S01]  /*a790*/  LDL.LU R188, [R1+0xcc] ;  /* 0x0000cc0001bc7983 */ /* 0x000ee20000300800 */
[----:B--2---:R-:W-:Y:S04]  /*a7a0*/  F2FP.SATFINITE.E4M3.F32.PACK_AB_MERGE_C R4, R20, R19, RZ ;  /* 0x000000131404723e */ /* 0x004fe800048070ff */
[----:B----4-:R-:W-:Y:S01]  /*a7b0*/  F2FP.SATFINITE.E4M3.F32.PACK_AB_MERGE_C R8, R18, R17, R4 ;  /* 0x000000111208723e */ /* 0x010fe20004807004 */
[----:B------:R-:W-:Y:S02]  /*a7c0*/  HADD2.F32 R4, -RZ, R187.H0_H0 ;  /* 0x200000bbff047230 */ /* 0x000fe40000004100 */
[----:B------:R-:W2:Y:S04]  /*a7d0*/  LDL.LU R187, [R1+0xc8] ;  /* 0x0000c80001bb7983 */ /* 0x000ea80000300800 */
[----:B------:R1:W-:Y:S02]  /*a7e0*/  STL [R1+0x24], R5 ;  /* 0x0000240501007387 */ /* 0x0003e40000100800 */
[----:B-1----:R-:W-:Y:S02]  /*a7f0*/  HADD2.F32 R5, -RZ, R190.H0_H0 ;  /* 0x200000beff057230 */ /* 0x002fe40000004100 */
[----:B------:R-:W4:Y:S04]  /*a800*/  LDL.LU R190, [R1+0xc4] ;  /* 0x0000c40001be7983 */ /* 0x000f280000300800 */
[----:B------:R1:W-:Y:S02]  /*a810*/  STL [R1+0x28], R4 ;  /* 0x0000280401007387 */ /* 0x0003e40000100800 */
[----:B-1----:R-:W-:Y:S02]  /*a820*/  HADD2.F32 R4, -RZ, R186.H0_H0 ;  /* 0x200000baff047230 */ /* 0x002fe40000004100 */
[----:B------:R-:W4:Y:S04]  /*a830*/  LDL.LU R186, [R1+0xc0] ;  /* 0x0000c00001ba7983 */ /* 0x000f280000300800 */
[----:B------:R3:W-:Y:S04]  /*a840*/  STL [R1+0x2c], R5 ;  /* 0x00002c0501007387 */ /* 0x0007e80000100800 */
[----:B------:R1:W-:Y:S01]  /*a850*/  STL [R1+0x30], R4 ;  /* 0x0000300401007387 */ /* 0x0003e20000100800 */
[----:B---3--:R-:W-:Y:S01]  /*a860*/  F2FP.SATFINITE.E4M3.F32.PACK_AB_MERGE_C R5, R192, R191, RZ ;  /* 0x000000bfc005723e */ /* 0x008fe200048070ff */
[----:B------:R-:W-:Y:S02]  /*a870*/  HADD2.F32 R191, -RZ, R189.H0_H0 ;  /* 0x200000bdffbf7230 */ /* 0x000fe40000004100 */
[----:B------:R-:W-:Y:S01]  /*a880*/  HADD2.F32 R192, -RZ, R152.H0_H0 ;  /* 0x20000098ffc07230 */ /* 0x000fe20000004100 */
[----:B------:R-:W-:Y:S01]  /*a890*/  F2FP.SATFINITE.E4M3.F32.PACK_AB_MERGE_C R7, R184, R23, RZ ;  /* 0x00000017b807723e */ /* 0x000fe200048070ff */
[----:B------:R-:W-:Y:S01]  /*a8a0*/  HADD2.F32 R184, -RZ, R185.H0_H0 ;  /* 0x200000b9ffb87230 */ /* 0x000fe20000004100 */
[----:B-1----:R-:W-:Y:S01]  /*a8b0*/  F2FP.SATFINITE.E4M3.F32.PACK_AB_MERGE_C R4, R155, R154, RZ ;  /* 0x0000009a9b04723e */ /* 0x002fe200048070ff */
[----:B------:R-:W4:Y:S01]  /*a8c0*/  LDL.LU R185, [R1+0xbc] ;  /* 0x0000bc0001b97983 */ /* 0x000f220000300800 */
[----:B------:R-:W-:Y:S02]  /*a8d0*/  HADD2.F32 R154, -RZ, R157.H0_H0 ;  /* 0x2000009dff9a7230 */ /* 0x000fe40000004100 */
[----:B------:R-:W-:Y:S01]  /*a8e0*/  HADD2.F32 R155, -RZ, R156.H0_H0 ;  /* 0x2000009cff9b7230 */ /* 0x000fe20000004100 */
[----:B--2---:R-:W-:Y:S01]  /*a8f0*/  F2FP.SATFINITE.E4M3.F32.PACK_AB_MERGE_C R6, R188, R187, RZ ;  /* 0x000000bbbc06723e */ /* 0x004fe200048070ff */
[----:B------:R-:W-:Y:S02]  /*a900*/  HADD2.F32 R187, -RZ, R22.H0_H0 ;  /* 0x20000016ffbb7230 */ /* 0x000fe40000004100 */
[----:B------:R-:W2:Y:S01]  /*a910*/  LDL.LU R22, [R1+0xb8] ;  /* 0x0000b80001167983 */ /* 0x000ea20000300800 */
[----:B------:R-:W-:Y:S03]  /*a920*/  HADD2.F32 R188, -RZ, R21.H0_H0 ;  /* 0x20000015ffbc7230 */ /* 0x000fe60000004100 */
[----:B------:R-:W2:Y:S04]  /*a930*/  LDL.LU R21, [R1+0xb4] ;  /* 0x0000b40001157983 */ /* 0x000ea80000300800 */
[----:B------:R-:W3:Y:S04]  /*a940*/  LDL.LU R189, [R1+0xb0] ;  /* 0x0000b00001bd7983 */ /* 0x000ee80000300800 */
[----:B------:R-:W3:Y:S04]  /*a950*/  LDL.LU R152, [R1+0xac] ;  /* 0x0000ac0001987983 */ /* 0x000ee80000300800 */
[----:B------:R-:W3:Y:S04]  /*a960*/  LDL.LU R157, [R1+0xa8] ;  /* 0x0000a800019d7983 */ /* 0x000ee80000300800 */
[----:B------:R-:W3:Y:S01]  /*a970*/  LDL.LU R156, [R1+0xa4] ;  /* 0x0000a400019c7983 */ /* 0x000ee20000300800 */
[----:B----4-:R-:W-:Y:S02]  /*a980*/  F2FP.SATFINITE.E4M3.F32.PACK_AB_MERGE_C R185, R186, R185, R6 ;  /* 0x000000b9bab9723e */ /* 0x010fe40004807006 */
[----:B------:R-:W-:Y:S02]  /*a990*/  F2FP.SATFINITE.E4M3.F32.PACK_AB_MERGE_C R6, R163, R162, RZ ;  /* 0x000000a2a306723e */ /* 0x000fe400048070ff */
[----:B--2---:R-:W-:Y:S04]  /*a9a0*/  F2FP.SATFINITE.E4M3.F32.PACK_AB_MERGE_C R7, R22, R21, R7 ;  /* 0x000000151607723e */ /* 0x004fe80004807007 */
[----:B------:R-:W-:Y:S02]  /*a9b0*/  MOV R186, R7 ;  /* 0x0000000700ba7202 */ /* 0x000fe40000000f00 */
[----:B------:R-:W-:Y:S02]  /*a9c0*/  F2FP.SATFINITE.E4M3.F32.PACK_AB_MERGE_C R7, R159, R158, RZ ;  /* 0x0000009e9f07723e */ /* 0x000fe400048070ff */
[----:B---3--:R-:W-:Y:S01]  /*a9d0*/  F2FP.SATFINITE.E4M3.F32.PACK_AB_MERGE_C R4, R153, R152, R4 ;  /* 0x000000989904723e */ /* 0x008fe20004807004 */
[----:B------:R-:W1:Y:S01]  /*a9e0*/  S2R R159, SR_TID.X ;  /* 0x00000000009f7919 */ /* 0x000e620000002100 */
[----:B------:R-:W-:Y:S02]  /*a9f0*/  F2FP.SATFINITE.E4M3.F32.PACK_AB_MERGE_C R153, R161, R160, R6 ;  /* 0x000000a0a199723e */ /* 0x000fe40004807006 */
[----:B------:R-:W-:Y:S02]  /*aa00*/  MOV R158, R4 ;  /* 0x00000004009e7202 */ /* 0x000fe40000000f00 */
[----:B------:R-:W-:Y:S02]  /*aa10*/  F2FP.SATFINITE.E4M3.F32.PACK_AB_MERGE_C R4, R171, R170, RZ ;  /* 0x000000aaab04723e */ /* 0x000fe400048070ff */
[----:B------:R-:W-:Y:S01]  /*aa20*/  F2FP.SATFINITE.E4M3.F32.PACK_AB_MERGE_C R161, R125, R124, R127 ;  /* 0x0000007c7da1723e */ /* 0x000fe2000480707f */
[----:B------:R-:W-:Y:S01]  /*aa30*/  HADD2.F32 R124, -RZ, R143.H0_H0 ;  /* 0x2000008fff7c7230 */ /* 0x000fe20000004100 */
[----:B------:R-:W-:Y:S01]  /*aa40*/  F2FP.SATFINITE.E4M3.F32.PACK_AB_MERGE_C R168, R169, R168, R4 ;  /* 0x000000a8a9a8723e */ /* 0x000fe20004807004 */
[----:B------:R-:W-:Y:S01]  /*aa50*/  HADD2.F32 R125, -RZ, R142.H0_H0 ;  /* 0x2000008eff7d7230 */ /* 0x000fe20000004100 */
[----:B------:R-:W-:Y:S01]  /*aa60*/  F2FP.SATFINITE.E4M3.F32.PACK_AB_MERGE_C R4, R123, R122, RZ ;  /* 0x0000007a7b04723e */ /* 0x000fe200048070ff */
[----:B------:R-:W-:Y:S01]  /*aa70*/  HADD2.F32 R122, -RZ, R135.H0_H0 ;  /* 0x20000087ff7a7230 */ /* 0x000fe20000004100 */
[----:B------:R-:W-:Y:S01]  /*aa80*/  F2FP.SATFINITE.E4M3.F32.PACK_AB_MERGE_C R189, R190, R189, R5 ;  /* 0x000000bdbebd723e */ /* 0x000fe20004807005 */
[----:B------:R-:W-:Y:S01]  /*aa90*/  HADD2.F32 R123, -RZ, R134.H0_H0 ;  /* 0x20000086ff7b7230 */ /* 0x000fe20000004100 */
[----:B------:R-:W-:Y:S01]  /*aaa0*/  F2FP.SATFINITE.E4M3.F32.PACK_AB_MERGE_C R160, R121, R120, R4 ;  /* 0x0000007879a0723e */ /* 0x000fe20004807004 */
[----:B------:R-:W-:Y:S01]  /*aab0*/  HADD2.F32 R120, -RZ, R128.H0_H0 ;  /* 0x20000080ff787230 */ /* 0x000fe20000004100 */
[----:B------:R-:W-:Y:S01]  /*aac0*/  F2FP.SATFINITE.E4M3.F32.PACK_AB_MERGE_C R5, R167, R166, RZ ;  /* 0x000000a6a705723e */ /* 0x000fe200048070ff */
[----:B------:R-:W2:Y:S01]  /*aad0*/  LDL.LU R128, [R1+0xa0] ;  /* 0x0000a00001807983 */ /* 0x000ea20000300800 */
[----:B------:R-:W-:Y:S01]  /*aae0*/  F2FP.SATFINITE.E4M3.F32.PACK_AB_MERGE_C R156, R157, R156, R7 ;  /* 0x0000009c9d9c723e */ /* 0x000fe20004807007 */
[----:B------:R-:W-:Y:S01]  /*aaf0*/  HADD2.F32 R121, -RZ, R144.H0_H0 ;  /* 0x20000090ff797230 */ /* 0x000fe20000004100 */
[----:B------:R-:W-:Y:S01]  /*ab00*/  F2FP.SATFINITE.E4M3.F32.PACK_AB_MERGE_C R167, R165, R164, R5 ;  /* 0x000000a4a5a7723e */ /* 0x000fe20004807005 */
[----:B------:R-:W3:Y:S01]  /*ab10*/  LDL.LU R144, [R1+0x9c] ;  /* 0x00009c0001907983 */ /* 0x000ee20000300800 */
[----:B------:R-:W-:Y:S01]  /*ab20*/  MOV R165, R156 ;  /* 0x0000009c00a57202 */ /* 0x000fe20000000f00 */
[----:B------:R-:W-:Y:S01]  /*ab30*/  HADD2.F32 R127, -RZ, R140.H0_H0 ;  /* 0x2000008cff7f7230 */ /* 0x000fe20000004100 */
[----:B------:R-:W-:Y:S01]  /*ab40*/  MOV R156, R137 ;  /* 0x00000089009c7202 */ /* 0x000fe20000000f00 */
[----:B------:R-:W4:Y:S01]  /*ab50*/  LDL.LU R135, [R1+0x98] ;  /* 0x0000980001877983 */ /* 0x000f220000300800 */
[----:B------:R-:W-:Y:S02]  /*ab60*/  MOV R157, R136 ;  /* 0x00000088009d7202 */ /* 0x000fe40000000f00 */
[----:B------:R-:W-:Y:S01]  /*ab70*/  MOV R164, R158 ;  /* 0x0000009e00a47202 */ /* 0x000fe20000000f00 */
[----:B------:R-:W4:Y:S01]  /*ab80*/  LDL.LU R134, [R1+0x94] ;  /* 0x0000940001867983 */ /* 0x000f220000300800 */
[----:B------:R-:W-:Y:S02]  /*ab90*/  MOV R158, R133 ;  /* 0x00000085009e7202 */ /* 0x000fe40000000f00 */
[----:B-1----:R-:W-:Y:S01]  /*aba0*/  SHF.L.U32 R152, R159, 0x5, RZ ;  /* 0x000000059f987819 */ /* 0x002fe200000006ff */
[----:B------:R-:W3:Y:S01]  /*abb0*/  LDL.LU R143, [R1+0x90] ;  /* 0x00009000018f7983 */ /* 0x000ee20000300800 */
[----:B------:R-:W-:Y:S02]  /*abc0*/  F2FP.SATFINITE.E4M3.F32.PACK_AB_MERGE_C R7, R175, R174, RZ ;  /* 0x000000aeaf07723e */ /* 0x000fe400048070ff */
[C---:B------:R-:W-:Y:S01]  /*abd0*/  LOP3.LUT R130, R152.reuse, 0x80, RZ, 0xc0, !PT ;  /* 0x0000008098827812 */ /* 0x040fe200078ec0ff */
[----:B------:R-:W3:Y:S01]  /*abe0*/  LDL.LU R142, [R1+0x8c] ;  /* 0x00008c00018e7983 */ /* 0x000ee20000300800 */
[----:B------:R-:W-:Y:S02]  /*abf0*/  F2FP.SATFINITE.E4M3.F32.PACK_AB_MERGE_C R6, R179, R178, RZ ;  /* 0x000000b2b306723e */ /* 0x000fe400048070ff */
[----:B------:R-:W-:Y:S02]  /*ac00*/  F2FP.SATFINITE.E4M3.F32.PACK_AB_MERGE_C R5, R183, R182, RZ ;  /* 0x000000b6b705723e */ /* 0x000fe400048070ff */
[----:B------:R-:W-:Y:S02]  /*ac10*/  MOV R190, R8 ;  /* 0x0000000800be7202 */ /* 0x000fe40000000f00 */
[----:B------:R-:W-:Y:S02]  /*ac20*/  F2FP.SATFINITE.E4M3.F32.PACK_AB_MERGE_C R169, R173, R172, R7 ;  /* 0x000000acada9723e */ /* 0x000fe40004807007 */
[----:B------:R-:W-:Y:S02]  /*ac30*/  F2FP.SATFINITE.E4M3.F32.PACK_AB_MERGE_C R170, R177, R176, R6 ;  /* 0x000000b0b1aa723e */ /* 0x000fe40004807006 */
[----:B------:R-:W-:Y:S02]  /*ac40*/  F2FP.SATFINITE.E4M3.F32.PACK_AB_MERGE_C R171, R181, R180, R5 ;  /* 0x000000b4b5ab723e */ /* 0x000fe40004807005 */
[----:B------:R-:W-:Y:S01]  /*ac50*/  MOV R172, R190 ;  /* 0x000000be00ac7202 */ /* 0x000fe20000000f00 */
[----:B------:R-:W1:Y:S01]  /*ac60*/  LDTM.x32 R4, tmem[UR4+0xc0] ;  /* 0x0000c004000479ee */ /* 0x000e6200082c0000 */
[----:B------:R-:W-:Y:S01]  /*ac70*/  MOV R173, R186 ;  /* 0x000000ba00ad7202 */ /* 0x000fe20000000f00 */
[----:B------:R-:W-:Y:S01]  /*ac80*/  NOP ;  /* 0x0000000000007918 */ /* 0x000fe20000000000 */
[----:B------:R-:W-:Y:S01]  /*ac90*/  MOV R174, R185 ;  /* 0x000000b900ae7202 */ /* 0x000fe20000000f00 */
[----:B------:R-:W-:Y:S01]  /*aca0*/  UMOV UR4, 0x400 ;  /* 0x0000040000047882 */ /* 0x000fe20000000000 */
[----:B------:R-:W-:Y:S01]  /*acb0*/  MOV R175, R189 ;  /* 0x000000bd00af7202 */ /* 0x000fe20000000f00 */
[----:B------:R-:W-:Y:S01]  /*acc0*/  ULEA UR4, UR6, UR4, 0x18 ;  /* 0x0000000406047291 */ /* 0x000fe2000f8ec0ff */
[----:B------:R-:W-:Y:S02]  /*acd0*/  MOV R166, R153 ;  /* 0x0000009900a67202 */ /* 0x000fe40000000f00 */
[----:B------:R-:W-:Y:S01]  /*ace0*/  LOP3.LUT P0, RZ, R152, 0x80, RZ, 0xc0, !PT ;  /* 0x0000008098ff7812 */ /* 0x000fe2000780c0ff */
[----:B------:R-:W-:Y:S04]  /*acf0*/  ULEA UR5, UR43, UR4, 0x3 ;  /* 0x000000042b057291 */ /* 0x000fe8000f8e18ff */
[----:B------:R-:W-:Y:S04]  /*ad00*/  UIADD3 UR5, UPT, UPT, UR5, 0x140, URZ ;  /* 0x0000014005057890 */ /* 0x000fe8000fffe0ff */
[----:B------:R-:W-:Y:S01]  /*ad10*/  UPRMT UR5, UR6, 0x654, UR5 ;  /* 0x0000065406057896 */ /* 0x000fe20008000005 */
[C---:B-1----:R-:W-:Y:S01]  /*ad20*/  FMUL R19, R217.reuse, R19 ;  /* 0x00000013d9137220 */ /* 0x042fe20000400000 */
[C---:B------:R-:W-:Y:S01]  /*ad30*/  FMUL R4, R217.reuse, R4 ;  /* 0x00000004d9047220 */ /* 0x040fe20000400000 */
[C---:B------:R-:W-:Y:S06]  /*ad40*/  FMUL R5, R217.reuse, R5 ;  /* 0x00000005d9057220 */ /* 0x040fec0000400000 */
[----:B------:R-:W-:Y:S01]  /*ad50*/  SYNCS.ARRIVE.TRANS64.RED.A1T0 RZ, [UR5], RZ ;  /* 0x000000ffffff79a7 */ /* 0x000fe20008100405 */
[----:B------:R-:W-:Y:S01]  /*ad60*/  FMUL R8, R217, R8 ;  /* 0x00000008d9087220 */ /* 0x000fe20000400000 */
[----:B------:R-:W-:Y:S01]  /*ad70*/  FFMA R4, R219, R252, R4 ;  /* 0x000000fcdb047223 */ /* 0x000fe20000000004 */
        /* <DEDUP_REMOVED lines=28> */
[----:B------:R-:W-:Y:S01]  /*af40*/  UIADD3 UR5, UPT, UPT, UR43, 0x1, URZ ;  /* 0x000000012b057890 */ /* 0x000fe2000fffe0ff */
[----:B--2---:R-:W-:Y:S01]  /*af50*/  F2FP.SATFINITE.E4M3.F32.PACK_AB_MERGE_C R162, R129, R128, R126 ;  /* 0x0000008081a2723e */ /* 0x004fe2000480707e */
[----:B------:R-:W-:Y:S01]  /*af60*/  HADD2.F32 R126, -RZ, R141.H0_H0 ;  /* 0x2000008dff7e7230 */ /* 0x000fe20000004100 */
[----:B------:R-:W-:Y:S01]  /*af70*/  SHF.L.U32 R128, R159, 0x2, RZ ;  /* 0x000000029f807819 */ /* 0x000fe200000006ff */
[----:B------:R-:W2:Y:S01]  /*af80*/  LDL.LU R141, [R1+0x88] ;  /* 0x00008800018d7983 */ /* 0x000ea20000300800 */
[----:B------:R-:W-:Y:S01]  /*af90*/  MOV R159, R132 ;  /* 0x00000084009f7202 */ /* 0x000fe20000000f00 */
[----:B------:R-:W-:Y:S01]  /*afa0*/  HADD2.F32 R129, -RZ, R138.H0_H0 ;  /* 0x2000008aff817230 */ /* 0x000fe20000004100 */
[----:B------:R-:W-:Y:S01]  /*afb0*/  LOP3.LUT R130, R130, 0x10, R128, 0xf8, !PT ;  /* 0x0000001082827812 */ /* 0x000fe200078ef880 */
[----:B------:R-:W2:Y:S01]  /*afc0*/  LDL.LU R140, [R1+0x84] ;  /* 0x00008400018c7983 */ /* 0x000ea20000300800 */
[----:B------:R-:W-:Y:S02]  /*afd0*/  HADD2.F32 R128, -RZ, R139.H0_H0 ;  /* 0x2000008bff807230 */ /* 0x000fe40000004100 */
[----:B------:R-:W-:Y:S01]  /*afe0*/  LOP3.LUT R130, R130, 0xf60, R152, 0xf8, !PT ;  /* 0x00000f6082827812 */ /* 0x000fe200078ef898 */
[----:B------:R-:W2:Y:S01]  /*aff0*/  LDL.LU R139, [R1+0x80] ;  /* 0x00008000018b7983 */ /* 0x000ea20000300800 */
[----:B----4-:R-:W-:Y:S02]  /*b000*/  F2FP.SATFINITE.E4M3.F32.PACK_AB_MERGE_C R131, R135, R134, RZ ;  /* 0x000000868783723e */ /* 0x010fe400048070ff */
[----:B------:R-:W-:Y:S01]  /*b010*/  IADD3 R152, PT, PT, R130, UR4, RZ ;  /* 0x0000000482987c10 */ /* 0x000fe2000fffe0ff */
[----:B------:R-:W2:Y:S03]  /*b020*/  LDL.LU R138, [R1+0x7c] ;  /* 0x00007c00018a7983 */ /* 0x000ea60000300800 */
[C---:B------:R-:W-:Y:S01]  /*b030*/  IADD3 R135, PT, PT, R152.reuse, 0x9210, RZ ;  /* 0x0000921098877810 */ /* 0x040fe20007ffe0ff */
[----:B------:R-:W4:Y:S01]  /*b040*/  LDL.LU R137, [R1+0x78] ;  /* 0x0000780001897983 */ /* 0x000f220000300800 */
[C---:B------:R-:W-:Y:S02]  /*b050*/  IADD3 R134, PT, PT, R152.reuse, 0xa210, RZ ;  /* 0x0000a21098867810 */ /* 0x040fe40007ffe0ff */
[C---:B------:R-:W-:Y:S01]  /*b060*/  IADD3 R153, PT, PT, R152.reuse, 0xc210, RZ ;  /* 0x0000c21098997810 */ /* 0x040fe20007ffe0ff */
[----:B------:R-:W4:Y:S01]  /*b070*/  LDL.LU R136, [R1+0x74] ;  /* 0x0000740001887983 */ /* 0x000f220000300800 */
[----:B---3--:R-:W-:Y:S03]  /*b080*/  F2FP.SATFINITE.E4M3.F32.PACK_AB_MERGE_C R142, R143, R142, RZ ;  /* 0x0000008e8f8e723e */ /* 0x008fe600048070ff */
[----:B------:R-:W3:Y:S04]  /*b090*/  LDL.LU R133, [R1+0x70] ;  /* 0x0000700001857983 */ /* 0x000ee80000300800 */
[----:B------:R-:W3:Y:S04]  /*b0a0*/  LDL.LU R132, [R1+0x6c] ;  /* 0x00006c0001847983 */ /* 0x000ee80000300800 */
[----:B------:R1:W-:Y:S02]  /*b0b0*/  STS.128 [R130+UR4+0x7200], R156 ;  /* 0x0072009c82007988 */ /* 0x0003e40008000c04 */
[C---:B-1----:R-:W-:Y:S02]  /*b0c0*/  IADD3 R156, PT, PT, R152.reuse, 0xb210, RZ ;  /* 0x0000b210989c7810 */ /* 0x042fe40007ffe0ff */
[----:B---3--:R-:W-:Y:S02]  /*b0d0*/  F2FP.SATFINITE.E4M3.F32.PACK_AB_MERGE_C R163, R133, R132, R131 ;  /* 0x0000008485a3723e */ /* 0x008fe40004807083 */
[C---:B------:R-:W-:Y:S02]  /*b0e0*/  IADD3 R131, PT, PT, R152.reuse, 0x7200, RZ ;  /* 0x0000720098837810 */ /* 0x040fe40007ffe0ff */
[C---:B------:R-:W-:Y:S02]  /*b0f0*/  IADD3 R133, PT, PT, R152.reuse, 0x7210, RZ ;  /* 0x0000721098857810 */ /* 0x040fe40007ffe0ff */
[C---:B------:R-:W-:Y:S02]  /*b100*/  @P0 IADD3 R133, PT, PT, R131.reuse, -0x10, RZ ;  /* 0xfffffff083850810 */ /* 0x040fe40007ffe0ff */
[C---:B------:R-:W-:Y:S02]  /*b110*/  IADD3 R132, PT, PT, R152.reuse, 0x8210, RZ ;  /* 0x0000821098847810 */ /* 0x040fe40007ffe0ff */
[----:B------:R-:W-:Y:S01]  /*b120*/  IADD3 R152, PT, PT, R152, 0xd210, RZ ;  /* 0x0000d21098987810 */ /* 0x000fe20007ffe0ff */
[----:B------:R1:W-:Y:S01]  /*b130*/  STS.128 [R133], R172 ;  /* 0x000000ac85007388 */ /* 0x0003e20000000c00 */
[C---:B------:R-:W-:Y:S02]  /*b140*/  @P0 IADD3 R132, PT, PT, R131.reuse, 0xff0, RZ ;  /* 0x00000ff083840810 */ /* 0x040fe40007ffe0ff */
[C---:B------:R-:W-:Y:S01]  /*b150*/  @P0 IADD3 R135, PT, PT, R131.reuse, 0x1ff0, RZ ;  /* 0x00001ff083870810 */ /* 0x040fe20007ffe0ff */
[----:B------:R3:W-:Y:S01]  /*b160*/  STS.128 [R130+UR4+0x8200], R164 ;  /* 0x008200a482007988 */ /* 0x0007e20008000c04 */
[C---:B------:R-:W-:Y:S02]  /*b170*/  @P0 IADD3 R134, PT, PT, R131.reuse, 0x2ff0, RZ ;  /* 0x00002ff083860810 */ /* 0x040fe40007ffe0ff */
[C---:B------:R-:W-:Y:S01]  /*b180*/  @P0 IADD3 R156, PT, PT, R131.reuse, 0x3ff0, RZ ;  /* 0x00003ff0839c0810 */ /* 0x040fe20007ffe0ff */
[----:B------:R3:W-:Y:S01]  /*b190*/  STS.128 [R132], R168 ;  /* 0x000000a884007388 */ /* 0x0007e20000000c00 */
[C---:B------:R-:W-:Y:S02]  /*b1a0*/  @P0 IADD3 R153, PT, PT, R131.reuse, 0x4ff0, RZ ;  /* 0x00004ff083990810 */ /* 0x040fe40007ffe0ff */
[----:B------:R-:W-:Y:S01]  /*b1b0*/  @P0 IADD3 R152, PT, PT, R131, 0x5ff0, RZ ;  /* 0x00005ff083980810 */ /* 0x000fe20007ffe0ff */
[----:B------:R3:W-:Y:S01]  /*b1c0*/  STS.128 [R130+UR4+0x9200], R160 ;  /* 0x009200a082007988 */ /* 0x0007e20008000c04 */
[----:B--2---:R-:W-:Y:S02]  /*b1d0*/  F2FP.SATFINITE.E4M3.F32.PACK_AB_MERGE_C R131, R139, R138, RZ ;  /* 0x0000008a8b83723e */ /* 0x004fe400048070ff */
[----:B------:R-:W-:Y:S02]  /*b1e0*/  F2FP.SATFINITE.E4M3.F32.PACK_AB_MERGE_C R138, R147, R146, RZ ;  /* 0x00000092938a723e */ /* 0x000fe400048070ff */
[----:B----4-:R-:W-:Y:S02]  /*b1f0*/  F2FP.SATFINITE.E4M3.F32.PACK_AB_MERGE_C R136, R137, R136, R131 ;  /* 0x000000888988723e */ /* 0x010fe40004807083 */
[----:B------:R-:W-:Y:S02]  /*b200*/  F2FP.SATFINITE.E4M3.F32.PACK_AB_MERGE_C R131, R91, R90, RZ ;  /* 0x0000005a5b83723e */ /* 0x000fe400048070ff */
[----:B------:R-:W-:Y:S02]  /*b210*/  F2FP.SATFINITE.E4M3.F32.PACK_AB_MERGE_C R139, R151, R150, RZ ;  /* 0x00000096978b723e */ /* 0x000fe400048070ff */
[----:B------:R-:W-:Y:S02]  /*b220*/  F2FP.SATFINITE.E4M3.F32.PACK_AB_MERGE_C R88, R89, R88, R131 ;  /* 0x000000585958723e */ /* 0x000fe40004807083 */
[----:B------:R-:W-:Y:S02]  /*b230*/  F2FP.SATFINITE.E4M3.F32.PACK_AB_MERGE_C R89, R93, R92, R94 ;  /* 0x0000005c5d59723e */ /* 0x000fe4000480705e */
[----:B------:R-:W-:Y:S02]  /*b240*/  F2FP.SATFINITE.E4M3.F32.PACK_AB_MERGE_C R94, R111, R110, RZ ;  /* 0x0000006e6f5e723e */ /* 0x000fe400048070ff */
[----:B------:R-:W-:Y:S02]  /*b250*/  F2FP.SATFINITE.E4M3.F32.PACK_AB_MERGE_C R93, R115, R114, RZ ;  /* 0x00000072735d723e */ /* 0x000fe400048070ff */
[----:B------:R-:W-:Y:S01]  /*b260*/  F2FP.SATFINITE.E4M3.F32.PACK_AB_MERGE_C R105, R109, R108, R94 ;  /* 0x0000006c6d69723e */ /* 0x000fe2000480705e */
[----:B-1----:R-:W2:Y:S01]  /*b270*/  LDL.LU R175, [R1] ;  /* 0x0000000001af7983 */ /* 0x002ea20000300800 */
[----:B------:R-:W-:Y:S02]  /*b280*/  F2FP.SATFINITE.E4M3.F32.PACK_AB_MERGE_C R94, R193, R3, RZ ;  /* 0x00000003c15e723e */ /* 0x000fe400048070ff */
[----:B------:R-:W-:Y:S01]  /*b290*/  F2FP.SATFINITE.E4M3.F32.PACK_AB_MERGE_C R106, R113, R112, R93 ;  /* 0x00000070716a723e */ /* 0x000fe2000480705d */
[----:B------:R-:W4:Y:S01]  /*b2a0*/  LDL.LU R174, [R1+0x4] ;  /* 0x0000040001ae7983 */ /* 0x000f220000300800 */
[----:B------:R-:W-:Y:S02]  /*b2b0*/  F2FP.SATFINITE.E4M3.F32.PACK_AB_MERGE_C R93, R197, R196, RZ ;  /* 0x000000c4c55d723e */ /* 0x000fe400048070ff */
[----:B------:R-:W-:Y:S01]  /*b2c0*/  F2FP.SATFINITE.E4M3.F32.PACK_AB_MERGE_C R196, R2, R0, R94 ;  /* 0x0000000002c4723e */ /* 0x000fe2000480705e */
[----:B---3--:R-:W3:Y:S01]  /*b2d0*/  LDL.LU R165, [R1+0x8] ;  /* 0x0000080001a57983 */ /* 0x008ee20000300800 */
[----:B------:R-:W-:Y:S02]  /*b2e0*/  F2FP.SATFINITE.E4M3.F32.PACK_AB_MERGE_C R0, R79, R78, RZ ;  /* 0x0000004e4f00723e */ /* 0x000fe400048070ff */
[----:B------:R-:W-:Y:S01]  /*b2f0*/  F2FP.SATFINITE.E4M3.F32.PACK_AB_MERGE_C R92, R119, R118, RZ ;  /* 0x00000076775c723e */ /* 0x000fe200048070ff */
[----:B------:R-:W3:Y:S01]  /*b300*/  LDL.LU R164, [R1+0xc] ;  /* 0x00000c0001a47983 */ /* 0x000ee20000300800 */
[----:B------:R-:W-:Y:S02]  /*b310*/  F2FP.SATFINITE.E4M3.F32.PACK_AB_MERGE_C R137, R141, R140, R142 ;  /* 0x0000008c8d89723e */ /* 0x000fe4000480708e */
[----:B------:R-:W-:Y:S01]  /*b320*/  F2FP.SATFINITE.E4M3.F32.PACK_AB_MERGE_C R138, R145, R144, R138 ;  /* 0x00000090918a723e */ /* 0x000fe2000480708a */
[----:B------:R-:W3:Y:S01]  /*b330*/  LDL.LU R157, [R1+0x10] ;  /* 0x00001000019d7983 */ /* 0x000ee20000300800 */
[----:B------:R-:W-:Y:S02]  /*b340*/  F2FP.SATFINITE.E4M3.F32.PACK_AB_MERGE_C R139, R149, R148, R139 ;  /* 0x00000094958b723e */ /* 0x000fe4000480708b */
[----:B------:R-:W-:Y:S01]  /*b350*/  F2FP.SATFINITE.E4M3.F32.PACK_AB_MERGE_C R90, R99, R98, RZ ;  /* 0x00000062635a723e */ /* 0x000fe200048070ff */
[----:B------:R-:W3:Y:S01]  /*b360*/  LDL.LU R167, [R1+0x14] ;  /* 0x0000140001a77983 */ /* 0x000ee20000300800 */
[----:B------:R-:W-:Y:S02]  /*b370*/  F2FP.SATFINITE.E4M3.F32.PACK_AB_MERGE_C R91, R103, R102, RZ ;  /* 0x00000066675b723e */ /* 0x000fe400048070ff */
[----:B------:R-:W-:Y:S01]  /*b380*/  F2FP.SATFINITE.E4M3.F32.PACK_AB_MERGE_C R2, R75, R74, RZ ;  /* 0x0000004a4b02723e */ /* 0x000fe200048070ff */
[----:B------:R-:W3:Y:S01]  /*b390*/  LDL.LU R166, [R1+0x18] ;  /* 0x0000180001a67983 */ /* 0x000ee20000300800 */
[----:B------:R-:W-:Y:S02]  /*b3a0*/  F2FP.SATFINITE.E4M3.F32.PACK_AB_MERGE_C R76, R77, R76, R0 ;  /* 0x0000004c4d4c723e */ /* 0x000fe40004807000 */
[----:B------:R-:W-:Y:S01]  /*b3b0*/  F2FP.SATFINITE.E4M3.F32.PACK_AB_MERGE_C R107, R117, R116, R92 ;  /* 0x00000074756b723e */ /* 0x000fe2000480705c */
[----:B------:R-:W3:Y:S01]  /*b3c0*/  LDL.LU R159, [R1+0x1c] ;  /* 0x00001c00019f7983 */ /* 0x000ee20000300800 */
[----:B------:R-:W-:Y:S02]  /*b3d0*/  F2FP.SATFINITE.E4M3.F32.PACK_AB_MERGE_C R0, R83, R82, RZ ;  /* 0x000000525300723e */ /* 0x000fe400048070ff */
[----:B------:R-:W-:Y:S01]  /*b3e0*/  F2FP.SATFINITE.E4M3.F32.PACK_AB_MERGE_C R90, R97, R96, R90 ;  /* 0x00000060615a723e */ /* 0x000fe2000480705a */
[----:B------:R-:W3:Y:S01]  /*b3f0*/  LDL.LU R158, [R1+0x20] ;  /* 0x00002000019e7983 */ /* 0x000ee20000300800 */
[----:B------:R-:W-:Y:S02]  /*b400*/  F2FP.SATFINITE.E4M3.F32.PACK_AB_MERGE_C R91, R101, R100, R91 ;  /* 0x00000064655b723e */ /* 0x000fe4000480705b */
[----:B------:R-:W-:Y:S01]  /*b410*/  F2FP.SATFINITE.E4M3.F32.PACK_AB_MERGE_C R92, R201, R200, RZ ;  /* 0x000000c8c95c723e */ /* 0x000fe200048070ff */
[----:B------:R-:W3:Y:S01]  /*b420*/  LDL.LU R190, [R1+0x24] ;  /* 0x0000240001be7983 */ /* 0x000ee20000300800 */
[----:B------:R-:W-:Y:S02]  /*b430*/  F2FP.SATFINITE.E4M3.F32.PACK_AB_MERGE_C R3, R59, R58, RZ ;  /* 0x0000003a3b03723e */ /* 0x000fe400048070ff */
[----:B------:R-:W-:Y:S01]  /*b440*/  F2FP.SATFINITE.E4M3.F32.PACK_AB_MERGE_C R63, R73, R72, R2 ;  /* 0x00000048493f723e */ /* 0x000fe20004807002 */
[----:B------:R-:W3:Y:S01]  /*b450*/  LDL.LU R189, [R1+0x28] ;  /* 0x0000280001bd7983 */ /* 0x000ee20000300800 */
[----:B------:R-:W-:Y:S02]  /*b460*/  F2FP.SATFINITE.E4M3.F32.PACK_AB_MERGE_C R77, R81, R80, R0 ;  /* 0x00000050514d723e */ /* 0x000fe40004807000 */
[----:B------:R-:W-:Y:S01]  /*b470*/  F2FP.SATFINITE.E4M3.F32.PACK_AB_MERGE_C R2, R43, R42, RZ ;  /* 0x0000002a2b02723e */ /* 0x000fe200048070ff */
[----:B------:R-:W3:Y:S01]  /*b480*/  LDL.LU R186, [R1+0x2c] ;  /* 0x00002c0001ba7983 */ /* 0x000ee20000300800 */
[----:B------:R-:W-:Y:S02]  /*b490*/  F2FP.SATFINITE.E4M3.F32.PACK_AB_MERGE_C R198, R199, R198, R92 ;  /* 0x000000c6c7c6723e */ /* 0x000fe4000480705c */
[----:B------:R-:W-:Y:S01]  /*b4a0*/  F2FP.SATFINITE.E4M3.F32.PACK_AB_MERGE_C R0, R47, R46, RZ ;  /* 0x0000002e2f00723e */ /* 0x000fe200048070ff */
[----:B------:R-:W3:Y:S01]  /*b4b0*/  LDL.LU R185, [R1+0x30] ;  /* 0x0000300001b97983 */ /* 0x000ee20000300800 */
[----:B------:R-:W-:Y:S02]  /*b4c0*/  F2FP.SATFINITE.E4M3.F32.PACK_AB_MERGE_C R199, R57, R56, R3 ;  /* 0x0000003839c7723e */ /* 0x000fe40004807003 */
[----:B------:R-:W-:Y:S01]  /*b4d0*/  F2FP.SATFINITE.E4M3.F32.PACK_AB_MERGE_C R3, R71, R70, RZ ;  /* 0x000000464703723e */ /* 0x000fe200048070ff */
[----:B------:R1:W-:Y:S01]  /*b4e0*/  STS.128 [R135], R136 ;  /* 0x0000008887007388 */ /* 0x0003e20000000c00 */
[----:B------:R-:W-:Y:S02]  /*b4f0*/  F2FP.SATFINITE.E4M3.F32.PACK_AB_MERGE_C R56, R67, R66, RZ ;  /* 0x000000424338723e */ /* 0x000fe400048070ff */
[----:B------:R-:W-:Y:S01]  /*b500*/  F2FP.SATFINITE.E4M3.F32.PACK_AB_MERGE_C R40, R41, R40, R2 ;  /* 0x000000282928723e */ /* 0x000fe20004807002 */
[----:B------:R1:W-:Y:S01]  /*b510*/  STS.128 [R130+UR4+0xa200], R88 ;  /* 0x00a2005882007988 */ /* 0x0003e20008000c04 */
[----:B------:R-:W-:Y:S02]  /*b520*/  F2FP.SATFINITE.E4M3.F32.PACK_AB_MERGE_C R197, R195, R194, R93 ;  /* 0x000000c2c3c5723e */ /* 0x000fe4000480705d */
[----:B------:R-:W-:Y:S01]  /*b530*/  F2FP.SATFINITE.E4M3.F32.PACK_AB_MERGE_C R41, R45, R44, R0 ;  /* 0x0000002c2d29723e */ /* 0x000fe20004807000 */
[----:B------:R1:W-:Y:S01]  /*b540*/  STS.128 [R134], R104 ;  /* 0x0000006886007388 */ /* 0x0003e20000000c00 */
[----:B------:R-:W-:Y:S02]  /*b550*/  F2FP.SATFINITE.E4M3.F32.PACK_AB_MERGE_C R0, R51, R50, RZ ;  /* 0x000000323300723e */ /* 0x000fe400048070ff */
[----:B------:R-:W-:Y:S01]  /*b560*/  F2FP.SATFINITE.E4M3.F32.PACK_AB_MERGE_C R62, R69, R68, R3 ;  /* 0x00000044453e723e */ /* 0x000fe20004807003 */
[----:B------:R1:W-:Y:S01]  /*b570*/  STS.128 [R130+UR4+0xb200], R196 ;  /* 0x00b200c482007988 */ /* 0x0003e20008000c04 */
[----:B------:R-:W-:Y:S02]  /*b580*/  F2FP.SATFINITE.E4M3.F32.PACK_AB_MERGE_C R61, R65, R64, R56 ;  /* 0x00000040413d723e */ /* 0x000fe40004807038 */
[----:B------:R-:W-:Y:S02]  /*b590*/  F2FP.SATFINITE.E4M3.F32.PACK_AB_MERGE_C R3, R39, R38, RZ ;  /* 0x000000262703723e */ /* 0x000fe400048070ff */
[----:B------:R-:W-:Y:S01]  /*b5a0*/  F2FP.SATFINITE.E4M3.F32.PACK_AB_MERGE_C R56, R87, R86, RZ ;  /* 0x000000565738723e */ /* 0x000fe200048070ff */
[----:B------:R1:W-:Y:S01]  /*b5b0*/  STS.128 [R156], R60 ;  /* 0x0000003c9c007388 */ /* 0x0003e20000000c00 */
[----:B------:R-:W-:Y:S02]  /*b5c0*/  F2FP.SATFINITE.E4M3.F32.PACK_AB_MERGE_C R42, R49, R48, R0 ;  /* 0x00000030312a723e */ /* 0x000fe40004807000 */
[----:B------:R-:W-:Y:S02]  /*b5d0*/  F2FP.SATFINITE.E4M3.F32.PACK_AB_MERGE_C R79, R37, R36, R3 ;  /* 0x00000024254f723e */ /* 0x000fe40004807003 */
[----:B------:R-:W-:Y:S02]  /*b5e0*/  F2FP.SATFINITE.E4M3.F32.PACK_AB_MERGE_C R78, R85, R84, R56 ;  /* 0x00000054554e723e */ /* 0x000fe40004807038 */
[----:B------:R-:W-:Y:S03]  /*b5f0*/  F2FP.SATFINITE.E4M3.F32.PACK_AB_MERGE_C R36, R55, R54, RZ ;  /* 0x000000363724723e */ /* 0x000fe600048070ff */
[----:B------:R1:W-:Y:S01]  /*b600*/  STS.128 [R130+UR4+0xc200], R76 ;  /* 0x00c2004c82007988 */ /* 0x0003e20008000c04 */
[----:B------:R-:W-:Y:S05]  /*b610*/  F2FP.SATFINITE.E4M3.F32.PACK_AB_MERGE_C R43, R53, R52, R36 ;  /* 0x00000034352b723e */ /* 0x000fea0004807024 */
[----:B------:R1:W-:Y:S01]  /*b620*/  STS.128 [R153], R40 ;  /* 0x0000002899007388 */ /* 0x0003e20000000c00 */
[C---:B--2---:R-:W-:Y:S01]  /*b630*/  FFMA R5, R219.reuse, R175, R5 ;  /* 0x000000afdb057223 */ /* 0x044fe20000000005 */
[C---:B----4-:R-:W-:Y:S01]  /*b640*/  FFMA R6, R219.reuse, R174, R6 ;  /* 0x000000aedb067223 */ /* 0x050fe20000000006 */
[C---:B---3--:R-:W-:Y:S01]  /*b650*/  FFMA R7, R219.reuse, R165, R7 ;  /* 0x000000a5db077223 */ /* 0x048fe20000000007 */
[----:B------:R-:W-:Y:S04]  /*b660*/  FFMA R8, R219, R164, R8 ;  /* 0x000000a4db087223 */ /* 0x000fe80000000008 */
[----:B------:R-:W-:Y:S01]  /*b670*/  F2FP.SATFINITE.E4M3.F32.PACK_AB_MERGE_C R3, R7, R6, RZ ;  /* 0x000000060703723e */ /* 0x000fe200048070ff */
[----:B------:R-:W-:Y:S03]  /*b680*/  FFMA R9, R219, R157, R9 ;  /* 0x0000009ddb097223 */ /* 0x000fe60000000009 */
[----:B------:R-:W-:Y:S01]  /*b690*/  F2FP.SATFINITE.E4M3.F32.PACK_AB_MERGE_C R36, R5, R4, R3 ;  /* 0x000000040524723e */ /* 0x000fe20004807003 */
[C---:B------:R-:W-:Y:S01]  /*b6a0*/  FFMA R10, R219.reuse, R167, R10 ;  /* 0x000000a7db0a7223 */ /* 0x040fe2000000000a */
[C---:B------:R-:W-:Y:S01]  /*b6b0*/  FFMA R11, R219.reuse, R166, R11 ;  /* 0x000000a6db0b7223 */ /* 0x040fe2000000000b */
        /* <DEDUP_REMOVED lines=8> */
[C---:B------:R-:W-:Y:S01]  /*b740*/  FFMA R17, R219.reuse, R185, R17 ;  /* 0x000000b9db117223 */ /* 0x040fe20000000011 */
[C---:B------:R-:W-:Y:S01]  /*b750*/  FFMA R18, R219.reuse, R184, R18 ;  /* 0x000000b8db127223 */ /* 0x040fe20000000012 */
[----:B------:R-:W-:Y:S01]  /*b760*/  FFMA R19, R219, R216, R19 ;  /* 0x000000d8db137223 */ /* 0x000fe20000000013 */
[----:B------:R-:W-:Y:S01]  /*b770*/  F2FP.SATFINITE.E4M3.F32.PACK_AB_MERGE_C R38, R13, R12, R0 ;  /* 0x0000000c0d26723e */ /* 0x000fe20004807000 */
[----:B------:R1:W5:Y:S01]  /*b780*/  LDL.LU R216, [R1+0x68] ;  /* 0x0000680001d87983 */ /* 0x0003620000300800 */
        /* <DEDUP_REMOVED lines=14> */
[----:B------:R-:W-:Y:S01]  /*b870*/  FFMA R34, R219, R128, R34 ;  /* 0x00000080db227223 */ /* 0x000fe20000000022 */
[----:B------:R-:W-:Y:S01]  /*b880*/  F2FP.SATFINITE.E4M3.F32.PACK_AB_MERGE_C R0, R19, R18, RZ ;  /* 0x000000121300723e */ /* 0x000fe200048070ff */
[----:B------:R-:W-:Y:S01]  /*b890*/  FFMA R35, R219, R129, R35 ;  /* 0x00000081db237223 */ /* 0x000fe20000000023 */
[----:B------:R-:W-:Y:S02]  /*b8a0*/  F2FP.SATFINITE.E4M3.F32.PACK_AB_MERGE_C R4, R23, R22, RZ ;  /* 0x000000161704723e */ /* 0x000fe400048070ff */
[----:B------:R-:W-:Y:S02]  /*b8b0*/  F2FP.SATFINITE.E4M3.F32.PACK_AB_MERGE_C R39, R17, R16, R0 ;  /* 0x000000101127723e */ /* 0x000fe40004807000 */
[----:B------:R-:W-:Y:S02]  /*b8c0*/  F2FP.SATFINITE.E4M3.F32.PACK_AB_MERGE_C R3, R27, R26, RZ ;  /* 0x0000001a1b03723e */ /* 0x000fe400048070ff */
[----:B------:R-:W-:Y:S01]  /*b8d0*/  F2FP.SATFINITE.E4M3.F32.PACK_AB_MERGE_C R2, R31, R30, RZ ;  /* 0x0000001e1f02723e */ /* 0x000fe200048070ff */
[----:B------:R1:W-:Y:S01]  /*b8e0*/  STS.128 [R130+UR4+0xd200], R36 ;  /* 0x00d2002482007988 */ /* 0x0003e20008000c04 */
[----:B------:R-:W-:Y:S02]  /*b8f0*/  F2FP.SATFINITE.E4M3.F32.PACK_AB_MERGE_C R0, R35, R34, RZ ;  /* 0x000000222300723e */ /* 0x000fe400048070ff */
[----:B------:R-:W-:Y:S02]  /*b900*/  F2FP.SATFINITE.E4M3.F32.PACK_AB_MERGE_C R20, R21, R20, R4 ;  /* 0x000000141514723e */ /* 0x000fe40004807004 */
[----:B------:R-:W-:Y:S02]  /*b910*/  F2FP.SATFINITE.E4M3.F32.PACK_AB_MERGE_C R21, R25, R24, R3 ;  /* 0x000000181915723e */ /* 0x000fe40004807003 */
[----:B------:R-:W-:Y:S02]  /*b920*/  F2FP.SATFINITE.E4M3.F32.PACK_AB_MERGE_C R22, R29, R28, R2 ;  /* 0x0000001c1d16723e */ /* 0x000fe40004807002 */
[----:B------:R-:W-:Y:S05]  /*b930*/  F2FP.SATFINITE.E4M3.F32.PACK_AB_MERGE_C R23, R33, R32, R0 ;  /* 0x000000202117723e */ /* 0x000fea0004807000 */
[----:B------:R1:W-:Y:S01]  /*b940*/  STS.128 [R152], R20 ;  /* 0x0000001498007388 */ /* 0x0003e20000000c00 */
[----:B------:R-:W-:Y:S01]  /*b950*/  @!PT LDS RZ, [RZ] ;  /* 0x00000000fffff984 */ /* 0x000fe20000000800 */
[----:B------:R-:W-:Y:S01]  /*b960*/  @!PT LDS RZ, [RZ] ;  /* 0x00000000fffff984 */ /* 0x000fe20000000800 */
[----:B------:R-:W-:Y:S01]  /*b970*/  @!PT LDS RZ, [RZ] ;  /* 0x00000000fffff984 */ /* 0x000fe20000000800 */
[----:B------:R-:W-:Y:S01]  /*b980*/  @!PT LDS RZ, [RZ] ;  /* 0x00000000fffff984 */ /* 0x000fe20000000800 */
[----:B------:R2:W-:Y:S06]  /*b990*/  MEMBAR.ALL.CTA ;  /* 0x0000000000007992 */ /* 0x0005ec0000008000 */
[----:B--2---:R-:W2:Y:S02]  /*b9a0*/  FENCE.VIEW.ASYNC.S ;  /* 0x00000000000073c6 */ /* 0x004ea40000000000 */
[----:B--2---:R-:W-:Y:S06]  /*b9b0*/  BAR.SYNC.DEFER_BLOCKING 0x1, 0x80 ;  /* 0x0042000000007b1d */ /* 0x004fec0000010000 */
[----:B------:R-:W-:Y:S05]  /*b9c0*/  @P1 BRA `(.L_x_108) ;  /* 0x0000000000a01947 */ /* 0x000fea0003800000 */
[----:B------:R-:W2:Y:S01]  /*b9d0*/  LDCU.64 UR6, c[0x0][0x348] ;  /* 0x00006900ff0677ac */ /* 0x000ea20008000a00 */
[----:B------:R-:W-:Y:S02]  /*b9e0*/  UIMAD UR9, UR47, 0xe0, URZ ;  /* 0x000000e02f0978a4 */ /* 0x000fe4000f8e02ff */
[----:B------:R-:W-:Y:S02]  /*b9f0*/  USHF.L.U32 UR10, UR46, 0x7, URZ ;  /* 0x000000072e0a7899 */ /* 0x000fe400080006ff */
[----:B------:R-:W-:Y:S01]  /*ba00*/  UIADD3 UR8, UPT, UPT, UR4, 0x7200, URZ ;  /* 0x0000720004087890 */ /* 0x000fe2000fffe0ff */
[----:B------:R-:W-:Y:S01]  /*ba10*/  UMOV UR11, UR36 ;  /* 0x00000024000b7c82 */ /* 0x000fe20008000000 */
[----:B------:R-:W-:Y:S02]  /*ba20*/  UIADD3 UR16, UPT, UPT, UR4, 0x8200, URZ ;  /* 0x0000820004107890 */ /* 0x000fe4000fffe0ff */
[----:B------:R-:W-:Y:S01]  /*ba30*/  UIADD3 UR17, UPT, UPT, UR9, 0x20, URZ ;  /* 0x0000002009117890 */ /* 0x000fe2000fffe0ff */
[----:B------:R-:W-:Y:S01]  /*ba40*/  UMOV UR19, UR36 ;  /* 0x0000002400137c82 */ /* 0x000fe20008000000 */
[----:B------:R-:W-:Y:S01]  /*ba50*/  UMOV UR18, UR10 ;  /* 0x0000000a00127c82 */ /* 0x000fe20008000000 */
[----:B------:R-:W-:Y:S02]  /*ba60*/  UIADD3 UR28, UPT, UPT, UR4, 0x9200, URZ ;  /* 0x00009200041c7890 */ /* 0x000fe4000fffe0ff */
[----:B--2---:R-:W-:Y:S02]  /*ba70*/  UIADD3 UR6, UP0, UPT, UR6, 0x680, URZ ;  /* 0x0000068006067890 */ /* 0x004fe4000ff1e0ff */
[----:B------:R-:W-:Y:S02]  /*ba80*/  UIADD3 UR29, UPT, UPT, UR9, 0x40, URZ ;  /* 0x00000040091d7890 */ /* 0x000fe4000fffe0ff */
[----:B------:R-:W-:Y:S01]  /*ba90*/  UIADD3.X UR7, UPT, UPT, URZ, UR7, URZ, UP0, !UPT ;  /* 0x00000007ff077290 */ /* 0x000fe200087fe4ff */
[----:B------:R-:W-:Y:S01]  /*baa0*/  UMOV UR31, UR36 ;  /* 0x00000024001f7c82 */ /* 0x000fe20008000000 */
[----:B------:R-:W-:Y:S01]  /*bab0*/  UMOV UR30, UR10 ;  /* 0x0000000a001e7c82 */ /* 0x000fe20008000000 */
[----:B------:R-:W-:Y:S02]  /*bac0*/  UIADD3 UR32, UPT, UPT, UR4, 0xa200, URZ ;  /* 0x0000a20004207890 */ /* 0x000fe4000fffe0ff */
[----:B------:R-:W-:Y:S01]  /*bad0*/  UIADD3 UR33, UPT, UPT, UR9, 0x60, URZ ;  /* 0x0000006009217890 */ /* 0x000fe2000fffe0ff */
[----:B------:R-:W-:Y:S03]  /*bae0*/  UMOV UR35, UR36 ;  /* 0x0000002400237c82 */ /* 0x000fe60008000000 */
[----:B------:R2:W-:Y:S01]  /*baf0*/  UTMASTG.3D [UR8], [UR6] ;  /* 0x00000008060073b5 */ /* 0x0005e20008010000 */
[----:B------:R-:W-:Y:S01]  /*bb00*/  UMOV UR34, UR10 ;  /* 0x0000000a00227c82 */ /* 0x000fe20008000000 */
[----:B------:R-:W-:Y:S02]  /*bb10*/  UIADD3 UR24, UPT, UPT, UR4, 0xb200, URZ ;  /* 0x0000b20004187890 */ /* 0x000fe4000fffe0ff */
[----:B------:R-:W-:Y:S01]  /*bb20*/  UIADD3 UR25, UPT, UPT, UR9, 0x80, URZ ;  /* 0x0000008009197890 */ /* 0x000fe2000fffe0ff */
[----:B------:R-:W-:Y:S01]  /*bb30*/  UMOV UR27, UR36 ;  /* 0x00000024001b7c82 */ /* 0x000fe20008000000 */
[----:B------:R-:W-:Y:S01]  /*bb40*/  UMOV UR26, UR10 ;  /* 0x0000000a001a7c82 */ /* 0x000fe20008000000 */
[----:B------:R2:W-:Y:S01]  /*bb50*/  UTMASTG.3D [UR16], [UR6] ;  /* 0x00000010060073b5 */ /* 0x0005e20008010000 */
[----:B------:R-:W-:Y:S02]  /*bb60*/  UIADD3 UR20, UPT, UPT, UR4, 0xc200, URZ ;  /* 0x0000c20004147890 */ /* 0x000fe4000fffe0ff */
[----:B------:R-:W-:Y:S01]  /*bb70*/  UIADD3 UR21, UPT, UPT, UR9, 0xa0, URZ ;  /* 0x000000a009157890 */ /* 0x000fe2000fffe0ff */
[----:B------:R-:W-:Y:S01]  /*bb80*/  UMOV UR23, UR36 ;  /* 0x0000002400177c82 */ /* 0x000fe20008000000 */
[----:B------:R-:W-:Y:S01]  /*bb90*/  UMOV UR22, UR10 ;  /* 0x0000000a00167c82 */ /* 0x000fe20008000000 */
[----:B------:R-:W-:Y:S01]  /*bba0*/  UIADD3 UR12, UPT, UPT, UR4, 0xd200, URZ ;  /* 0x0000d200040c7890 */ /* 0x000fe2000fffe0ff */
[----:B------:R2:W-:Y:S01]  /*bbb0*/  UTMASTG.3D [UR28], [UR6] ;  /* 0x0000001c060073b5 */ /* 0x0005e20008010000 */
[----:B------:R-:W-:Y:S01]  /*bbc0*/  UIADD3 UR13, UPT, UPT, UR9, 0xc0, URZ ;  /* 0x000000c0090d7890 */ /* 0x000fe2000fffe0ff */
[----:B------:R-:W-:Y:S01]  /*bbd0*/  UMOV UR15, UR36 ;  /* 0x00000024000f7c82 */ /* 0x000fe20008000000 */
[----:B------:R-:W-:Y:S01]  /*bbe0*/  UMOV UR14, UR10 ;  /* 0x0000000a000e7c82 */ /* 0x000fe20008000000 */
[----:B------:R2:W-:Y:S01]  /*bbf0*/  UTMASTG.3D [UR32], [UR6] ;  /* 0x00000020060073b5 */ /* 0x0005e20008010000 */
[----:B------:R2:W-:Y:S01]  /*bc00*/  UTMASTG.3D [UR24], [UR6] ;  /* 0x00000018060073b5 */ /* 0x0005e20008010000 */
[----:B------:R2:W-:Y:S04]  /*bc10*/  UTMASTG.3D [UR20], [UR6] ;  /* 0x00000014060073b5 */ /* 0x0005e80008010000 */
[----:B------:R2:W-:Y:S01]  /*bc20*/  UTMASTG.3D [UR12], [UR6] ;  /* 0x0000000c060073b5 */ /* 0x0005e20008010000 */
[----:B------:R0:W-:Y:S01]  /*bc30*/  UTMACMDFLUSH ;  /* 0x00000000000079b7 */ /* 0x0001e20000000000 */
[----:B--2---:R-:W-:Y:S04]  /*bc40*/  DEPBAR.LE SB0, 0x0 ;  /* 0x000080000000791a */ /* 0x004fe80000000000 */
.L_x_108:
[----:B------:R-:W-:Y:S05]  /*bc50*/  BSYNC.RECONVERGENT B0 ;  /* 0x0000000000007941 */ /* 0x000fea0003800200 */
.L_x_107:
[----:B------:R-:W-:Y:S01]  /*bc60*/  UISETP.NE.AND UP2, UPT, UR48, URZ, UPT ;  /* 0x000000ff3000728c */ /* 0x000fe2000bf45270 */
[----:B------:R-:W-:Y:S01]  /*bc70*/  BAR.SYNC.DEFER_BLOCKING 0x1, 0x80 ;  /* 0x0042000000007b1d */ /* 0x000fe20000010000 */
[----:B------:R-:W-:Y:S02]  /*bc80*/  UISETP.NE.AND UP0, UPT, UR45, 0x2, UPT ;  /* 0x000000022d00788c */ /* 0x000fe4000bf05270 */
[----:B------:R-:W-:Y:S02]  /*bc90*/  UISETP.NE.AND UP1, UPT, UR5, 0x2, UPT ;  /* 0x000000020500788c */ /* 0x000fe4000bf25270 */
[----:B------:R-:W-:Y:S02]  /*bca0*/  USEL UR6, URZ, 0x1, UP0 ;  /* 0x00000001ff067887 */ /* 0x000fe40008000000 */
[----:B------:R-:W-:Y:S02]  /*bcb0*/  USEL UR4, URZ, 0x1, UP1 ;  /* 0x00000001ff047887 */ /* 0x000fe40008800000 */
[----:B------:R-:W-:Y:S02]  /*bcc0*/  UIADD3 UR47, UPT, UPT, UR37, UR56, URZ ;  /* 0x00000038252f7290 */ /* 0x000fe4000fffe0ff */
[----:B------:R-:W-:Y:S02]  /*bcd0*/  UIADD3 UR46, UPT, UPT, UR38, UR57, URZ ;  /* 0x00000039262e7290 */ /* 0x000fe4000fffe0ff */
[----:B------:R-:W-:Y:S02]  /*bce0*/  USEL UR18, UR45, URZ, UP0 ;  /* 0x000000ff2d127287 */ /* 0x000fe40008000000 */
[----:B------:R-:W-:Y:S02]  /*bcf0*/  USEL UR43, UR5, URZ, UP1 ;  /* 0x000000ff052b7287 */ /* 0x000fe40008800000 */
[----:B------:R-:W-:Y:S02]  /*bd00*/  ULOP3.LUT UR49, UR49, UR6, URZ, 0x3c, !UPT ;  /* 0x0000000631317292 */ /* 0x000fe4000f8e3cff */
[----:B------:R-:W-:Y:S01]  /*bd10*/  ULOP3.LUT UR50, UR50, UR4, URZ, 0x3c, !UPT ;  /* 0x0000000432327292 */ /* 0x000fe2000f8e3cff */
[----:B------:R-:W-:Y:S01]  /*bd20*/  UMOV UR36, UR51 ;  /* 0x0000003300247c82 */ /* 0x000fe20008000000 */
[----:B------:R-:W-:Y:S10]  /*bd30*/  BRA.U UP2, `(.L_x_109) ;  /* 0xffffff9102ac7547 */ /* 0x000ff4000b83ffff */
[----:B------:R-:W-:Y:S05]  /*bd40*/  EXIT ;  /* 0x000000000000794d */ /* 0x000fea0003800000 */
.L_x_20:
[----:B--2---:R2:W3:Y:S02]  /*bd50*/  SYNCS.PHASECHK.TRANS64.TRYWAIT P0, [R2+URZ+0x160], R3 ;  /* 0x00016003020075a7 */ /* 0x0044e400080011ff */
[----:B---3--:R-:W-:Y:S05]  /*bd60*/  @!P0 NANOSLEEP.SYNCS 0x989680 ;  /* 0x009896800000895d */ /* 0x008fea0003900000 */
[----:B------:R-:W3:Y:S02]  /*bd70*/  @!P0 SYNCS.PHASECHK.TRANS64 P0, [R2+URZ+0x160], R3 ;  /* 0x00016003020085a7 */ /* 0x000ee400080010ff */
[----:B---3--:R-:W-:Y:S05]  /*bd80*/  @!P0 BRA `(.L_x_20) ;  /* 0xfffffffc00f08947 */ /* 0x008fea000383ffff */
[----:B------:R-:W-:Y:S05]  /*bd90*/  BRA `(.L_x_110) ;  /* 0xffffff58008c7947 */ /* 0x000fea000383ffff */
.L_x_23:
[----:B------:R-:W-:Y:S07]  /*bda0*/  MOV R3, UR33 ;  /* 0x0000002100037c02 */ /* 0x000fee0008000f00 */
.L_x_111:
[----:B-1----:R1:W2:Y:S02]  /*bdb0*/  SYNCS.PHASECHK.TRANS64.TRYWAIT P0, [R3+URZ+0x78], R4 ;  /* 0x00007804030075a7 */ /* 0x0022a400080011ff */
[----:B--2---:R-:W-:Y:S05]  /*bdc0*/  @!P0 NANOSLEEP.SYNCS 0x989680 ;  /* 0x009896800000895d */ /* 0x004fea0003900000 */
[----:B------:R-:W2:Y:S02]  /*bdd0*/  @!P0 SYNCS.PHASECHK.TRANS64 P0, [R3+URZ+0x78], R4 ;  /* 0x00007804030085a7 */ /* 0x000ea400080010ff */
[----:B--2---:R-:W-:Y:S05]  /*bde0*/  @!P0 BRA `(.L_x_111) ;  /* 0xfffffffc00f08947 */ /* 0x004fea000383ffff */
[----:B------:R-:W-:Y:S05]  /*bdf0*/  BRA `(.L_x_22) ;  /* 0xffffff5800d47947 */ /* 0x000fea000383ffff */
.L_x_29:
[----:B------:R-:W-:Y:S07]  /*be00*/  MOV R3, UR17 ;  /* 0x0000001100037c02 */ /* 0x000fee0008000f00 */
.L_x_112:
[----:B-1----:R1:W2:Y:S02]  /*be10*/  SYNCS.PHASECHK.TRANS64.TRYWAIT P0, [R3+URZ+0x78], R4 ;  /* 0x00007804030075a7 */ /* 0x0022a400080011ff */
[----:B--2---:R-:W-:Y:S05]  /*be20*/  @!P0 NANOSLEEP.SYNCS 0x989680 ;  /* 0x009896800000895d */ /* 0x004fea0003900000 */
[----:B------:R-:W2:Y:S02]  /*be30*/  @!P0 SYNCS.PHASECHK.TRANS64 P0, [R3+URZ+0x78], R4 ;  /* 0x00007804030085a7 */ /* 0x000ea400080010ff */
[----:B--2---:R-:W-:Y:S05]  /*be40*/  @!P0 BRA `(.L_x_112) ;  /* 0xfffffffc00f08947 */ /* 0x004fea000383ffff */
[----:B------:R-:W-:Y:S05]  /*be50*/  BRA `(.L_x_28) ;  /* 0xffffff5c007c7947 */ /* 0x000fea000383ffff */
.L_x_33:
[----:B-1----:R1:W2:Y:S02]  /*be60*/  SYNCS.PHASECHK.TRANS64.TRYWAIT P0, [R3+URZ+0x110], R2 ;  /* 0x00011002030075a7 */ /* 0x0022a400080011ff */
[----:B--2---:R-:W-:Y:S05]  /*be70*/  @!P0 NANOSLEEP.SYNCS 0x989680 ;  /* 0x009896800000895d */ /* 0x004fea0003900000 */
[----:B------:R-:W2:Y:S02]  /*be80*/  @!P0 SYNCS.PHASECHK.TRANS64 P0, [R3+URZ+0x110], R2 ;  /* 0x00011002030085a7 */ /* 0x000ea400080010ff */
[----:B--2---:R-:W-:Y:S05]  /*be90*/  @!P0 BRA `(.L_x_33) ;  /* 0xfffffffc00f08947 */ /* 0x004fea000383ffff */
[----:B------:R-:W-:Y:S05]  /*bea0*/  BRA `(.L_x_113) ;  /* 0xffffff60000c7947 */ /* 0x000fea000383ffff */
.L_x_37:
[----:B------:R-:W-:-:S07]  /*beb0*/  MOV R3, UR4 ;  /* 0x0000000400037c02 */ /* 0x000fce0008000f00 */
.L_x_114:
[----:B-1----:R1:W2:Y:S02]  /*bec0*/  SYNCS.PHASECHK.TRANS64.TRYWAIT P0, [R3+URZ], R2 ;  /* 0x00000002030075a7 */ /* 0x0022a400080011ff */
[----:B--2---:R-:W-:Y:S05]  /*bed0*/  @!P0 NANOSLEEP.SYNCS 0x989680 ;  /* 0x009896800000895d */ /* 0x004fea0003900000 */
[----:B------:R-:W2:Y:S02]  /*bee0*/  @!P0 SYNCS.PHASECHK.TRANS64 P0, [R3+URZ], R2 ;  /* 0x00000002030085a7 */ /* 0x000ea400080010ff */
[----:B--2---:R-:W-:Y:S05]  /*bef0*/  @!P0 BRA `(.L_x_114) ;  /* 0xfffffffc00f08947 */ /* 0x004fea000383ffff */
[----:B------:R-:W-:Y:S05]  /*bf00*/  BRA `(.L_x_115) ;  /* 0xffffff6400b07947 */ /* 0x000fea000383ffff */
.L_x_38:
[----:B------:R-:W-:-:S07]  /*bf10*/  MOV R3, UR5 ;  /* 0x0000000500037c02 */ /* 0x000fce0008000f00 */
.L_x_116:
[----:B-1----:R1:W2:Y:S02]  /*bf20*/  SYNCS.PHASECHK.TRANS64.TRYWAIT P0, [R3+URZ], R2 ;  /* 0x00000002030075a7 */ /* 0x0022a400080011ff */
[----:B--2---:R-:W-:Y:S05]  /*bf30*/  @!P0 NANOSLEEP.SYNCS 0x989680 ;  /* 0x009896800000895d */ /* 0x004fea0003900000 */
[----:B------:R-:W2:Y:S02]  /*bf40*/  @!P0 SYNCS.PHASECHK.TRANS64 P0, [R3+URZ], R2 ;  /* 0x00000002030085a7 */ /* 0x000ea400080010ff */
[----:B--2---:R-:W-:Y:S05]  /*bf50*/  @!P0 BRA `(.L_x_116) ;  /* 0xfffffffc00f08947 */ /* 0x004fea000383ffff */
[----:B------:R-:W-:Y:S05]  /*bf60*/  BRA `(.L_x_117) ;  /* 0xffffff6400bc7947 */ /* 0x000fea000383ffff */
.L_x_39:
[----:B------:R-:W-:-:S07]  /*bf70*/  MOV R3, UR5 ;  /* 0x0000000500037c02 */ /* 0x000fce0008000f00 */
.L_x_118:
[----:B-1----:R1:W2:Y:S02]  /*bf80*/  SYNCS.PHASECHK.TRANS64.TRYWAIT P0, [R3+URZ], R2 ;  /* 0x00000002030075a7 */ /* 0x0022a400080011ff */
[----:B--2---:R-:W-:Y:S05]  /*bf90*/  @!P0 NANOSLEEP.SYNCS 0x989680 ;  /* 0x009896800000895d */ /* 0x004fea0003900000 */
[----:B------:R-:W2:Y:S02]  /*bfa0*/  @!P0 SYNCS.PHASECHK.TRANS64 P0, [R3+URZ], R2 ;  /* 0x00000002030085a7 */ /* 0x000ea400080010ff */
[----:B--2---:R-:W-:Y:S05]  /*bfb0*/  @!P0 BRA `(.L_x_118) ;  /* 0xfffffffc00f08947 */ /* 0x004fea000383ffff */
[----:B------:R-:W-:Y:S05]  /*bfc0*/  BRA `(.L_x_119) ;  /* 0xffffff6400c87947 */ /* 0x000fea000383ffff */
.L_x_40:
[----:B------:R-:W-:-:S07]  /*bfd0*/  MOV R3, UR5 ;  /* 0x0000000500037c02 */ /* 0x000fce0008000f00 */
.L_x_120:
[----:B-1----:R1:W2:Y:S02]  /*bfe0*/  SYNCS.PHASECHK.TRANS64.TRYWAIT P0, [R3+URZ], R2 ;  /* 0x00000002030075a7 */ /* 0x0022a400080011ff */
[----:B--2---:R-:W-:Y:S05]  /*bff0*/  @!P0 NANOSLEEP.SYNCS 0x989680 ;  /* 0x009896800000895d */ /* 0x004fea0003900000 */
[----:B------:R-:W2:Y:S02]  /*c000*/  @!P0 SYNCS.PHASECHK.TRANS64 P0, [R3+URZ], R2 ;  /* 0x00000002030085a7 */ /* 0x000ea400080010ff */
[----:B--2---:R-:W-:Y:S05]  /*c010*/  @!P0 BRA `(.L_x_120) ;  /* 0xfffffffc00f08947 */ /* 0x004fea000383ffff */
[----:B------:R-:W-:Y:S05]  /*c020*/  BRA `(.L_x_121) ;  /* 0xffffff6400d47947 */ /* 0x000fea000383ffff */
.L_x_41:
[----:B------:R-:W-:-:S07]  /*c030*/  MOV R3, UR5 ;  /* 0x0000000500037c02 */ /* 0x000fce0008000f00 */
.L_x_122:
[----:B-1----:R1:W2:Y:S02]  /*c040*/  SYNCS.PHASECHK.TRANS64.TRYWAIT P0, [R3+URZ], R2 ;  /* 0x00000002030075a7 */ /* 0x0022a400080011ff */
[----:B--2---:R-:W-:Y:S05]  /*c050*/  @!P0 NANOSLEEP.SYNCS 0x989680 ;  /* 0x009896800000895d */ /* 0x004fea0003900000 */
[----:B------:R-:W2:Y:S02]  /*c060*/  @!P0 SYNCS.PHASECHK.TRANS64 P0, [R3+URZ], R2 ;  /* 0x00000002030085a7 */ /* 0x000ea400080010ff */
[----:B--2---:R-:W-:Y:S05]  /*c070*/  @!P0 BRA `(.L_x_122) ;  /* 0xfffffffc00f08947 */ /* 0x004fea000383ffff */
[----:B------:R-:W-:Y:S05]  /*c080*/  BRA `(.L_x_123) ;  /* 0xffffff6400e07947 */ /* 0x000fea000383ffff */
.L_x_42:
[----:B------:R-:W-:-:S07]  /*c090*/  MOV R3, UR5 ;  /* 0x0000000500037c02 */ /* 0x000fce0008000f00 */
.L_x_124:
[----:B-1----:R1:W2:Y:S02]  /*c0a0*/  SYNCS.PHASECHK.TRANS64.TRYWAIT P0, [R3+URZ], R2 ;  /* 0x00000002030075a7 */ /* 0x0022a400080011ff */
[----:B--2---:R-:W-:Y:S05]  /*c0b0*/  @!P0 NANOSLEEP.SYNCS 0x989680 ;  /* 0x009896800000895d */ /* 0x004fea0003900000 */
[----:B------:R-:W2:Y:S02]  /*c0c0*/  @!P0 SYNCS.PHASECHK.TRANS64 P0, [R3+URZ], R2 ;  /* 0x00000002030085a7 */ /* 0x000ea400080010ff */
[----:B--2---:R-:W-:Y:S05]  /*c0d0*/  @!P0 BRA `(.L_x_124) ;  /* 0xfffffffc00f08947 */ /* 0x004fea000383ffff */
[----:B------:R-:W-:Y:S05]  /*c0e0*/  BRA `(.L_x_125) ;  /* 0xffffff6400ec7947 */ /* 0x000fea000383ffff */
.L_x_43:
[----:B------:R-:W-:-:S07]  /*c0f0*/  MOV R3, UR5 ;  /* 0x0000000500037c02 */ /* 0x000fce0008000f00 */
.L_x_126:
[----:B-1----:R1:W2:Y:S02]  /*c100*/  SYNCS.PHASECHK.TRANS64.TRYWAIT P0, [R3+URZ], R2 ;  /* 0x00000002030075a7 */ /* 0x0022a400080011ff */
[----:B--2---:R-:W-:Y:S05]  /*c110*/  @!P0 NANOSLEEP.SYNCS 0x989680 ;  /* 0x009896800000895d */ /* 0x004fea0003900000 */
[----:B------:R-:W2:Y:S02]  /*c120*/  @!P0 SYNCS.PHASECHK.TRANS64 P0, [R3+URZ], R2 ;  /* 0x00000002030085a7 */ /* 0x000ea400080010ff */
[----:B--2---:R-:W-:Y:S05]  /*c130*/  @!P0 BRA `(.L_x_126) ;  /* 0xfffffffc00f08947 */ /* 0x004fea000383ffff */
[----:B------:R-:W-:Y:S05]  /*c140*/  BRA `(.L_x_127) ;  /* 0xffffff6400f87947 */ /* 0x000fea000383ffff */
.L_x_44:
[----:B------:R-:W-:-:S07]  /*c150*/  MOV R3, UR5 ;  /* 0x0000000500037c02 */ /* 0x000fce0008000f00 */
.L_x_128:
[----:B-1----:R1:W2:Y:S02]  /*c160*/  SYNCS.PHASECHK.TRANS64.TRYWAIT P0, [R3+URZ], R2 ;  /* 0x00000002030075a7 */ /* 0x0022a400080011ff */
[----:B--2---:R-:W-:Y:S05]  /*c170*/  @!P0 NANOSLEEP.SYNCS 0x989680 ;  /* 0x009896800000895d */ /* 0x004fea0003900000 */
[----:B------:R-:W2:Y:S02]  /*c180*/  @!P0 SYNCS.PHASECHK.TRANS64 P0, [R3+URZ], R2 ;  /* 0x00000002030085a7 */ /* 0x000ea400080010ff */
[----:B--2---:R-:W-:Y:S05]  /*c190*/  @!P0 BRA `(.L_x_128) ;  /* 0xfffffffc00f08947 */ /* 0x004fea000383ffff */
[----:B------:R-:W-:Y:S05]  /*c1a0*/  BRA `(.L_x_129) ;  /* 0xffffff6800047947 */ /* 0x000fea000383ffff */
.L_x_45:
[----:B------:R-:W-:-:S07]  /*c1b0*/  MOV R3, UR5 ;  /* 0x0000000500037c02 */ /* 0x000fce0008000f00 */
.L_x_130:
[----:B-1----:R1:W2:Y:S02]  /*c1c0*/  SYNCS.PHASECHK.TRANS64.TRYWAIT P0, [R3+URZ], R2 ;  /* 0x00000002030075a7 */ /* 0x0022a400080011ff */
[----:B--2---:R-:W-:Y:S05]  /*c1d0*/  @!P0 NANOSLEEP.SYNCS 0x989680 ;  /* 0x009896800000895d */ /* 0x004fea0003900000 */
[----:B------:R-:W2:Y:S02]  /*c1e0*/  @!P0 SYNCS.PHASECHK.TRANS64 P0, [R3+URZ], R2 ;  /* 0x00000002030085a7 */ /* 0x000ea400080010ff */
[----:B--2---:R-:W-:Y:S05]  /*c1f0*/  @!P0 BRA `(.L_x_130) ;  /* 0xfffffffc00f08947 */ /* 0x004fea000383ffff */
[----:B------:R-:W-:Y:S05]  /*c200*/  BRA `(.L_x_131) ;  /* 0xffffff6800107947 */ /* 0x000fea000383ffff */
.L_x_46:
[----:B------:R-:W-:-:S07]  /*c210*/  MOV R3, UR5 ;  /* 0x0000000500037c02 */ /* 0x000fce0008000f00 */
.L_x_132:
[----:B-1----:R1:W2:Y:S02]  /*c220*/  SYNCS.PHASECHK.TRANS64.TRYWAIT P0, [R3+URZ], R2 ;  /* 0x00000002030075a7 */ /* 0x0022a400080011ff */
[----:B--2---:R-:W-:Y:S05]  /*c230*/  @!P0 NANOSLEEP.SYNCS 0x989680 ;  /* 0x009896800000895d */ /* 0x004fea0003900000 */
[----:B------:R-:W2:Y:S02]  /*c240*/  @!P0 SYNCS.PHASECHK.TRANS64 P0, [R3+URZ], R2 ;  /* 0x00000002030085a7 */ /* 0x000ea400080010ff */
[----:B--2---:R-:W-:Y:S05]  /*c250*/  @!P0 BRA `(.L_x_132) ;  /* 0xfffffffc00f08947 */ /* 0x004fea000383ffff */
[----:B------:R-:W-:Y:S05]  /*c260*/  BRA `(.L_x_133) ;  /* 0xffffff68001c7947 */ /* 0x000fea000383ffff */
.L_x_47:
[----:B------:R-:W-:-:S07]  /*c270*/  MOV R3, UR5 ;  /* 0x0000000500037c02 */ /* 0x000fce0008000f00 */
.L_x_134:
[----:B-1----:R1:W2:Y:S02]  /*c280*/  SYNCS.PHASECHK.TRANS64.TRYWAIT P0, [R3+URZ], R2 ;  /* 0x00000002030075a7 */ /* 0x0022a400080011ff */
[----:B--2---:R-:W-:Y:S05]  /*c290*/  @!P0 NANOSLEEP.SYNCS 0x989680 ;  /* 0x009896800000895d */ /* 0x004fea0003900000 */
[----:B------:R-:W2:Y:S02]  /*c2a0*/  @!P0 SYNCS.PHASECHK.TRANS64 P0, [R3+URZ], R2 ;  /* 0x00000002030085a7 */ /* 0x000ea400080010ff */
[----:B--2---:R-:W-:Y:S05]  /*c2b0*/  @!P0 BRA `(.L_x_134) ;  /* 0xfffffffc00f08947 */ /* 0x004fea000383ffff */
[----:B------:R-:W-:Y:S05]  /*c2c0*/  BRA `(.L_x_135) ;  /* 0xffffff6800287947 */ /* 0x000fea000383ffff */
.L_x_48:
[----:B------:R-:W-:-:S07]  /*c2d0*/  MOV R3, UR5 ;  /* 0x0000000500037c02 */ /* 0x000fce0008000f00 */
.L_x_136:
[----:B-1----:R1:W2:Y:S02]  /*c2e0*/  SYNCS.PHASECHK.TRANS64.TRYWAIT P0, [R3+URZ], R2 ;  /* 0x00000002030075a7 */ /* 0x0022a400080011ff */
[----:B--2---:R-:W-:Y:S05]  /*c2f0*/  @!P0 NANOSLEEP.SYNCS 0x989680 ;  /* 0x009896800000895d */ /* 0x004fea0003900000 */
[----:B------:R-:W2:Y:S02]  /*c300*/  @!P0 SYNCS.PHASECHK.TRANS64 P0, [R3+URZ], R2 ;  /* 0x00000002030085a7 */ /* 0x000ea400080010ff */
[----:B--2---:R-:W-:Y:S05]  /*c310*/  @!P0 BRA `(.L_x_136) ;  /* 0xfffffffc00f08947 */ /* 0x004fea000383ffff */
[----:B------:R-:W-:Y:S05]  /*c320*/  BRA `(.L_x_137) ;  /* 0xffffff6800347947 */ /* 0x000fea000383ffff */
.L_x_49:
[----:B------:R-:W-:-:S07]  /*c330*/  MOV R3, UR5 ;  /* 0x0000000500037c02 */ /* 0x000fce0008000f00 */
.L_x_138:
[----:B-1----:R1:W2:Y:S02]  /*c340*/  SYNCS.PHASECHK.TRANS64.TRYWAIT P0, [R3+URZ], R2 ;  /* 0x00000002030075a7 */ /* 0x0022a400080011ff */
[----:B--2---:R-:W-:Y:S05]  /*c350*/  @!P0 NANOSLEEP.SYNCS 0x989680 ;  /* 0x009896800000895d */ /* 0x004fea0003900000 */
[----:B------:R-:W2:Y:S02]  /*c360*/  @!P0 SYNCS.PHASECHK.TRANS64 P0, [R3+URZ], R2 ;  /* 0x00000002030085a7 */ /* 0x000ea400080010ff */
[----:B--2---:R-:W-:Y:S05]  /*c370*/  @!P0 BRA `(.L_x_138) ;  /* 0xfffffffc00f08947 */ /* 0x004fea000383ffff */
[----:B------:R-:W-:Y:S05]  /*c380*/  BRA `(.L_x_139) ;  /* 0xffffff6800407947 */ /* 0x000fea000383ffff */
.L_x_50:
[----:B------:R-:W-:-:S07]  /*c390*/  MOV R3, UR5 ;  /* 0x0000000500037c02 */ /* 0x000fce0008000f00 */
.L_x_140:
[----:B-1----:R1:W2:Y:S02]  /*c3a0*/  SYNCS.PHASECHK.TRANS64.TRYWAIT P0, [R3+URZ], R2 ;  /* 0x00000002030075a7 */ /* 0x0022a400080011ff */
[----:B--2---:R-:W-:Y:S05]  /*c3b0*/  @!P0 NANOSLEEP.SYNCS 0x989680 ;  /* 0x009896800000895d */ /* 0x004fea0003900000 */
[----:B------:R-:W2:Y:S02]  /*c3c0*/  @!P0 SYNCS.PHASECHK.TRANS64 P0, [R3+URZ], R2 ;  /* 0x00000002030085a7 */ /* 0x000ea400080010ff */
[----:B--2---:R-:W-:Y:S05]  /*c3d0*/  @!P0 BRA `(.L_x_140) ;  /* 0xfffffffc00f08947 */ /* 0x004fea000383ffff */
[----:B------:R-:W-:Y:S05]  /*c3e0*/  BRA `(.L_x_141) ;  /* 0xffffff68004c7947 */ /* 0x000fea000383ffff */
.L_x_53:
[----:B--2---:R2:W3:Y:S02]  /*c3f0*/  SYNCS.PHASECHK.TRANS64.TRYWAIT P0, [R0+URZ+0x150], R2 ;  /* 0x00015002000075a7 */ /* 0x0044e400080011ff */
[----:B---3--:R-:W-:Y:S05]  /*c400*/  @!P0 NANOSLEEP.SYNCS 0x989680 ;  /* 0x009896800000895d */ /* 0x008fea0003900000 */
[----:B------:R-:W3:Y:S02]  /*c410*/  @!P0 SYNCS.PHASECHK.TRANS64 P0, [R0+URZ+0x150], R2 ;  /* 0x00015002000085a7 */ /* 0x000ee400080010ff */
[----:B---3--:R-:W-:Y:S05]  /*c420*/  @!P0 BRA `(.L_x_53) ;  /* 0xfffffffc00f08947 */ /* 0x008fea000383ffff */
[----:B------:R-:W-:Y:S05]  /*c430*/  BRA `(.L_x_142) ;  /* 0xffffff6800b07947 */ /* 0x000fea000383ffff */
.L_x_54:
[----:B------:R-:W-:-:S07]  /*c440*/  MOV R3, UR4 ;  /* 0x0000000400037c02 */ /* 0x000fce0008000f00 */
.L_x_143:
[----:B--2---:R2:W3:Y:S02]  /*c450*/  SYNCS.PHASECHK.TRANS64.TRYWAIT P0, [R3+URZ+0x120], R2 ;  /* 0x00012002030075a7 */ /* 0x0044e400080011ff */
[----:B---3--:R-:W-:Y:S05]  /*c460*/  @!P0 NANOSLEEP.SYNCS 0x989680 ;  /* 0x009896800000895d */ /* 0x008fea0003900000 */
[----:B------:R-:W3:Y:S02]  /*c470*/  @!P0 SYNCS.PHASECHK.TRANS64 P0, [R3+URZ+0x120], R2 ;  /* 0x00012002030085a7 */ /* 0x000ee400080010ff */
[----:B---3--:R-:W-:Y:S05]  /*c480*/  @!P0 BRA `(.L_x_143) ;  /* 0xfffffffc00f08947 */ /* 0x008fea000383ffff */
[----:B------:R-:W-:Y:S05]  /*c490*/  BRA `(.L_x_144) ;  /* 0xffffff6800c07947 */ /* 0x000fea000383ffff */
.L_x_55:
[----:B--2---:R2:W3:Y:S02]  /*c4a0*/  SYNCS.PHASECHK.TRANS64.TRYWAIT P1, [R0+URZ+0x110], R2 ;  /* 0x00011002000075a7 */ /* 0x0044e400080211ff */
[----:B---3--:R-:W-:Y:S05]  /*c4b0*/  @!P1 NANOSLEEP.SYNCS 0x989680 ;  /* 0x009896800000995d */ /* 0x008fea0003900000 */
[----:B------:R-:W3:Y:S02]  /*c4c0*/  @!P1 SYNCS.PHASECHK.TRANS64 P1, [R0+URZ+0x110], R2 ;  /* 0x00011002000095a7 */ /* 0x000ee400080210ff */
[----:B---3--:R-:W-:Y:S05]  /*c4d0*/  @!P1 BRA `(.L_x_55) ;  /* 0xfffffffc00f09947 */ /* 0x008fea000383ffff */
[----:B------:R-:W-:Y:S05]  /*c4e0*/  BRA `(.L_x_145) ;  /* 0xffffff6800f07947 */ /* 0x000fea000383ffff */
.L_x_58:
[----:B------:R-:W-:-:S07]  /*c4f0*/  MOV R2, UR4 ;  /* 0x0000000400027c02 */ /* 0x000fce0008000f00 */
.L_x_146:
[----:B--2---:R2:W3:Y:S02]  /*c500*/  SYNCS.PHASECHK.TRANS64.TRYWAIT P0, [R2+URZ+0x120], R0 ;  /* 0x00012000020075a7 */ /* 0x0044e400080011ff */
[----:B---3--:R-:W-:Y:S05]  /*c510*/  @!P0 NANOSLEEP.SYNCS 0x989680 ;  /* 0x009896800000895d */ /* 0x008fea0003900000 */
[----:B------:R-:W3:Y:S02]  /*c520*/  @!P0 SYNCS.PHASECHK.TRANS64 P0, [R2+URZ+0x120], R0 ;  /* 0x00012000020085a7 */ /* 0x000ee400080010ff */
[----:B---3--:R-:W-:Y:S05]  /*c530*/  @!P0 BRA `(.L_x_146) ;  /* 0xfffffffc00f08947 */ /* 0x008fea000383ffff */
[----:B------:R-:W-:Y:S05]  /*c540*/  BRA `(.L_x_57) ;  /* 0xffffff6c00447947 */ /* 0x000fea000383ffff */
.L_x_65:
[----:B-1----:R1:W2:Y:S02]  /*c550*/  SYNCS.PHASECHK.TRANS64.TRYWAIT P1, [R2+URZ+0x110], R4 ;  /* 0x00011004020075a7 */ /* 0x0022a400080211ff */
[----:B--2---:R-:W-:Y:S05]  /*c560*/  @!P1 NANOSLEEP.SYNCS 0x989680 ;  /* 0x009896800000995d */ /* 0x004fea0003900000 */
[----:B------:R-:W2:Y:S02]  /*c570*/  @!P1 SYNCS.PHASECHK.TRANS64 P1, [R2+URZ+0x110], R4 ;  /* 0x00011004020095a7 */ /* 0x000ea400080210ff */
[----:B--2---:R-:W-:Y:S05]  /*c580*/  @!P1 BRA `(.L_x_65) ;  /* 0xfffffffc00f09947 */ /* 0x004fea000383ffff */
[----:B------:R-:W-:Y:S05]  /*c590*/  BRA `(.L_x_147) ;  /* 0xffffff7000a07947 */ /* 0x000fea000383ffff */
.L_x_66:
[----:B------:R-:W-:-:S07]  /*c5a0*/  MOV R4, UR17 ;  /* 0x0000001100047c02 */ /* 0x000fce0008000f00 */
.L_x_148:
[----:B-1----:R1:W2:Y:S02]  /*c5b0*/  SYNCS.PHASECHK.TRANS64.TRYWAIT P0, [R4+URZ+0x140], R2 ;  /* 0x00014002040075a7 */ /* 0x0022a400080011ff */
[----:B--2---:R-:W-:Y:S05]  /*c5c0*/  @!P0 NANOSLEEP.SYNCS 0x989680 ;  /* 0x009896800000895d */ /* 0x004fea0003900000 */
[----:B------:R-:W2:Y:S02]  /*c5d0*/  @!P0 SYNCS.PHASECHK.TRANS64 P0, [R4+URZ+0x140], R2 ;  /* 0x00014002040085a7 */ /* 0x000ea400080010ff */
[----:B--2---:R-:W-:Y:S05]  /*c5e0*/  @!P0 BRA `(.L_x_148) ;  /* 0xfffffffc00f08947 */ /* 0x004fea000383ffff */
[----:B------:R-:W-:Y:S05]  /*c5f0*/  BRA `(.L_x_149) ;  /* 0xffffff7000d07947 */ /* 0x000fea000383ffff */
.L_x_69:
[----:B------:R-:W-:Y:S07]  /*c600*/  MOV R2, UR7 ;  /* 0x0000000700027c02 */ /* 0x000fee0008000f00 */
.L_x_150:
[----:B-1----:R1:W2:Y:S02]  /*c610*/  SYNCS.PHASECHK.TRANS64.TRYWAIT P0, [R2+URZ], R3 ;  /* 0x00000003020075a7 */ /* 0x0022a400080011ff */
[----:B--2---:R-:W-:Y:S05]  /*c620*/  @!P0 NANOSLEEP.SYNCS 0x989680 ;  /* 0x009896800000895d */ /* 0x004fea0003900000 */
[----:B------:R-:W2:Y:S02]  /*c630*/  @!P0 SYNCS.PHASECHK.TRANS64 P0, [R2+URZ], R3 ;  /* 0x00000003020085a7 */ /* 0x000ea400080010ff */
[----:B--2---:R-:W-:Y:S05]  /*c640*/  @!P0 BRA `(.L_x_150) ;  /* 0xfffffffc00f08947 */ /* 0x004fea000383ffff */
[----:B------:R-:W-:Y:S05]  /*c650*/  BRA `(.L_x_68) ;  /* 0xffffff7000f07947 */ /* 0x000fea000383ffff */
.L_x_72:
[----:B------:R-:W-:-:S07]  /*c660*/  MOV R2, UR4 ;  /* 0x0000000400027c02 */ /* 0x000fce0008000f00 */
.L_x_151:
[----:B--2---:R2:W3:Y:S02]  /*c670*/  SYNCS.PHASECHK.TRANS64.TRYWAIT P0, [R2+URZ], R0 ;  /* 0x00000000020075a7 */ /* 0x0044e400080011ff */
[----:B---3--:R-:W-:Y:S05]  /*c680*/  @!P0 NANOSLEEP.SYNCS 0x989680 ;  /* 0x009896800000895d */ /* 0x008fea0003900000 */
[----:B------:R-:W3:Y:S02]  /*c690*/  @!P0 SYNCS.PHASECHK.TRANS64 P0, [R2+URZ], R0 ;  /* 0x00000000020085a7 */ /* 0x000ee400080010ff */
[----:B---3--:R-:W-:Y:S05]  /*c6a0*/  @!P0 BRA `(.L_x_151) ;  /* 0xfffffffc00f08947 */ /* 0x008fea000383ffff */
[----:B------:R-:W-:Y:S05]  /*c6b0*/  BRA `(.L_x_152) ;  /* 0xffffff7400947947 */ /* 0x000fea000383ffff */
.L_x_73:
[----:B------:R-:W-:-:S07]  /*c6c0*/  MOV R2, UR4 ;  /* 0x0000000400027c02 */ /* 0x000fce0008000f00 */
.L_x_153:
[----:B--2---:R2:W3:Y:S02]  /*c6d0*/  SYNCS.PHASECHK.TRANS64.TRYWAIT P0, [R2+URZ], R0 ;  /* 0x00000000020075a7 */ /* 0x0044e400080011ff */
[----:B---3--:R-:W-:Y:S05]  /*c6e0*/  @!P0 NANOSLEEP.SYNCS 0x989680 ;  /* 0x009896800000895d */ /* 0x008fea0003900000 */
[----:B------:R-:W3:Y:S02]  /*c6f0*/  @!P0 SYNCS.PHASECHK.TRANS64 P0, [R2+URZ], R0 ;  /* 0x00000000020085a7 */ /* 0x000ee400080010ff */
[----:B---3--:R-:W-:Y:S05]  /*c700*/  @!P0 BRA `(.L_x_153) ;  /* 0xfffffffc00f08947 */ /* 0x008fea000383ffff */
[----:B------:R-:W-:Y:S05]  /*c710*/  BRA `(.L_x_154) ;  /* 0xffffff7400a07947 */ /* 0x000fea000383ffff */
.L_x_78:
[----:B---3--:R3:W4:Y:S02]  /*c720*/  SYNCS.PHASECHK.TRANS64.TRYWAIT P0, [R2+URZ+0x110], R0 ;  /* 0x00011000020075a7 */ /* 0x00872400080011ff */
[----:B----4-:R-:W-:Y:S05]  /*c730*/  @!P0 NANOSLEEP.SYNCS 0x989680 ;  /* 0x009896800000895d */ /* 0x010fea0003900000 */
[----:B------:R-:W4:Y:S02]  /*c740*/  @!P0 SYNCS.PHASECHK.TRANS64 P0, [R2+URZ+0x110], R0 ;  /* 0x00011000020085a7 */ /* 0x000f2400080010ff */
[----:B----4-:R-:W-:Y:S05]  /*c750*/  @!P0 BRA `(.L_x_78) ;  /* 0xfffffffc00f08947 */ /* 0x010fea000383ffff */
[----:B------:R-:W-:Y:S05]  /*c760*/  BRA `(.L_x_155) ;  /* 0xffffff7800c47947 */ /* 0x000fea000383ffff */
.L_x_81:
[----:B------:R-:W-:Y:S07]  /*c770*/  MOV R2, UR29 ;  /* 0x0000001d00027c02 */ /* 0x000fee0008000f00 */
.L_x_156:
[----:B-1----:R1:W3:Y:S02]  /*c780*/  SYNCS.PHASECHK.TRANS64.TRYWAIT P1, [R2+URZ+0x108], R0 ;  /* 0x00010800020075a7 */ /* 0x0022e400080211ff */
[----:B---3--:R-:W-:Y:S05]  /*c790*/  @!P1 NANOSLEEP.SYNCS 0x989680 ;  /* 0x009896800000995d */ /* 0x008fea0003900000 */
[----:B------:R-:W3:Y:S02]  /*c7a0*/  @!P1 SYNCS.PHASECHK.TRANS64 P1, [R2+URZ+0x108], R0 ;  /* 0x00010800020095a7 */ /* 0x000ee400080210ff */
[----:B---3--:R-:W-:Y:S05]  /*c7b0*/  @!P1 BRA `(.L_x_156) ;  /* 0xfffffffc00f09947 */ /* 0x008fea000383ffff */
[----:B------:R-:W-:Y:S05]  /*c7c0*/  BRA `(.L_x_80) ;  /* 0xffffff8000387947 */ /* 0x000fea000383ffff */
.L_x_84:
[----:B------:R-:W-:Y:S07]  /*c7d0*/  MOV R2, UR29 ;  /* 0x0000001d00027c02 */ /* 0x000fee0008000f00 */
.L_x_157:
[----:B-1----:R1:W3:Y:S02]  /*c7e0*/  SYNCS.PHASECHK.TRANS64.TRYWAIT P0, [R2+URZ+0xf8], R4 ;  /* 0x0000f804020075a7 */ /* 0x0022e400080011ff */
[----:B---3--:R-:W-:Y:S05]  /*c7f0*/  @!P0 NANOSLEEP.SYNCS 0x989680 ;  /* 0x009896800000895d */ /* 0x008fea0003900000 */
[----:B------:R-:W3:Y:S02]  /*c800*/  @!P0 SYNCS.PHASECHK.TRANS64 P0, [R2+URZ+0xf8], R4 ;  /* 0x0000f804020085a7 */ /* 0x000ee400080010ff */
[----:B---3--:R-:W-:Y:S05]  /*c810*/  @!P0 BRA `(.L_x_157) ;  /* 0xfffffffc00f08947 */ /* 0x008fea000383ffff */
[----:B------:R-:W-:Y:S05]  /*c820*/  BRA `(.L_x_158) ;  /* 0xffffff80009c7947 */ /* 0x000fea000383ffff */
.L_x_87:
[----:B------:R-:W-:Y:S07]  /*c830*/  MOV R2, UR4 ;  /* 0x0000000400027c02 */ /* 0x000fee0008000f00 */
.L_x_159:
[----:B-1----:R1:W2:Y:S02]  /*c840*/  SYNCS.PHASECHK.TRANS64.TRYWAIT P0, [R2+URZ+0x110], R0 ;  /* 0x00011000020075a7 */ /* 0x0022a400080011ff */
[----:B--2---:R-:W-:Y:S05]  /*c850*/  @!P0 NANOSLEEP.SYNCS 0x989680 ;  /* 0x009896800000895d */ /* 0x004fea0003900000 */
[----:B------:R-:W2:Y:S02]  /*c860*/  @!P0 SYNCS.PHASECHK.TRANS64 P0, [R2+URZ+0x110], R0 ;  /* 0x00011000020085a7 */ /* 0x000ea400080010ff */
[----:B--2---:R-:W-:Y:S05]  /*c870*/  @!P0 BRA `(.L_x_159) ;  /* 0xfffffffc00f08947 */ /* 0x004fea000383ffff */
[----:B------:R-:W-:Y:S05]  /*c880*/  BRA `(.L_x_160) ;  /* 0xffffff8400f87947 */ /* 0x000fea000383ffff */
.L_x_97:
[----:B-1----:R-:W-:Y:S04]  /*c890*/  MOV R3, UR44 ;  /* 0x0000002c00037c02 */ /* 0x002fe80008000f00 */
[----:B------:R1:W4:Y:S03]  /*c8a0*/  SYNCS.PHASECHK.TRANS64.TRYWAIT P3, [R3+URZ+0xf0], R0 ;  /* 0x0000f000030075a7 */ /* 0x00032600080611ff */
[----:B----4-:R-:W-:Y:S05]  /*c8b0*/  @!P3 NANOSLEEP.SYNCS 0x989680 ;  /* 0x009896800000b95d */ /* 0x010fea0003900000 */
[----:B------:R-:W4:Y:S02]  /*c8c0*/  @!P3 SYNCS.PHASECHK.TRANS64 P3, [R3+URZ+0xf0], R0 ;  /* 0x0000f0000300b5a7 */ /* 0x000f2400080610ff */
[----:B----4-:R-:W-:Y:S05]  /*c8d0*/  @!P3 BRA `(.L_x_97) ;  /* 0xfffffffc00ecb947 */ /* 0x010fea000383ffff */
[----:B------:R-:W-:Y:S05]  /*c8e0*/  BRA `(.L_x_96) ;  /* 0xffffff9800587947 */ /* 0x000fea000383ffff */
.L_x_99:
[----:B-1----:R1:W2:Y:S02]  /*c8f0*/  SYNCS.PHASECHK.TRANS64.TRYWAIT P1, [R10+URZ+0x130], R9 ;  /* 0x000130090a0075a7 */ /* 0x0022a400080211ff */
[----:B--2---:R-:W-:Y:S05]  /*c900*/  @!P1 NANOSLEEP.SYNCS 0x989680 ;  /* 0x009896800000995d */ /* 0x004fea0003900000 */
[----:B------:R-:W2:Y:S02]  /*c910*/  @!P1 SYNCS.PHASECHK.TRANS64 P1, [R10+URZ+0x130], R9 ;  /* 0x000130090a0095a7 */ /* 0x000ea400080210ff */
[----:B--2---:R-:W-:Y:S05]  /*c920*/  @!P1 BRA `(.L_x_99) ;  /* 0xfffffffc00f09947 */ /* 0x004fea000383ffff */
[----:B------:R-:W-:Y:S05]  /*c930*/  BRA `(.L_x_98) ;  /* 0xffffff9c00987947 */ /* 0x000fea000383ffff */
        .weak           $__internal_0_$__cuda_sm10x_tcgen05_guardrail_trap_col_being_dealloced_not_returned_by_alloc
        .type           $__internal_0_$__cuda_sm10x_tcgen05_guardrail_trap_col_being_dealloced_not_returned_by_alloc,@function
        .size           $__internal_0_$__cuda_sm10x_tcgen05_guardrail_trap_col_being_dealloced_not_returned_by_alloc,($__internal_1_$__cuda_sm10x_tcgen05_guardrail_trap_phase_invalid_during_alloc - $__internal_0_$__cuda_sm10x_tcgen05_guardrail_trap_col_being_dealloced_not_returned_by_alloc)
$__internal_0_$__cuda_sm10x_tcgen05_guardrail_trap_col_being_dealloced_not_returned_by_alloc:
[----:B------:R-:W-:Y:S05]  /*c940*/  BPT.TRAP 0x1 ;  /* 0x000000040000795c */ /* 0x000fea0000300000 */
[----:B------:R-:W-:-:S04]  /*c950*/  HFMA2 R3, -RZ, RZ, 0, 0 ;  /* 0x00000000ff037431 */ /* 0x000fc800000001ff */
[----:B------:R-:W-:Y:S05]  /*c960*/  RET.REL.NODEC R2 `(_ZN7cutlass13device_kernelINS_4gemm6kernel13GemmUniversalIN4cute5tupleIJiiiiEEENS1_10collective13CollectiveMmaINS1_35MainloopSm100TmaUmmaWarpSpecializedILi15ELi2ELi2ENS5_IJNS4_1CILi1EEESB_SB_EEEEENS5_IJNSA_ILi128EEENSA_ILi224EEENSA_ILi32EEEEEENS_12float_e4m3_tENS5_IJlSB_lEEESI_SJ_NS4_8TiledMMAINS4_8MMA_AtomIJNS4_10MMA_TraitsINS4_19SM100_MMA_F8F6F4_SSEJSI_SI_fSE_SF_NS4_17integral_constantINS4_4UMMA5MajorELSQ_0EEESR_NSO_INSP_7ScaleInELSS_0EEEST_EEEEEENS4_6LayoutISC_NS5_IJNSA_ILi0EEESX_SX_EEEEENS5_IJNS4_10UnderscoreES10_S10_EEEEENS4_13SM90_TMA_LOADENS4_14ComposedLayoutINS4_7SwizzleILi1ELi4ELi3EEENS4_18smem_ptr_flag_bitsILi8EEENSW_INS5_IJNSA_ILi8EEESG_EEENS5_IJSG_SB_EEEEEEEvNS4_8identityES13_S1D_vS1E_EENS_8epilogue10collective18CollectiveEpilogueINS1G_23Sm100TmaWarpSpecializedILi1ELi1ELi224ELb0ELb0EEEJSH_NS5_IJNSW_ISE_SB_EENSW_ISF_SB_EEEEESI_SJ_SI_SJ_NS1G_6fusion15FusionCallbacksIS1K_NS1O_17LinearCombinationISI_fSI_fLNS_15FloatRoundStyleE2EEESH_S1N_JEEENS4_5SM1004TMEM4LOAD26SM100_TMEM_LOAD_32dp32b32xES13_S1D_NS4_39AutoVectorizingCopyWithAssumedAlignmentILi128EEENS4_14SM90_TMA_STOREES1D_S1Z_S1Z_EEEvvEEEEvNT_6ParamsE) ;  /* 0xffffff3402a47950 */ /* 0x000fea0003c3ffff */
        .weak           $__internal_1_$__cuda_sm10x_tcgen05_guardrail_trap_phase_invalid_during_alloc
        .type           $__internal_1_$__cuda_sm10x_tcgen05_guardrail_trap_phase_invalid_during_alloc,@function
        .size           $__internal_1_$__cuda_sm10x_tcgen05_guardrail_trap_phase_invalid_during_alloc,($__internal_2_$__cuda_sm10x_tcgen05_guardrail_trap_unallocated_columns_being_dealloced - $__internal_1_$__cuda_sm10x_tcgen05_guardrail_trap_phase_invalid_during_alloc)
$__internal_1_$__cuda_sm10x_tcgen05_guardrail_trap_phase_invalid_during_alloc:
[----:B------:R-:W-:Y:S05]  /*c970*/  BPT.TRAP 0x1 ;  /* 0x000000040000795c */ /* 0x000fea0000300000 */
[----:B------:R-:W-:-:S04]  /*c980*/  MOV R3, 0x0 ;  /* 0x0000000000037802 */ /* 0x000fc80000000f00 */
[----:B------:R-:W-:Y:S05]  /*c990*/  RET.REL.NODEC R2 `(_ZN7cutlass13device_kernelINS_4gemm6kernel13GemmUniversalIN4cute5tupleIJiiiiEEENS1_10collective13CollectiveMmaINS1_35MainloopSm100TmaUmmaWarpSpecializedILi15ELi2ELi2ENS5_IJNS4_1CILi1EEESB_SB_EEEEENS5_IJNSA_ILi128EEENSA_ILi224EEENSA_ILi32EEEEEENS_12float_e4m3_tENS5_IJlSB_lEEESI_SJ_NS4_8TiledMMAINS4_8MMA_AtomIJNS4_10MMA_TraitsINS4_19SM100_MMA_F8F6F4_SSEJSI_SI_fSE_SF_NS4_17integral_constantINS4_4UMMA5MajorELSQ_0EEESR_NSO_INSP_7ScaleInELSS_0EEEST_EEEEEENS4_6LayoutISC_NS5_IJNSA_ILi0EEESX_SX_EEEEENS5_IJNS4_10UnderscoreES10_S10_EEEEENS4_13SM90_TMA_LOADENS4_14ComposedLayoutINS4_7SwizzleILi1ELi4ELi3EEENS4_18smem_ptr_flag_bitsILi8EEENSW_INS5_IJNSA_ILi8EEESG_EEENS5_IJSG_SB_EEEEEEEvNS4_8identityES13_S1D_vS1E_EENS_8epilogue10collective18CollectiveEpilogueINS1G_23Sm100TmaWarpSpecializedILi1ELi1ELi224ELb0ELb0EEEJSH_NS5_IJNSW_ISE_SB_EENSW_ISF_SB_EEEEESI_SJ_SI_SJ_NS1G_6fusion15FusionCallbacksIS1K_NS1O_17LinearCombinationISI_fSI_fLNS_15FloatRoundStyleE2EEESH_S1N_JEEENS4_5SM1004TMEM4LOAD26SM100_TMEM_LOAD_32dp32b32xES13_S1D_NS4_39AutoVectorizingCopyWithAssumedAlignmentILi128EEENS4_14SM90_TMA_STOREES1D_S1Z_S1Z_EEEvvEEEEvNT_6ParamsE) ;  /* 0xffffff3402987950 */ /* 0x000fea0003c3ffff */
        .weak           $__internal_2_$__cuda_sm10x_tcgen05_guardrail_trap_unallocated_columns_being_dealloced
        .type           $__internal_2_$__cuda_sm10x_tcgen05_guardrail_trap_unallocated_columns_being_dealloced,@function
        .size           $__internal_2_$__cuda_sm10x_tcgen05_guardrail_trap_unallocated_columns_being_dealloced,(.L_x_162 - $__internal_2_$__cuda_sm10x_tcgen05_guardrail_trap_unallocated_columns_being_dealloced)
$__internal_2_$__cuda_sm10x_tcgen05_guardrail_trap_unallocated_columns_being_dealloced:
[----:B------:R-:W-:Y:S05]  /*c9a0*/  BPT.TRAP 0x1 ;  /* 0x000000040000795c */ /* 0x000fea0000300000 */
[----:B------:R-:W-:-:S04]  /*c9b0*/  HFMA2 R3, -RZ, RZ, 0, 0 ;  /* 0x00000000ff037431 */ /* 0x000fc800000001ff */
[----:B------:R-:W-:Y:S05]  /*c9c0*/  RET.REL.NODEC R2 `(_ZN7cutlass13device_kernelINS_4gemm6kernel13GemmUniversalIN4cute5tupleIJiiiiEEENS1_10collective13CollectiveMmaINS1_35MainloopSm100TmaUmmaWarpSpecializedILi15ELi2ELi2ENS5_IJNS4_1CILi1EEESB_SB_EEEEENS5_IJNSA_ILi128EEENSA_ILi224EEENSA_ILi32EEEEEENS_12float_e4m3_tENS5_IJlSB_lEEESI_SJ_NS4_8TiledMMAINS4_8MMA_AtomIJNS4_10MMA_TraitsINS4_19SM100_MMA_F8F6F4_SSEJSI_SI_fSE_SF_NS4_17integral_constantINS4_4UMMA5MajorELSQ_0EEESR_NSO_INSP_7ScaleInELSS_0EEEST_EEEEEENS4_6LayoutISC_NS5_IJNSA_ILi0EEESX_SX_EEEEENS5_IJNS4_10UnderscoreES10_S10_EEEEENS4_13SM90_TMA_LOADENS4_14ComposedLayoutINS4_7SwizzleILi1ELi4ELi3EEENS4_18smem_ptr_flag_bitsILi8EEENSW_INS5_IJNSA_ILi8EEESG_EEENS5_IJSG_SB_EEEEEEEvNS4_8identityES13_S1D_vS1E_EENS_8epilogue10collective18CollectiveEpilogueINS1G_23Sm100TmaWarpSpecializedILi1ELi1ELi224ELb0ELb0EEEJSH_NS5_IJNSW_ISE_SB_EENSW_ISF_SB_EEEEESI_SJ_SI_SJ_NS1G_6fusion15FusionCallbacksIS1K_NS1O_17LinearCombinationISI_fSI_fLNS_15FloatRoundStyleE2EEESH_S1N_JEEENS4_5SM1004TMEM4LOAD26SM100_TMEM_LOAD_32dp32b32xES13_S1D_NS4_39AutoVectorizingCopyWithAssumedAlignmentILi128EEENS4_14SM90_TMA_STOREES1D_S1Z_S1Z_EEEvvEEEEvNT_6ParamsE) ;  /* 0xffffff34028c7950 */ /* 0x000fea0003c3ffff */
.L_x_161:
[----:B------:R-:W-:-:S00]  /*c9d0*/  BRA `(.L_x_161) ;  /* 0xfffffffc00fc7947 */ /* 0x000fc0000383ffff */
[----:B------:R-:W-:-:S00]  /*c9e0*/  NOP ;  /* 0x0000000000007918 */ /* 0x000fc00000000000 */
        /* <DEDUP_REMOVED lines=9> */
.L_x_162:


//--------------------- .nv.global.init           --------------------------
	.section	.nv.global.init,"aw",@progbits
.nv.global.init:
	.type		$str$27,@object
	.size		$str$27,($str$28 - $str$27)
$str$27:
        /*0000*/ 	.byte	0x28, 0x61, 0x64, 0x64, 0x72, 0x65, 0x73, 0x73, 0x20, 0x26, 0x20, 0x6d, 0x61, 0x73, 0x6b, 0x29
        /*0010*/ 	.byte	0x20, 0x3d, 0x3d, 0x20, 0x30, 0x00
	.type		$str$28,@object
	.size		$str$28,($str$26 - $str$28)
$str$28:
        /*0016*/ 	.byte	0x2f, 0x74, 0x6d, 0x70, 0x2f, 0x63, 0x75, 0x74, 0x6c, 0x61, 0x73, 0x73, 0x5f, 0x73, 0x77, 0x65
        /*0026*/ 	.byte	0x65, 0x70, 0x5f, 0x73, 0x72, 0x63, 0x2f, 0x69, 0x6e, 0x63, 0x6c, 0x75, 0x64, 0x65, 0x2f, 0x63
        /*0036*/ 	.byte	0x75, 0x74, 0x65, 0x2f, 0x70, 0x6f, 0x69, 0x6e, 0x74, 0x65, 0x72, 0x5f, 0x66, 0x6c, 0x61, 0x67
        /*0046*/ 	.byte	0x67, 0x65, 0x64, 0x2e, 0x68, 0x70, 0x70, 0x00
	.type		$str$26,@object
	.size		$str$26,($str$25 - $str$26)
$str$26:
        /*004e*/ 	.byte	0x2f, 0x74, 0x6d, 0x70, 0x2f, 0x63, 0x75, 0x74, 0x6c, 0x61, 0x73, 0x73, 0x5f, 0x73, 0x77, 0x65
        /*005e*/ 	.byte	0x65, 0x70, 0x5f, 0x73, 0x72, 0x63, 0x2f, 0x69, 0x6e, 0x63, 0x6c, 0x75, 0x64, 0x65, 0x2f, 0x63
        /*006e*/ 	.byte	0x75, 0x74, 0x65, 0x2f, 0x61, 0x74, 0x6f, 0x6d, 0x2f, 0x63, 0x6f, 0x70, 0x79, 0x5f, 0x74, 0x72
        /*007e*/ 	.byte	0x61, 0x69, 0x74, 0x73, 0x5f, 0x73, 0x6d, 0x31, 0x30, 0x30, 0x2e, 0x68, 0x70, 0x70, 0x00
	.type		$str$25,@object
	.size		$str$25,(__unnamed_1 - $str$25)
$str$25:
        /*008d*/ 	.byte	0x28, 0x28, 0x75, 0x69, 0x6e, 0x74, 0x33, 0x32, 0x5f, 0x74, 0x28, 0x74, 0x68, 0x72, 0x65, 0x61
        /*009d*/ 	.byte	0x64, 0x49, 0x64, 0x78, 0x2e, 0x78, 0x29, 0x20, 0x2f, 0x20, 0x33, 0x32, 0x29, 0x20, 0x25, 0x20
        /*00ad*/ 	.byte	0x34, 0x29, 0x20, 0x3d, 0x3d, 0x20, 0x28, 0x28, 0x28, 0x74, 0x6d, 0x65, 0x6d, 0x5f, 0x61, 0x64
        /*00bd*/ 	.byte	0x64, 0x72, 0x20, 0x3e, 0x3e, 0x20, 0x31, 0x36, 0x29, 0x20, 0x2f, 0x20, 0x33, 0x32, 0x29, 0x20
        /*00cd*/ 	.byte	0x25, 0x20, 0x34, 0x29, 0x00
	.type		__unnamed_1,@object
	.size		__unnamed_1,(__unnamed_2 - __unnamed_1)
__unnamed_1:
        /* <DEDUP_REMOVED lines=26> */
	.type		__unnamed_2,@object
	.size		__unnamed_2,(.L_2 - __unnamed_2)
__unnamed_2:
        /* <DEDUP_REMOVED lines=40> */
        /*04f2*/ 	.byte	0x74, 0x65, 0x3a, 0x3a, 0x43, 0x3c, 0x30, 0x3e, 0x3e, 0x3e, 0x3e, 0x5d, 0x00
.L_2:


//--------------------- .nv.shared._ZN7cutlass13device_kernelINS_4gemm6kernel13GemmUniversalIN4cute5tupleIJiiiiEEENS1_10collective13CollectiveMmaINS1_35MainloopSm100TmaUmmaWarpSpecializedILi15ELi2ELi2ENS5_IJNS4_1CILi1EEESB_SB_EEEEENS5_IJNSA_ILi128EEENSA_ILi224EEENSA_ILi32EEEEEENS_12float_e4m3_tENS5_IJlSB_lEEESI_SJ_NS4_8TiledMMAINS4_8MMA_AtomIJNS4_10MMA_TraitsINS4_19SM100_MMA_F8F6F4_SSEJSI_SI_fSE_SF_NS4_17integral_constantINS4_4UMMA5MajorELSQ_0EEESR_NSO_INSP_7ScaleInELSS_0EEEST_EEEEEENS4_6LayoutISC_NS5_IJNSA_ILi0EEESX_SX_EEEEENS5_IJNS4_10UnderscoreES10_S10_EEEEENS4_13SM90_TMA_LOADENS4_14ComposedLayoutINS4_7SwizzleILi1ELi4ELi3EEENS4_18smem_ptr_flag_bitsILi8EEENSW_INS5_IJNSA_ILi8EEESG_EEENS5_IJSG_SB_EEEEEEEvNS4_8identityES13_S1D_vS1E_EENS_8epilogue10collective18CollectiveEpilogueINS1G_23Sm100TmaWarpSpecializedILi1ELi1ELi224ELb0ELb0EEEJSH_NS5_IJNSW_ISE_SB_EENSW_ISF_SB_EEEEESI_SJ_SI_SJ_NS1G_6fusion15FusionCallbacksIS1K_NS1O_17LinearCombinationISI_fSI_fLNS_15FloatRoundStyleE2EEESH_S1N_JEEENS4_5SM1004TMEM4LOAD26SM100_TMEM_LOAD_32dp32b32xES13_S1D_NS4_39AutoVectorizingCopyWithAssumedAlignmentILi128EEENS4_14SM90_TMA_STOREES1D_S1Z_S1Z_EEEvvEEEEvNT_6ParamsE --------------------------
	.section	.nv.shared._ZN7cutlass13device_kernelINS_4gemm6kernel13GemmUniversalIN4cute5tupleIJiiiiEEENS1_10collective13CollectiveMmaINS1_35MainloopSm100TmaUmmaWarpSpecializedILi15ELi2ELi2ENS5_IJNS4_1CILi1EEESB_SB_EEEEENS5_IJNSA_ILi128EEENSA_ILi224EEENSA_ILi32EEEEEENS_12float_e4m3_tENS5_IJlSB_lEEESI_SJ_NS4_8TiledMMAINS4_8MMA_AtomIJNS4_10MMA_TraitsINS4_19SM100_MMA_F8F6F4_SSEJSI_SI_fSE_SF_NS4_17integral_constantINS4_4UMMA5MajorELSQ_0EEESR_NSO_INSP_7ScaleInELSS_0EEEST_EEEEEENS4_6LayoutISC_NS5_IJNSA_ILi0EEESX_SX_EEEEENS5_IJNS4_10UnderscoreES10_S10_EEEEENS4_13SM90_TMA_LOADENS4_14ComposedLayoutINS4_7SwizzleILi1ELi4ELi3EEENS4_18smem_ptr_flag_bitsILi8EEENSW_INS5_IJNSA_ILi8EEESG_EEENS5_IJSG_SB_EEEEEEEvNS4_8identityES13_S1D_vS1E_EENS_8epilogue10collective18CollectiveEpilogueINS1G_23Sm100TmaWarpSpecializedILi1ELi1ELi224ELb0ELb0EEEJSH_NS5_IJNSW_ISE_SB_EENSW_ISF_SB_EEEEESI_SJ_SI_SJ_NS1G_6fusion15FusionCallbacksIS1K_NS1O_17LinearCombinationISI_fSI_fLNS_15FloatRoundStyleE2EEESH_S1N_JEEENS4_5SM1004TMEM4LOAD26SM100_TMEM_LOAD_32dp32b32xES13_S1D_NS4_39AutoVectorizingCopyWithAssumedAlignmentILi128EEENS4_14SM90_TMA_STOREES1D_S1Z_S1Z_EEEvvEEEEvNT_6ParamsE,"aw",@nobits
	.sectionflags	@""
	.align	16
	.zero		1024


//--------------------- .nv.shared.reserved.0     --------------------------
	.section	.nv.shared.reserved.0,"aw",@nobits
	.weak		__nv_reservedSMEM_offset_0_alias
	.size		__nv_reservedSMEM_offset_0_alias, 0, 64
	.other		__nv_reservedSMEM_offset_0_alias,@"STO_CUDA_RESERVED_SHARED STV_DEFAULT"
__nv_reservedSMEM_offset_0_alias:
	.zero		0
.nv.shared.reserved.0:
	.zero		64
	.weak		__nv_reservedSMEM_tcgen05_partition
	.type		__nv_reservedSMEM_tcgen05_partition,@object
	.size		__nv_reservedSMEM_tcgen05_partition,(.L_0 - __nv_reservedSMEM_tcgen05_partition)
__nv_reservedSMEM_tcgen05_partition:
	.zero		32
.L_0:


//--------------------- .nv.global                --------------------------
	.section	.nv.global,"aw",@nobits
.nv.global:
	.type		_ZN40_INTERNAL_d24538a2_4_k_cu_2bab3052_245554cute1_E,@object
	.size		_ZN40_INTERNAL_d24538a2_4_k_cu_2bab3052_245554cute1_E,(_ZN40_INTERNAL_d24538a2_4_k_cu_2bab3052_245554cuda3std3__45__cpo6cbeginE - _ZN40_INTERNAL_d24538a2_4_k_cu_2bab3052_245554cute1_E)
_ZN40_INTERNAL_d24538a2_4_k_cu_2bab3052_245554cute1_E:
	.zero		1
	.type		_ZN40_INTERNAL_d24538a2_4_k_cu_2bab3052_245554cuda3std3__45__cpo6cbeginE,@object
	.size		_ZN40_INTERNAL_d24538a2_4_k_cu_2bab3052_245554cuda3std3__45__cpo6cbeginE,(_ZN40_INTERNAL_d24538a2_4_k_cu_2bab3052_245554cuda3std3__48in_placeE - _ZN40_INTERNAL_d24538a2_4_k_cu_2bab3052_245554cuda3std3__45__cpo6cbeginE)
_ZN40_INTERNAL_d24538a2_4_k_cu_2bab3052_245554cuda3std3__45__cpo6cbeginE:
	.zero		1
	.type		_ZN40_INTERNAL_d24538a2_4_k_cu_2bab3052_245554cuda3std3__48in_placeE,@object
	.size		_ZN40_INTERNAL_d24538a2_4_k_cu_2bab3052_245554cuda3std3__48in_placeE,(_ZN40_INTERNAL_d24538a2_4_k_cu_2bab3052_245554cuda3std6ranges3__45__cpo9iter_moveE - _ZN40_INTERNAL_d24538a2_4_k_cu_2bab3052_245554cuda3std3__48in_placeE)
_ZN40_INTERNAL_d24538a2_4_k_cu_2bab3052_245554cuda3std3__48in_placeE:
	.zero		1
	.type		_ZN40_INTERNAL_d24538a2_4_k_cu_2bab3052_245554cuda3std6ranges3__45__cpo9iter_moveE,@object
	.size		_ZN40_INTERNAL_d24538a2_4_k_cu_2bab3052_245554cuda3std6ranges3__45__cpo9iter_moveE,(_ZN40_INTERNAL_d24538a2_4_k_cu_2bab3052_245554cuda3std3__45__cpo5beginE - _ZN40_INTERNAL_d24538a2_4_k_cu_2bab3052_245554cuda3std6ranges3__45__cpo9iter_moveE)
_ZN40_INTERNAL_d24538a2_4_k_cu_2bab3052_245554cuda3std6ranges3__45__cpo9iter_moveE:
	.zero		1
	.type		_ZN40_INTERNAL_d24538a2_4_k_cu_2bab3052_245554cuda3std3__45__cpo5beginE,@object
	.size		_ZN40_INTERNAL_d24538a2_4_k_cu_2bab3052_245554cuda3std3__45__cpo5beginE,(_ZN40_INTERNAL_d24538a2_4_k_cu_2bab3052_245554cuda3std3__442_GLOBAL__N__d24538a2_4_k_cu_2bab3052_245556ignoreE - _ZN40_INTERNAL_d24538a2_4_k_cu_2bab3052_245554cuda3std3__45__cpo5beginE)
_ZN40_INTERNAL_d24538a2_4_k_cu_2bab3052_245554cuda3std3__45__cpo5beginE:
	.zero		1
	.type		_ZN40_INTERNAL_d24538a2_4_k_cu_2bab3052_245554cuda3std3__442_GLOBAL__N__d24538a2_4_k_cu_2bab3052_245556ignoreE,@object
	.size		_ZN40_INTERNAL_d24538a2_4_k_cu_2bab3052_245554cuda3std3__442_GLOBAL__N__d24538a2_4_k_cu_2bab3052_245556ignoreE,(_ZN40_INTERNAL_d24538a2_4_k_cu_2bab3052_245554cute7productE - _ZN40_INTERNAL_d24538a2_4_k_cu_2bab3052_245554cuda3std3__442_GLOBAL__N__d24538a2_4_k_cu_2bab3052_245556ignoreE)
_ZN40_INTERNAL_d24538a2_4_k_cu_2bab3052_245554cuda3std3__442_GLOBAL__N__d24538a2_4_k_cu_2bab3052_245556ignoreE:
	.zero		1
	.type		_ZN40_INTERNAL_d24538a2_4_k_cu_2bab3052_245554cute7productE,@object
	.size		_ZN40_INTERNAL_d24538a2_4_k_cu_2bab3052_245554cute7productE,(_ZN40_INTERNAL_d24538a2_4_k_cu_2bab3052_245554cuda3std3__45__cpo3endE - _ZN40_INTERNAL_d24538a2_4_k_cu_2bab3052_245554cute7productE)
_ZN40_INTERNAL_d24538a2_4_k_cu_2bab3052_245554cute7productE:
	.zero		1
	.type		_ZN40_INTERNAL_d24538a2_4_k_cu_2bab3052_245554cuda3std3__45__cpo3endE,@object
	.size		_ZN40_INTERNAL_d24538a2_4_k_cu_2bab3052_245554cuda3std3__45__cpo3endE,(_ZN40_INTERNAL_d24538a2_4_k_cu_2bab3052_245554cuda3std3__419piecewise_constructE - _ZN40_INTERNAL_d24538a2_4_k_cu_2bab3052_245554cuda3std3__45__cpo3endE)
_ZN40_INTERNAL_d24538a2_4_k_cu_2bab3052_245554cuda3std3__45__cpo3endE:
	.zero		1
	.type		_ZN40_INTERNAL_d24538a2_4_k_cu_2bab3052_245554cuda3std3__419piecewise_constructE,@object
	.size		_ZN40_INTERNAL_d24538a2_4_k_cu_2bab3052_245554cuda3std3__419piecewise_constructE,(_ZN40_INTERNAL_d24538a2_4_k_cu_2bab3052_245554cuda3std3__45__cpo4cendE - _ZN40_INTERNAL_d24538a2_4_k_cu_2bab3052_245554cuda3std3__419piecewise_constructE)
_ZN40_INTERNAL_d24538a2_4_k_cu_2bab3052_245554cuda3std3__419piecewise_constructE:
	.zero		1
	.type		_ZN40_INTERNAL_d24538a2_4_k_cu_2bab3052_245554cuda3std3__45__cpo4cendE,@object
	.size		_ZN40_INTERNAL_d24538a2_4_k_cu_2bab3052_245554cuda3std3__45__cpo4cendE,(_ZN40_INTERNAL_d24538a2_4_k_cu_2bab3052_245554cuda3std6ranges3__45__cpo4swapE - _ZN40_INTERNAL_d24538a2_4_k_cu_2bab3052_245554cuda3std3__45__cpo4cendE)
_ZN40_INTERNAL_d24538a2_4_k_cu_2bab3052_245554cuda3std3__45__cpo4cendE:
	.zero		1
	.type		_ZN40_INTERNAL_d24538a2_4_k_cu_2bab3052_245554cuda3std6ranges3__45__cpo4swapE,@object
	.size		_ZN40_INTERNAL_d24538a2_4_k_cu_2bab3052_245554cuda3std6ranges3__45__cpo4swapE,(.L_10 - _ZN40_INTERNAL_d24538a2_4_k_cu_2bab3052_245554cuda3std6ranges3__45__cpo4swapE)
_ZN40_INTERNAL_d24538a2_4_k_cu_2bab3052_245554cuda3std6ranges3__45__cpo4swapE:
	.zero		1
.L_10:


//--------------------- .nv.constant0._ZN7cutlass13device_kernelINS_4gemm6kernel13GemmUniversalIN4cute5tupleIJiiiiEEENS1_10collective13CollectiveMmaINS1_35MainloopSm100TmaUmmaWarpSpecializedILi15ELi2ELi2ENS5_IJNS4_1CILi1EEESB_SB_EEEEENS5_IJNSA_ILi128EEENSA_ILi224EEENSA_ILi32EEEEEENS_12float_e4m3_tENS5_IJlSB_lEEESI_SJ_NS4_8TiledMMAINS4_8MMA_AtomIJNS4_10MMA_TraitsINS4_19SM100_MMA_F8F6F4_SSEJSI_SI_fSE_SF_NS4_17integral_constantINS4_4UMMA5MajorELSQ_0EEESR_NSO_INSP_7ScaleInELSS_0EEEST_EEEEEENS4_6LayoutISC_NS5_IJNSA_ILi0EEESX_SX_EEEEENS5_IJNS4_10UnderscoreES10_S10_EEEEENS4_13SM90_TMA_LOADENS4_14ComposedLayoutINS4_7SwizzleILi1ELi4ELi3EEENS4_18smem_ptr_flag_bitsILi8EEENSW_INS5_IJNSA_ILi8EEESG_EEENS5_IJSG_SB_EEEEEEEvNS4_8identityES13_S1D_vS1E_EENS_8epilogue10collective18CollectiveEpilogueINS1G_23Sm100TmaWarpSpecializedILi1ELi1ELi224ELb0ELb0EEEJSH_NS5_IJNSW_ISE_SB_EENSW_ISF_SB_EEEEESI_SJ_SI_SJ_NS1G_6fusion15FusionCallbacksIS1K_NS1O_17LinearCombinationISI_fSI_fLNS_15FloatRoundStyleE2EEESH_S1N_JEEENS4_5SM1004TMEM4LOAD26SM100_TMEM_LOAD_32dp32b32xES13_S1D_NS4_39AutoVectorizingCopyWithAssumedAlignmentILi128EEENS4_14SM90_TMA_STOREES1D_S1Z_S1Z_EEEvvEEEEvNT_6ParamsE --------------------------
	.section	.nv.constant0._ZN7cutlass13device_kernelINS_4gemm6kernel13GemmUniversalIN4cute5tupleIJiiiiEEENS1_10collective13CollectiveMmaINS1_35MainloopSm100TmaUmmaWarpSpecializedILi15ELi2ELi2ENS5_IJNS4_1CILi1EEESB_SB_EEEEENS5_IJNSA_ILi128EEENSA_ILi224EEENSA_ILi32EEEEEENS_12float_e4m3_tENS5_IJlSB_lEEESI_SJ_NS4_8TiledMMAINS4_8MMA_AtomIJNS4_10MMA_TraitsINS4_19SM100_MMA_F8F6F4_SSEJSI_SI_fSE_SF_NS4_17integral_constantINS4_4UMMA5MajorELSQ_0EEESR_NSO_INSP_7ScaleInELSS_0EEEST_EEEEEENS4_6LayoutISC_NS5_IJNSA_ILi0EEESX_SX_EEEEENS5_IJNS4_10UnderscoreES10_S10_EEEEENS4_13SM90_TMA_LOADENS4_14ComposedLayoutINS4_7SwizzleILi1ELi4ELi3EEENS4_18smem_ptr_flag_bitsILi8EEENSW_INS5_IJNSA_ILi8EEESG_EEENS5_IJSG_SB_EEEEEEEvNS4_8identityES13_S1D_vS1E_EENS_8epilogue10collective18CollectiveEpilogueINS1G_23Sm100TmaWarpSpecializedILi1ELi1ELi224ELb0ELb0EEEJSH_NS5_IJNSW_ISE_SB_EENSW_ISF_SB_EEEEESI_SJ_SI_SJ_NS1G_6fusion15FusionCallbacksIS1K_NS1O_17LinearCombinationISI_fSI_fLNS_15FloatRoundStyleE2EEESH_S1N_JEEENS4_5SM1004TMEM4LOAD26SM100_TMEM_LOAD_32dp32b32xES13_S1D_NS4_39AutoVectorizingCopyWithAssumedAlignmentILi128EEENS4_14SM90_TMA_STOREES1D_S1Z_S1Z_EEEvvEEEEvNT_6ParamsE,"a",@progbits
	.sectionflags	@""
	.align	4
.nv.constant0._ZN7cutlass13device_kernelINS_4gemm6kernel13GemmUniversalIN4cute5tupleIJiiiiEEENS1_10collective13CollectiveMmaINS1_35MainloopSm100TmaUmmaWarpSpecializedILi15ELi2ELi2ENS5_IJNS4_1CILi1EEESB_SB_EEEEENS5_IJNSA_ILi128EEENSA_ILi224EEENSA_ILi32EEEEEENS_12float_e4m3_tENS5_IJlSB_lEEESI_SJ_NS4_8TiledMMAINS4_8MMA_AtomIJNS4_10MMA_TraitsINS4_19SM100_MMA_F8F6F4_SSEJSI_SI_fSE_SF_NS4_17integral_constantINS4_4UMMA5MajorELSQ_0EEESR_NSO_INSP_7ScaleInELSS_0EEEST_EEEEEENS4_6LayoutISC_NS5_IJNSA_ILi0EEESX_SX_EEEEENS5_IJNS4_10UnderscoreES10_S10_EEEEENS4_13SM90_TMA_LOADENS4_14ComposedLayoutINS4_7SwizzleILi1ELi4ELi3EEENS4_18smem_ptr_flag_bitsILi8EEENSW_INS5_IJNSA_ILi8EEESG_EEENS5_IJSG_SB_EEEEEEEvNS4_8identityES13_S1D_vS1E_EENS_8epilogue10collective18CollectiveEpilogueINS1G_23Sm100TmaWarpSpecializedILi1ELi1ELi224ELb0ELb0EEEJSH_NS5_IJNSW_ISE_SB_EENSW_ISF_SB_EEEEESI_SJ_SI_SJ_NS1G_6fusion15FusionCallbacksIS1K_NS1O_17LinearCombinationISI_fSI_fLNS_15FloatRoundStyleE2EEESH_S1N_JEEENS4_5SM1004TMEM4LOAD26SM100_TMEM_LOAD_32dp32b32xES13_S1D_NS4_39AutoVectorizingCopyWithAssumedAlignmentILi128EEENS4_14SM90_TMA_STOREES1D_S1Z_S1Z_EEEvvEEEEvNT_6ParamsE:
	.zero		2944


//--------------------- SYMBOLS --------------------------

	.type		.nv.reservedSmem.offset0,@object
	.size		.nv.reservedSmem.offset0,0x4
	.type		.nv.reservedSmem.cap,@object
	.size		.nv.reservedSmem.cap,0x4
	.type		__assertfail,@function
